	.target	sm_80

	.elftype	@"ET_EXEC"


//--------------------- .note.nv.tkinfo           --------------------------
	.section	.note.nv.tkinfo,"",@"SHT_NOTE"
	.sectionflags	@"SHF_NOTE_NV_TKINFO"
	.tkinfo
        /*0018*/ 	.word	0x00000002
        /*0030*/ 	.string	""
        /*0030*/ 	.string	"ptxas"
        /*0030*/ 	.string	"Cuda compilation tools, release 13.0, V13.0.88"
        /*0030*/ 	.string	"Build cuda_13.0.r13.0/compiler.36424714_0"
        /*0030*/ 	.string	"-v  -suppress-debug-info  -lineinfo  -arch sm_80 "



//--------------------- .note.nv.cuinfo           --------------------------
	.section	.note.nv.cuinfo,"",@"SHT_NOTE"
	.sectionflags	@"SHF_NOTE_NV_CUINFO"
        /*0018*/ 	.short	0x0002
        /*001a*/ 	.short	0x0050
        /*001c*/ 	.short	0x0082
	.zero		2


//--------------------- .nv.info                  --------------------------
	.section	.nv.info,"",@"SHT_CUDA_INFO"
	.align	4


	//----- nvinfo : EIATTR_REGCOUNT
	.align		4
        /*0000*/ 	.byte	0x04, 0x2f
        /*0002*/ 	.short	(.L_1 - .L_0)
	.align		4
.L_0:
        /*0004*/ 	.word	index@(matmul_kernel)
        /*0008*/ 	.word	0x00000020


	//----- nvinfo : EIATTR_FRAME_SIZE
	.align		4
.L_1:
        /*000c*/ 	.byte	0x04, 0x11
        /*000e*/ 	.short	(.L_3 - .L_2)
	.align		4
.L_2:
        /*0010*/ 	.word	index@(matmul_kernel)
        /*0014*/ 	.word	0x00002b40


	//----- nvinfo : EIATTR_MIN_STACK_SIZE
	.align		4
.L_3:
        /*0018*/ 	.byte	0x04, 0x12
        /*001a*/ 	.short	(.L_5 - .L_4)
	.align		4
.L_4:
        /*001c*/ 	.word	index@(matmul_kernel)
        /*0020*/ 	.word	0x00002b40
.L_5:


//--------------------- .nv.info.matmul_kernel    --------------------------
	.section	.nv.info.matmul_kernel,"",@"SHT_CUDA_INFO"
	.sectionflags	@""
	.align	4


	//----- nvinfo : EIATTR_CUDA_API_VERSION
	.align		4
        /*0000*/ 	.byte	0x04, 0x37
        /*0002*/ 	.short	(.L_7 - .L_6)
.L_6:
        /*0004*/ 	.word	0x00000082


	//----- nvinfo : EIATTR_SW2861232_WAR
	.align		4
.L_7:
        /*0008*/ 	.byte	0x01, 0x35
	.zero		2


	//----- nvinfo : EIATTR_PARAM_CBANK
	.align		4
        /*000c*/ 	.byte	0x04, 0x0a
        /*000e*/ 	.short	(.L_9 - .L_8)
	.align		4
.L_8:
        /*0010*/ 	.word	index@(.nv.constant0.matmul_kernel)
        /*0014*/ 	.short	0x0160
        /*0016*/ 	.short	0x0050


	//----- nvinfo : EIATTR_CBANK_PARAM_SIZE
	.align		4
.L_9:
        /*0018*/ 	.byte	0x03, 0x19
        /*001a*/ 	.short	0x0050


	//----- nvinfo : EIATTR_KPARAM_INFO
	.align		4
        /*001c*/ 	.byte	0x04, 0x17
        /*001e*/ 	.short	(.L_11 - .L_10)
.L_10:
        /*0020*/ 	.word	0x00000000
        /*0024*/ 	.short	0x000d
        /*0026*/ 	.short	0x0048
        /*0028*/ 	.byte	0x00, 0xf4, 0x21, 0x00


	//----- nvinfo : EIATTR_KPARAM_INFO
	.align		4
.L_11:
        /*002c*/ 	.byte	0x04, 0x17
        /*002e*/ 	.short	(.L_13 - .L_12)
.L_12:
        /*0030*/ 	.word	0x00000000
        /*0034*/ 	.short	0x000c
        /*0036*/ 	.short	0x0040
        /*0038*/ 	.byte	0x00, 0xf4, 0x21, 0x00


	//----- nvinfo : EIATTR_KPARAM_INFO
	.align		4
.L_13:
        /*003c*/ 	.byte	0x04, 0x17
        /*003e*/ 	.short	(.L_15 - .L_14)
.L_14:
        /*0040*/ 	.word	0x00000000
        /*0044*/ 	.short	0x000b
        /*0046*/ 	.short	0x0038
        /*0048*/ 	.byte	0x00, 0xf0, 0x11, 0x00


	//----- nvinfo : EIATTR_KPARAM_INFO
	.align		4
.L_15:
        /*004c*/ 	.byte	0x04, 0x17
        /*004e*/ 	.short	(.L_17 - .L_16)
.L_16:
        /*0050*/ 	.word	0x00000000
        /*0054*/ 	.short	0x000a
        /*0056*/ 	.short	0x0034
        /*0058*/ 	.byte	0x00, 0xf0, 0x11, 0x00


	//----- nvinfo : EIATTR_KPARAM_INFO
	.align		4
.L_17:
        /*005c*/ 	.byte	0x04, 0x17
        /*005e*/ 	.short	(.L_19 - .L_18)
.L_18:
        /*0060*/ 	.word	0x00000000
        /*0064*/ 	.short	0x0009
        /*0066*/ 	.short	0x0030
        /*0068*/ 	.byte	0x00, 0xf0, 0x11, 0x00


	//----- nvinfo : EIATTR_KPARAM_INFO
	.align		4
.L_19:
        /*006c*/ 	.byte	0x04, 0x17
        /*006e*/ 	.short	(.L_21 - .L_20)
.L_20:
        /*0070*/ 	.word	0x00000000
        /*0074*/ 	.short	0x0008
        /*0076*/ 	.short	0x002c
        /*0078*/ 	.byte	0x00, 0xf0, 0x11, 0x00


	//----- nvinfo : EIATTR_KPARAM_INFO
	.align		4
.L_21:
        /*007c*/ 	.byte	0x04, 0x17
        /*007e*/ 	.short	(.L_23 - .L_22)
.L_22:
        /*0080*/ 	.word	0x00000000
        /*0084*/ 	.short	0x0007
        /*0086*/ 	.short	0x0028
        /*0088*/ 	.byte	0x00, 0xf0, 0x11, 0x00


	//----- nvinfo : EIATTR_KPARAM_INFO
	.align		4
.L_23:
        /*008c*/ 	.byte	0x04, 0x17
        /*008e*/ 	.short	(.L_25 - .L_24)
.L_24:
        /*0090*/ 	.word	0x00000000
        /*0094*/ 	.short	0x0006
        /*0096*/ 	.short	0x0024
        /*0098*/ 	.byte	0x00, 0xf0, 0x11, 0x00


	//----- nvinfo : EIATTR_KPARAM_INFO
	.align		4
.L_25:
        /*009c*/ 	.byte	0x04, 0x17
        /*009e*/ 	.short	(.L_27 - .L_26)
.L_26:
        /*00a0*/ 	.word	0x00000000
        /*00a4*/ 	.short	0x0005
        /*00a6*/ 	.short	0x0020
        /*00a8*/ 	.byte	0x00, 0xf0, 0x11, 0x00


	//----- nvinfo : EIATTR_KPARAM_INFO
	.align		4
.L_27:
        /*00ac*/ 	.byte	0x04, 0x17
        /*00ae*/ 	.short	(.L_29 - .L_28)
.L_28:
        /*00b0*/ 	.word	0x00000000
        /*00b4*/ 	.short	0x0004
        /*00b6*/ 	.short	0x001c
        /*00b8*/ 	.byte	0x00, 0xf0, 0x11, 0x00


	//----- nvinfo : EIATTR_KPARAM_INFO
	.align		4
.L_29:
        /*00bc*/ 	.byte	0x04, 0x17
        /*00be*/ 	.short	(.L_31 - .L_30)
.L_30:
        /*00c0*/ 	.word	0x00000000
        /*00c4*/ 	.short	0x0003
        /*00c6*/ 	.short	0x0018
        /*00c8*/ 	.byte	0x00, 0xf0, 0x11, 0x00


	//----- nvinfo : EIATTR_KPARAM_INFO
	.align		4
.L_31:
        /*00cc*/ 	.byte	0x04, 0x17
        /*00ce*/ 	.short	(.L_33 - .L_32)
.L_32:
        /*00d0*/ 	.word	0x00000000
        /*00d4*/ 	.short	0x0002
        /*00d6*/ 	.short	0x0010
        /*00d8*/ 	.byte	0x00, 0xf4, 0x21, 0x00


	//----- nvinfo : EIATTR_KPARAM_INFO
	.align		4
.L_33:
        /*00dc*/ 	.byte	0x04, 0x17
        /*00de*/ 	.short	(.L_35 - .L_34)
.L_34:
        /*00e0*/ 	.word	0x00000000
        /*00e4*/ 	.short	0x0001
        /*00e6*/ 	.short	0x0008
        /*00e8*/ 	.byte	0x00, 0xf4, 0x21, 0x00


	//----- nvinfo : EIATTR_KPARAM_INFO
	.align		4
.L_35:
        /*00ec*/ 	.byte	0x04, 0x17
        /*00ee*/ 	.short	(.L_37 - .L_36)
.L_36:
        /*00f0*/ 	.word	0x00000000
        /*00f4*/ 	.short	0x0000
        /*00f6*/ 	.short	0x0000
        /*00f8*/ 	.byte	0x00, 0xf4, 0x21, 0x00


	//----- nvinfo : EIATTR_MAXREG_COUNT
	.align		4
.L_37:
        /*00fc*/ 	.byte	0x03, 0x1b
        /*00fe*/ 	.short	0x00ff


	//----- nvinfo : EIATTR_NUM_BARRIERS
	.align		4
        /*0100*/ 	.byte	0x02, 0x4c
        /*0102*/ 	.byte	0x01
	.zero		1


	//----- nvinfo : EIATTR_ANNOTATIONS
	.align		4
        /*0104*/ 	.byte	0x04, 0x55
        /*0106*/ 	.short	(.L_39 - .L_38)


	//   ....[0]....
.L_38:
        /*0108*/ 	.word	0x00000001
        /*010c*/ 	.byte	0xe0, 0x06, 0x00, 0x00, 0x01, 0x00, 0x00, 0x00, 0x20, 0x07, 0x00, 0x00, 0x01, 0x00, 0x00, 0x00
        /* <DEDUP_REMOVED lines=1487> */
        /*5e0c*/ 	.byte	0x40, 0x91, 0x01, 0x00, 0x01, 0x00, 0x00, 0x00, 0x50, 0x91, 0x01, 0x00


	//----- nvinfo : EIATTR_MERCURY_ISA_VERSION
	.align		4
.L_39:
        /*5e18*/ 	.byte	0x03, 0x5f
        /*5e1a*/ 	.short	0x0000


	//----- nvinfo : EIATTR_EXIT_INSTR_OFFSETS
	.align		4
        /*5e1c*/ 	.byte	0x04, 0x1c
        /*5e1e*/ 	.short	(.L_41 - .L_40)


	//   ....[0]....
.L_40:
        /*5e20*/ 	.word	0x0004ff80


	//   ....[1]....
        /*5e24*/ 	.word	0x0004ffb0


	//----- nvinfo : EIATTR_REQNTID
	.align		4
.L_41:
        /*5e28*/ 	.byte	0x04, 0x10
        /*5e2a*/ 	.short	(.L_43 - .L_42)
.L_42:
        /*5e2c*/ 	.word	0x00000080
        /*5e30*/ 	.word	0x00000001
        /*5e34*/ 	.word	0x00000001
.L_43:


//--------------------- .nv.callgraph             --------------------------
	.section	.nv.callgraph,"",@"SHT_CUDA_CALLGRAPH"
	.align	4
	.sectionentsize	8
	.align		4
        /*0000*/ 	.word	0x00000000
	.align		4
        /*0004*/ 	.word	0xffffffff
	.align		4
        /*0008*/ 	.word	0x00000000
	.align		4
        /*000c*/ 	.word	0xfffffffe
	.align		4
        /*0010*/ 	.word	0x00000000
	.align		4
        /*0014*/ 	.word	0xfffffffd
	.align		4
        /*0018*/ 	.word	0x00000000
	.align		4
        /*001c*/ 	.word	0xfffffffc


//--------------------- .nv.rel.action            --------------------------
	.section	.nv.rel.action,"",@"SHT_CUDA_RELOCINFO"
	.align	8
	.sectionentsize	8
        /*0000*/ 	.byte	0x73, 0x00, 0x00, 0x00, 0x00, 0x00, 0x00, 0x00, 0x00, 0x00, 0x00, 0x11, 0x25, 0x00, 0x05, 0x36


//--------------------- .nv.constant0.matmul_kernel --------------------------
	.section	.nv.constant0.matmul_kernel,"a",@progbits
	.sectionflags	@""
	.align	4
.nv.constant0.matmul_kernel:
	.zero		432


//--------------------- .text.matmul_kernel       --------------------------
	.section	.text.matmul_kernel,"ax",@progbits
	.sectioninfo	@"SHI_REGISTERS=32"
	.align	128
        .global         matmul_kernel
        .type           matmul_kernel,@function
        .size           matmul_kernel,(.L_x_5 - matmul_kernel)
        .other          matmul_kernel,@"STO_CUDA_ENTRY STV_DEFAULT"
matmul_kernel:
.text.matmul_kernel:
[----:B------:R-:W-:-:S03]  /*0000*/  IMAD.MOV.U32 R1, RZ, RZ, c[0x0][0x28] ;  /* 0x00000a00ff017624 */ /* 0x000fc600078e00ff */
[----:B------:R-:W-:Y:S01]  /*0010*/  IMAD.MOV.U32 R0, RZ, RZ, c[0x0][0x17c] ;  /* 0x00005f00ff007624 */ /* 0x000fe200078e00ff */
[----:B------:R-:W0:Y:S01]  /*0020*/  S2R R12, SR_TID.X ;  /* 0x00000000000c7919 */ /* 0x000e220000002100 */
[----:B------:R-:W-:Y:S01]  /*0030*/  IADD3 R1, R1, -0x2b40, RZ ;  /* 0xffffd4c001017810 */ /* 0x000fe20007ffe0ff */
[----:B------:R-:W-:Y:S02]  /*0040*/  ULDC.64 UR10, c[0x0][0x118] ;  /* 0x00004600000a7ab9 */ /* 0x000fe40000000a00 */
[----:B------:R-:W-:-:S04]  /*0050*/  IADD3 R0, R0, 0x1ff, RZ ;  /* 0x000001ff00007810 */ /* 0x000fc80007ffe0ff */
[----:B------:R-:W-:-:S04]  /*0060*/  SHF.R.S32.HI R3, RZ, 0x1f, R0 ;  /* 0x0000001fff037819 */ /* 0x000fc80000011400 */
[----:B------:R-:W-:-:S04]  /*0070*/  LEA.HI R3, R3, R0, RZ, 0x9 ;  /* 0x0000000003037211 */ /* 0x000fc800078f48ff */
[----:B------:R-:W-:Y:S02]  /*0080*/  SHF.R.S32.HI R0, RZ, 0x9, R3 ;  /* 0x00000009ff007819 */ /* 0x000fe40000011403 */
[----:B------:R-:W1:Y:S03]  /*0090*/  S2R R3, SR_CTAID.X ;  /* 0x0000000000037919 */ /* 0x000e660000002500 */
[----:B------:R-:W-:Y:S01]  /*00a0*/  IMAD.SHL.U32 R0, R0, 0x8, RZ ;  /* 0x0000000800007824 */ /* 0x000fe200078e00ff */
[----:B0-----:R-:W-:-:S04]  /*00b0*/  LOP3.LUT R13, R12, 0x3f, RZ, 0xc0, !PT ;  /* 0x0000003f0c0d7812 */ /* 0x001fc800078ec0ff */
[-C--:B------:R-:W-:Y:S02]  /*00c0*/  IABS R7, R0.reuse ;  /* 0x0000000000077213 */ /* 0x080fe40000000000 */
[----:B------:R-:W-:Y:S02]  /*00d0*/  IABS R10, R0 ;  /* 0x00000000000a7213 */ /* 0x000fe40000000000 */
[----:B------:R-:W0:Y:S01]  /*00e0*/  I2F.RP R2, R7 ;  /* 0x0000000700027306 */ /* 0x000e220000209400 */
[----:B-1----:R-:W-:-:S07]  /*00f0*/  IABS R8, R3 ;  /* 0x0000000300087213 */ /* 0x002fce0000000000 */
[----:B0-----:R-:W0:Y:S02]  /*0100*/  MUFU.RCP R2, R2 ;  /* 0x0000000200027308 */ /* 0x001e240000001000 */
[----:B0-----:R-:W-:Y:S01]  /*0110*/  IADD3 R4, R2, 0xffffffe, RZ ;  /* 0x0ffffffe02047810 */ /* 0x001fe20007ffe0ff */
[----:B------:R-:W-:-:S05]  /*0120*/  IMAD.MOV R2, RZ, RZ, -R10 ;  /* 0x000000ffff027224 */ /* 0x000fca00078e0a0a */
[----:B------:R0:W1:Y:S02]  /*0130*/  F2I.FTZ.U32.TRUNC.NTZ R5, R4 ;  /* 0x0000000400057305 */ /* 0x000064000021f000 */
[----:B0-----:R-:W-:Y:S02]  /*0140*/  IMAD.MOV.U32 R4, RZ, RZ, RZ ;  /* 0x000000ffff047224 */ /* 0x001fe400078e00ff */
[----:B-1----:R-:W-:-:S04]  /*0150*/  IMAD.MOV R6, RZ, RZ, -R5 ;  /* 0x000000ffff067224 */ /* 0x002fc800078e0a05 */
[----:B------:R-:W-:Y:S02]  /*0160*/  IMAD R9, R6, R7, RZ ;  /* 0x0000000706097224 */ /* 0x000fe400078e02ff */
[----:B------:R-:W-:Y:S02]  /*0170*/  IMAD.MOV.U32 R6, RZ, RZ, R8 ;  /* 0x000000ffff067224 */ /* 0x000fe400078e0008 */
[----:B------:R-:W-:-:S06]  /*0180*/  IMAD.HI.U32 R5, R5, R9, R4 ;  /* 0x0000000905057227 */ /* 0x000fcc00078e0004 */
[----:B------:R-:W-:-:S04]  /*0190*/  IMAD.HI.U32 R5, R5, R6, RZ ;  /* 0x0000000605057227 */ /* 0x000fc800078e00ff */
[----:B------:R-:W-:-:S05]  /*01a0*/  IMAD R2, R5, R2, R6 ;  /* 0x0000000205027224 */ /* 0x000fca00078e0206 */
[----:B------:R-:W-:-:S13]  /*01b0*/  ISETP.GT.U32.AND P1, PT, R7, R2, PT ;  /* 0x000000020700720c */ /* 0x000fda0003f24070 */
[----:B------:R-:W-:Y:S01]  /*01c0*/  @!P1 IMAD.IADD R2, R2, 0x1, -R7 ;  /* 0x0000000102029824 */ /* 0x000fe200078e0a07 */
[----:B------:R-:W-:Y:S02]  /*01d0*/  @!P1 IADD3 R5, R5, 0x1, RZ ;  /* 0x0000000105059810 */ /* 0x000fe40007ffe0ff */
[----:B------:R-:W-:Y:S02]  /*01e0*/  ISETP.NE.AND P1, PT, R0, RZ, PT ;  /* 0x000000ff0000720c */ /* 0x000fe40003f25270 */
[----:B------:R-:W-:Y:S02]  /*01f0*/  ISETP.GE.U32.AND P0, PT, R2, R7, PT ;  /* 0x000000070200720c */ /* 0x000fe40003f06070 */
[----:B------:R-:W-:-:S04]  /*0200*/  LOP3.LUT R2, R3, R0, RZ, 0x3c, !PT ;  /* 0x0000000003027212 */ /* 0x000fc800078e3cff */
[----:B------:R-:W-:Y:S01]  /*0210*/  ISETP.GE.AND P2, PT, R2, RZ, PT ;  /* 0x000000ff0200720c */ /* 0x000fe20003f46270 */
[----:B------:R-:W-:-:S05]  /*0220*/  IMAD.MOV.U32 R2, RZ, RZ, c[0x0][0x178] ;  /* 0x00005e00ff027624 */ /* 0x000fca00078e00ff */
[----:B------:R-:W-:Y:S02]  /*0230*/  IADD3 R2, R2, 0x3f, RZ ;  /* 0x0000003f02027810 */ /* 0x000fe40007ffe0ff */
[----:B------:R-:W-:-:S05]  /*0240*/  @P0 IADD3 R5, R5, 0x1, RZ ;  /* 0x0000000105050810 */ /* 0x000fca0007ffe0ff */
[----:B------:R-:W-:Y:S01]  /*0250*/  IMAD.MOV.U32 R4, RZ, RZ, R5 ;  /* 0x000000ffff047224 */ /* 0x000fe200078e0005 */
[----:B------:R-:W-:-:S03]  /*0260*/  SHF.R.S32.HI R5, RZ, 0x1f, R2 ;  /* 0x0000001fff057819 */ /* 0x000fc60000011402 */
[----:B------:R-:W-:Y:S01]  /*0270*/  @!P2 IMAD.MOV R4, RZ, RZ, -R4 ;  /* 0x000000ffff04a224 */ /* 0x000fe200078e0a04 */
[----:B------:R-:W-:Y:S02]  /*0280*/  @!P1 LOP3.LUT R4, RZ, R0, RZ, 0x33, !PT ;  /* 0x00000000ff049212 */ /* 0x000fe400078e33ff */
[----:B------:R-:W-:-:S03]  /*0290*/  LEA.HI R5, R5, R2, RZ, 0x6 ;  /* 0x0000000205057211 */ /* 0x000fc600078f30ff */
[----:B------:R-:W-:Y:S02]  /*02a0*/  IMAD.SHL.U32 R2, R4, 0x8, RZ ;  /* 0x0000000804027824 */ /* 0x000fe400078e00ff */
[----:B------:R-:W-:-:S03]  /*02b0*/  IMAD.MOV R4, RZ, RZ, -R4 ;  /* 0x000000ffff047224 */ /* 0x000fc600078e0a04 */
[----:B------:R-:W-:Y:S01]  /*02c0*/  LEA.HI.SX32 R5, R5, -R2, 0x1a ;  /* 0x8000000205057211 */ /* 0x000fe200078fd2ff */
[----:B------:R-:W-:-:S03]  /*02d0*/  IMAD R11, R0, R4, R3 ;  /* 0x00000004000b7224 */ /* 0x000fc600078e0203 */
[----:B------:R-:W-:Y:S02]  /*02e0*/  IMNMX R6, R5, 0x8, PT ;  /* 0x0000000805067817 */ /* 0x000fe40003800200 */
[----:B------:R-:W-:Y:S02]  /*02f0*/  IABS R4, R11 ;  /* 0x0000000b00047213 */ /* 0x000fe40000000000 */
[----:B------:R-:W-:-:S04]  /*0300*/  IABS R9, R6 ;  /* 0x0000000600097213 */ /* 0x000fc80000000000 */
[----:B------:R-:W0:Y:S08]  /*0310*/  I2F.RP R7, R9 ;  /* 0x0000000900077306 */ /* 0x000e300000209400 */
[----:B0-----:R-:W0:Y:S02]  /*0320*/  MUFU.RCP R7, R7 ;  /* 0x0000000700077308 */ /* 0x001e240000001000 */
[----:B0-----:R-:W-:-:S06]  /*0330*/  IADD3 R5, R7, 0xffffffe, RZ ;  /* 0x0ffffffe07057810 */ /* 0x001fcc0007ffe0ff */
[----:B------:R-:W0:Y:S02]  /*0340*/  F2I.FTZ.U32.TRUNC.NTZ R5, R5 ;  /* 0x0000000500057305 */ /* 0x000e24000021f000 */
[----:B0-----:R-:W-:-:S04]  /*0350*/  IMAD.MOV R8, RZ, RZ, -R5 ;  /* 0x000000ffff087224 */ /* 0x001fc800078e0a05 */
[----:B------:R-:W-:Y:S01]  /*0360*/  IMAD.MOV.U32 R0, RZ, RZ, R8 ;  /* 0x000000ffff007224 */ /* 0x000fe200078e0008 */
[----:B------:R-:W-:-:S03]  /*0370*/  IABS R8, R6 ;  /* 0x0000000600087213 */ /* 0x000fc60000000000 */
[----:B------:R-:W-:Y:S02]  /*0380*/  IMAD R3, R0, R9, RZ ;  /* 0x0000000900037224 */ /* 0x000fe400078e02ff */
[----:B------:R-:W-:Y:S02]  /*0390*/  IMAD.MOV.U32 R0, RZ, RZ, R4 ;  /* 0x000000ffff007224 */ /* 0x000fe400078e0004 */
[----:B------:R-:W-:-:S04]  /*03a0*/  IMAD.MOV.U32 R4, RZ, RZ, RZ ;  /* 0x000000ffff047224 */ /* 0x000fc800078e00ff */
[----:B------:R-:W-:-:S04]  /*03b0*/  IMAD.HI.U32 R4, R5, R3, R4 ;  /* 0x0000000305047227 */ /* 0x000fc800078e0004 */
[----:B------:R-:W-:Y:S02]  /*03c0*/  IMAD.MOV R5, RZ, RZ, -R8 ;  /* 0x000000ffff057224 */ /* 0x000fe400078e0a08 */
[----:B------:R-:W-:Y:S01]  /*03d0*/  IMAD.HI.U32 R3, R4, R0, RZ ;  /* 0x0000000004037227 */ /* 0x000fe200078e00ff */
[----:B------:R-:W-:-:S03]  /*03e0*/  SHF.R.U32.HI R4, RZ, 0x6, R12 ;  /* 0x00000006ff047819 */ /* 0x000fc6000001160c */
[----:B------:R-:W-:Y:S01]  /*03f0*/  IMAD R0, R3, R5, R0 ;  /* 0x0000000503007224 */ /* 0x000fe200078e0200 */
[----:B------:R-:W-:-:S04]  /*0400*/  SGXT.U32 R14, R4, 0x1 ;  /* 0x00000001040e781a */ /* 0x000fc80000000000 */
[----:B------:R-:W-:Y:S02]  /*0410*/  ISETP.GT.U32.AND P1, PT, R9, R0, PT ;  /* 0x000000000900720c */ /* 0x000fe40003f24070 */
[C---:B------:R-:W-:Y:S02]  /*0420*/  LOP3.LUT R4, R14.reuse, 0x6, RZ, 0xfc, !PT ;  /* 0x000000060e047812 */ /* 0x040fe400078efcff */
[C---:B------:R-:W-:Y:S02]  /*0430*/  LOP3.LUT R4, R14.reuse, 0xc, RZ, 0xfc, !PT ;  /* 0x0000000c0e047812 */ /* 0x040fe400078efcff */
[C---:B------:R-:W-:Y:S02]  /*0440*/  LOP3.LUT R4, R14.reuse, 0x12, RZ, 0xfc, !PT ;  /* 0x000000120e047812 */ /* 0x040fe400078efcff */
[C---:B------:R-:W-:Y:S02]  /*0450*/  LOP3.LUT R4, R14.reuse, 0x18, RZ, 0xfc, !PT ;  /* 0x000000180e047812 */ /* 0x040fe400078efcff */
[----:B------:R-:W-:-:S02]  /*0460*/  LOP3.LUT R4, R14, 0x1e, RZ, 0xfc, !PT ;  /* 0x0000001e0e047812 */ /* 0x000fc400078efcff */
[----:B------:R-:W-:Y:S01]  /*0470*/  LOP3.LUT R4, R14, 0x24, RZ, 0xfc, !PT ;  /* 0x000000240e047812 */ /* 0x000fe200078efcff */
[----:B------:R-:W-:Y:S01]  /*0480*/  @!P1 IMAD.IADD R0, R0, 0x1, -R9 ;  /* 0x0000000100009824 */ /* 0x000fe200078e0a09 */
[----:B------:R-:W-:Y:S02]  /*0490*/  @!P1 IADD3 R3, R3, 0x1, RZ ;  /* 0x0000000103039810 */ /* 0x000fe40007ffe0ff */
[----:B------:R-:W-:Y:S02]  /*04a0*/  ISETP.NE.AND P1, PT, R6, RZ, PT ;  /* 0x000000ff0600720c */ /* 0x000fe40003f25270 */
[----:B------:R-:W-:Y:S02]  /*04b0*/  ISETP.GE.U32.AND P0, PT, R0, R9, PT ;  /* 0x000000090000720c */ /* 0x000fe40003f06070 */
[----:B------:R-:W-:Y:S02]  /*04c0*/  LOP3.LUT R0, R11, R6, RZ, 0x3c, !PT ;  /* 0x000000060b007212 */ /* 0x000fe400078e3cff */
[----:B------:R-:W-:-:S02]  /*04d0*/  LOP3.LUT R4, R14, 0x2a, RZ, 0xfc, !PT ;  /* 0x0000002a0e047812 */ /* 0x000fc400078efcff */
[----:B------:R-:W-:Y:S01]  /*04e0*/  ISETP.GE.AND P2, PT, R0, RZ, PT ;  /* 0x000000ff0000720c */ /* 0x000fe20003f46270 */
[----:B------:R-:W-:Y:S01]  /*04f0*/  IMAD.MOV.U32 R0, RZ, RZ, 0x3f ;  /* 0x0000003fff007424 */ /* 0x000fe200078e00ff */
[C---:B------:R-:W-:Y:S02]  /*0500*/  LOP3.LUT R4, R14.reuse, 0x30, RZ, 0xfc, !PT ;  /* 0x000000300e047812 */ /* 0x040fe400078efcff */
[C---:B------:R-:W-:Y:S02]  /*0510*/  LOP3.LUT R4, R14.reuse, 0x36, RZ, 0xfc, !PT ;  /* 0x000000360e047812 */ /* 0x040fe400078efcff */
[----:B------:R-:W-:Y:S02]  /*0520*/  LOP3.LUT R4, R14, 0x3a, RZ, 0xfc, !PT ;  /* 0x0000003a0e047812 */ /* 0x000fe400078efcff */
[----:B------:R-:W-:Y:S02]  /*0530*/  @P0 IADD3 R3, R3, 0x1, RZ ;  /* 0x0000000103030810 */ /* 0x000fe40007ffe0ff */
[----:B------:R-:W-:-:S03]  /*0540*/  IADD3 R0, R0, c[0x0][0x180], RZ ;  /* 0x0000600000007a10 */ /* 0x000fc60007ffe0ff */
[----:B------:R-:W-:Y:S01]  /*0550*/  @!P2 IMAD.MOV R3, RZ, RZ, -R3 ;  /* 0x000000ffff03a224 */ /* 0x000fe200078e0a03 */
[----:B------:R-:W-:Y:S02]  /*0560*/  @!P1 LOP3.LUT R3, RZ, R6, RZ, 0x33, !PT ;  /* 0x00000006ff039212 */ /* 0x000fe400078e33ff */
[----:B------:R-:W-:-:S03]  /*0570*/  ISETP.GT.AND P0, PT, R0, 0x3f, PT ;  /* 0x0000003f0000780c */ /* 0x000fc60003f04270 */
[----:B------:R-:W-:Y:S02]  /*0580*/  IMAD.MOV R5, RZ, RZ, -R3 ;  /* 0x000000ffff057224 */ /* 0x000fe400078e0a03 */
[----:B------:R-:W-:Y:S02]  /*0590*/  IMAD.SHL.U32 R3, R3, 0x200, RZ ;  /* 0x0000020003037824 */ /* 0x000fe400078e00ff */
[----:B------:R-:W-:Y:S01]  /*05a0*/  IMAD R5, R6, R5, R11 ;  /* 0x0000000506057224 */ /* 0x000fe200078e020b */
[C---:B------:R-:W-:Y:S02]  /*05b0*/  LOP3.LUT R6, R14.reuse, 0x4, RZ, 0xfc, !PT ;  /* 0x000000040e067812 */ /* 0x040fe400078efcff */
[----:B------:R-:W-:Y:S01]  /*05c0*/  LOP3.LUT R6, R14, 0xa, RZ, 0xfc, !PT ;  /* 0x0000000a0e067812 */ /* 0x000fe200078efcff */
[----:B------:R-:W-:Y:S01]  /*05d0*/  IMAD.IADD R2, R2, 0x1, R5 ;  /* 0x0000000102027824 */ /* 0x000fe200078e0205 */
[C---:B------:R-:W-:Y:S02]  /*05e0*/  LOP3.LUT R5, R14.reuse, 0x2, RZ, 0xfc, !PT ;  /* 0x000000020e057812 */ /* 0x040fe400078efcff */
[----:B------:R-:W-:Y:S01]  /*05f0*/  LOP3.LUT R5, R14, 0x8, RZ, 0xfc, !PT ;  /* 0x000000080e057812 */ /* 0x000fe200078efcff */
[----:B------:R-:W-:Y:S01]  /*0600*/  IMAD R28, R2, 0x40, R13 ;  /* 0x00000040021c7824 */ /* 0x000fe200078e020d */
[----:B------:R-:W-:-:S02]  /*0610*/  LOP3.LUT R5, R14, 0xe, RZ, 0xfc, !PT ;  /* 0x0000000e0e057812 */ /* 0x000fc400078efcff */
[C---:B------:R-:W-:Y:S02]  /*0620*/  LOP3.LUT R5, R14.reuse, 0x14, RZ, 0xfc, !PT ;  /* 0x000000140e057812 */ /* 0x040fe400078efcff */
[C---:B------:R-:W-:Y:S02]  /*0630*/  LOP3.LUT R5, R14.reuse, 0x1a, RZ, 0xfc, !PT ;  /* 0x0000001a0e057812 */ /* 0x040fe400078efcff */
[C---:B------:R-:W-:Y:S02]  /*0640*/  LOP3.LUT R5, R14.reuse, 0x20, RZ, 0xfc, !PT ;  /* 0x000000200e057812 */ /* 0x040fe400078efcff */
[C---:B------:R-:W-:Y:S02]  /*0650*/  LOP3.LUT R5, R14.reuse, 0x26, RZ, 0xfc, !PT ;  /* 0x000000260e057812 */ /* 0x040fe400078efcff */
[C---:B------:R-:W-:Y:S02]  /*0660*/  LOP3.LUT R5, R14.reuse, 0x2c, RZ, 0xfc, !PT ;  /* 0x0000002c0e057812 */ /* 0x040fe400078efcff */
[----:B------:R-:W-:-:S02]  /*0670*/  LOP3.LUT R6, R14, 0x10, RZ, 0xfc, !PT ;  /* 0x000000100e067812 */ /* 0x000fc400078efcff */
[C---:B------:R-:W-:Y:S02]  /*0680*/  LOP3.LUT R5, R14.reuse, 0x32, RZ, 0xfc, !PT ;  /* 0x000000320e057812 */ /* 0x040fe400078efcff */
[C---:B------:R-:W-:Y:S02]  /*0690*/  LOP3.LUT R6, R14.reuse, 0x16, RZ, 0xfc, !PT ;  /* 0x000000160e067812 */ /* 0x040fe400078efcff */
[C---:B------:R-:W-:Y:S02]  /*06a0*/  LOP3.LUT R5, R14.reuse, 0x38, RZ, 0xfc, !PT ;  /* 0x000000380e057812 */ /* 0x040fe400078efcff */
[C---:B------:R-:W-:Y:S02]  /*06b0*/  LOP3.LUT R7, R3.reuse, 0x2, R14, 0xfe, !PT ;  /* 0x0000000203077812 */ /* 0x040fe400078efe0e */
[C---:B------:R-:W-:Y:S02]  /*06c0*/  LOP3.LUT R6, R14.reuse, 0x1c, RZ, 0xfc, !PT ;  /* 0x0000001c0e067812 */ /* 0x040fe400078efcff */
[----:B------:R-:W-:Y:S01]  /*06d0*/  LOP3.LUT R5, R14, 0x3e, RZ, 0xfc, !PT ;  /* 0x0000003e0e057812 */ /* 0x000fe200078efcff */
[----:B------:R0:W-:Y:S01]  /*06e0*/  STL [R1+0xf18], R7 ;  /* 0x000f180701007387 */ /* 0x0001e20000100800 */
[----:B------:R-:W-:-:S02]  /*06f0*/  LOP3.LUT R4, R3, R14, RZ, 0xfc, !PT ;  /* 0x0000000e03047212 */ /* 0x000fc400078efcff */
[C---:B------:R-:W-:Y:S02]  /*0700*/  LOP3.LUT R6, R14.reuse, 0x22, RZ, 0xfc, !PT ;  /* 0x000000220e067812 */ /* 0x040fe400078efcff */
[----:B------:R-:W-:Y:S01]  /*0710*/  LOP3.LUT R5, R3, 0x4, R14, 0xfe, !PT ;  /* 0x0000000403057812 */ /* 0x000fe200078efe0e */
[----:B------:R-:W-:Y:S01]  /*0720*/  STL [R1+0x4c8], R4 ;  /* 0x0004c80401007387 */ /* 0x000fe20000100800 */
[C---:B------:R-:W-:Y:S02]  /*0730*/  LOP3.LUT R6, R14.reuse, 0x28, RZ, 0xfc, !PT ;  /* 0x000000280e067812 */ /* 0x040fe400078efcff */
[C---:B------:R-:W-:Y:S01]  /*0740*/  LOP3.LUT R6, R14.reuse, 0x2e, RZ, 0xfc, !PT ;  /* 0x0000002e0e067812 */ /* 0x040fe200078efcff */
[----:B------:R1:W-:Y:S01]  /*0750*/  STL [R1+0xf1c], R5 ;  /* 0x000f1c0501007387 */ /* 0x0003e20000100800 */
[C---:B------:R-:W-:Y:S02]  /*0760*/  LOP3.LUT R6, R14.reuse, 0x34, RZ, 0xfc, !PT ;  /* 0x000000340e067812 */ /* 0x040fe400078efcff */
[----:B------:R-:W-:-:S02]  /*0770*/  LOP3.LUT R6, R14, 0x3c, RZ, 0xfc, !PT ;  /* 0x0000003c0e067812 */ /* 0x000fc400078efcff */
[C-C-:B------:R-:W-:Y:S02]  /*0780*/  LOP3.LUT R6, R3.reuse, 0x6, R14.reuse, 0xfe, !PT ;  /* 0x0000000603067812 */ /* 0x140fe400078efe0e */
[C-C-:B0-----:R-:W-:Y:S02]  /*0790*/  LOP3.LUT R7, R3.reuse, 0xa, R14.reuse, 0xfe, !PT ;  /* 0x0000000a03077812 */ /* 0x141fe400078efe0e */
[C---:B------:R-:W-:Y:S01]  /*07a0*/  LOP3.LUT R2, R4.reuse, 0x1d8, RZ, 0xfc, !PT ;  /* 0x000001d804027812 */ /* 0x040fe200078efcff */
[----:B------:R0:W-:Y:S01]  /*07b0*/  STL [R1+0xf20], R6 ;  /* 0x000f200601007387 */ /* 0x0001e20000100800 */
[----:B-1----:R-:W-:Y:S02]  /*07c0*/  LOP3.LUT R5, R3, 0x8, R14, 0xfe, !PT ;  /* 0x0000000803057812 */ /* 0x002fe400078efe0e */
[----:B------:R-:W-:-:S03]  /*07d0*/  LOP3.LUT R29, R4, 0x1f6, RZ, 0xfc, !PT ;  /* 0x000001f6041d7812 */ /* 0x000fc600078efcff */
[----:B------:R1:W-:Y:S01]  /*07e0*/  STL [R1+0xf24], R5 ;  /* 0x000f240501007387 */ /* 0x0003e20000100800 */
[----:B0-----:R-:W-:-:S03]  /*07f0*/  LOP3.LUT R6, R3, 0xc, R14, 0xfe, !PT ;  /* 0x0000000c03067812 */ /* 0x001fc600078efe0e */
[----:B------:R0:W-:Y:S04]  /*0800*/  STL [R1+0xf28], R7 ;  /* 0x000f280701007387 */ /* 0x0001e80000100800 */
[----:B------:R2:W-:Y:S01]  /*0810*/  STL [R1+0xf2c], R6 ;  /* 0x000f2c0601007387 */ /* 0x0005e20000100800 */
[C-C-:B-1----:R-:W-:Y:S02]  /*0820*/  LOP3.LUT R5, R3.reuse, 0xe, R14.reuse, 0xfe, !PT ;  /* 0x0000000e03057812 */ /* 0x142fe400078efe0e */
[----:B0-----:R-:W-:-:S03]  /*0830*/  LOP3.LUT R7, R3, 0x10, R14, 0xfe, !PT ;  /* 0x0000001003077812 */ /* 0x001fc600078efe0e */
[----:B------:R0:W-:Y:S01]  /*0840*/  STL [R1+0xf30], R5 ;  /* 0x000f300501007387 */ /* 0x0001e20000100800 */
[----:B--2---:R-:W-:-:S03]  /*0850*/  LOP3.LUT R6, R3, 0x12, R14, 0xfe, !PT ;  /* 0x0000001203067812 */ /* 0x004fc600078efe0e */
[----:B------:R1:W-:Y:S04]  /*0860*/  STL [R1+0xf34], R7 ;  /* 0x000f340701007387 */ /* 0x0003e80000100800 */
[----:B------:R2:W-:Y:S01]  /*0870*/  STL [R1+0xf38], R6 ;  /* 0x000f380601007387 */ /* 0x0005e20000100800 */
[C-C-:B0-----:R-:W-:Y:S02]  /*0880*/  LOP3.LUT R5, R3.reuse, 0x14, R14.reuse, 0xfe, !PT ;  /* 0x0000001403057812 */ /* 0x141fe400078efe0e */
[----:B-1----:R-:W-:-:S03]  /*0890*/  LOP3.LUT R7, R3, 0x16, R14, 0xfe, !PT ;  /* 0x0000001603077812 */ /* 0x002fc600078efe0e */
        /* <DEDUP_REMOVED lines=40> */
[----:B0-----:R-:W-:Y:S02]  /*0b20*/  LOP3.LUT R5, R3, 0x3e, R14, 0xfe, !PT ;  /* 0x0000003e03057812 */ /* 0x001fe400078efe0e */
[C---:B------:R-:W-:Y:S02]  /*0b30*/  LOP3.LUT R3, R4.reuse, 0x40, RZ, 0xfc, !PT ;  /* 0x0000004004037812 */ /* 0x040fe400078efcff */
[C---:B-1----:R-:W-:Y:S01]  /*0b40*/  LOP3.LUT R7, R4.reuse, 0x1f0, RZ, 0xfc, !PT ;  /* 0x000001f004077812 */ /* 0x042fe200078efcff */
[----:B------:R0:W-:Y:S01]  /*0b50*/  STL [R1+0xf90], R5 ;  /* 0x000f900501007387 */ /* 0x0001e20000100800 */
[----:B--2---:R-:W-:-:S03]  /*0b60*/  LOP3.LUT R6, R4, 0x42, RZ, 0xfc, !PT ;  /* 0x0000004204067812 */ /* 0x004fc600078efcff */
[----:B------:R1:W-:Y:S04]  /*0b70*/  STL [R1+0xf98], R3 ;  /* 0x000f980301007387 */ /* 0x0003e80000100800 */
[----:B------:R2:W-:Y:S01]  /*0b80*/  STL [R1+0xf9c], R6 ;  /* 0x000f9c0601007387 */ /* 0x0005e20000100800 */
[C---:B0-----:R-:W-:Y:S02]  /*0b90*/  LOP3.LUT R5, R4.reuse, 0x44, RZ, 0xfc, !PT ;  /* 0x0000004404057812 */ /* 0x041fe400078efcff */
[----:B-1----:R-:W-:-:S03]  /*0ba0*/  LOP3.LUT R3, R4, 0x46, RZ, 0xfc, !PT ;  /* 0x0000004604037812 */ /* 0x002fc600078efcff */
        /* <DEDUP_REMOVED lines=398> */
[----:B------:R1:W-:Y:S01]  /*2490*/  STL [R1+0x12bc], R3 ;  /* 0x0012bc0301007387 */ /* 0x0003e20000100800 */
[C---:B0-----:R-:W-:Y:S02]  /*24a0*/  LOP3.LUT R5, R4.reuse, 0x1d4, RZ, 0xfc, !PT ;  /* 0x000001d404057812 */ /* 0x041fe400078efcff */
[----:B-1----:R-:W-:-:S03]  /*24b0*/  LOP3.LUT R3, R4, 0x1d6, RZ, 0xfc, !PT ;  /* 0x000001d604037812 */ /* 0x002fc600078efcff */
[----:B------:R0:W-:Y:S04]  /*24c0*/  STL [R1+0x12c0], R5 ;  /* 0x0012c00501007387 */ /* 0x0001e80000100800 */
[----:B------:R-:W-:Y:S04]  /*24d0*/  STL [R1+0xf14], R28 ;  /* 0x000f141c01007387 */ /* 0x000fe80000100800 */
[----:B------:R1:W-:Y:S01]  /*24e0*/  STL [R1+0x12c4], R3 ;  /* 0x0012c40301007387 */ /* 0x0003e20000100800 */
[----:B0-----:R-:W-:-:S03]  /*24f0*/  LOP3.LUT R5, R4, 0x1da, RZ, 0xfc, !PT ;  /* 0x000001da04057812 */ /* 0x001fc600078efcff */
[----:B------:R0:W-:Y:S04]  /*2500*/  STL [R1+0x12c8], R2 ;  /* 0x0012c80201007387 */ /* 0x0001e80000100800 */
[----:B------:R2:W-:Y:S01]  /*2510*/  STL [R1+0x12cc], R5 ;  /* 0x0012cc0501007387 */ /* 0x0005e20000100800 */
[C---:B-1----:R-:W-:Y:S02]  /*2520*/  LOP3.LUT R3, R4.reuse, 0x1de, RZ, 0xfc, !PT ;  /* 0x000001de04037812 */ /* 0x042fe400078efcff */
[C---:B0-----:R-:W-:Y:S02]  /*2530*/  LOP3.LUT R2, R4.reuse, 0x1dc, RZ, 0xfc, !PT ;  /* 0x000001dc04027812 */ /* 0x041fe400078efcff */
[----:B--2---:R-:W-:-:S03]  /*2540*/  LOP3.LUT R5, R4, 0x1e0, RZ, 0xfc, !PT ;  /* 0x000001e004057812 */ /* 0x004fc600078efcff */
[----:B------:R0:W-:Y:S04]  /*2550*/  STL [R1+0x12d0], R2 ;  /* 0x0012d00201007387 */ /* 0x0001e80000100800 */
[----:B------:R1:W-:Y:S04]  /*2560*/  STL [R1+0x12d4], R3 ;  /* 0x0012d40301007387 */ /* 0x0003e80000100800 */
[----:B------:R2:W-:Y:S01]  /*2570*/  STL [R1+0x12d8], R5 ;  /* 0x0012d80501007387 */ /* 0x0005e20000100800 */
[C---:B0-----:R-:W-:Y:S02]  /*2580*/  LOP3.LUT R2, R4.reuse, 0x1e2, RZ, 0xfc, !PT ;  /* 0x000001e204027812 */ /* 0x041fe400078efcff */
[----:B-1----:R-:W-:-:S03]  /*2590*/  LOP3.LUT R3, R4, 0x1e4, RZ, 0xfc, !PT ;  /* 0x000001e404037812 */ /* 0x002fc600078efcff */
[----:B------:R0:W-:Y:S01]  /*25a0*/  STL [R1+0x12dc], R2 ;  /* 0x0012dc0201007387 */ /* 0x0001e20000100800 */
[----:B--2---:R-:W-:-:S03]  /*25b0*/  LOP3.LUT R5, R4, 0x1e8, RZ, 0xfc, !PT ;  /* 0x000001e804057812 */ /* 0x004fc600078efcff */
[----:B------:R1:W-:Y:S04]  /*25c0*/  STL [R1+0x12e0], R6 ;  /* 0x0012e00601007387 */ /* 0x0003e80000100800 */
[----:B------:R-:W-:Y:S01]  /*25d0*/  STL [R1+0x12e4], R3 ;  /* 0x0012e40301007387 */ /* 0x000fe20000100800 */
[----:B0-----:R-:W-:-:S03]  /*25e0*/  LOP3.LUT R2, R4, 0x1ea, RZ, 0xfc, !PT ;  /* 0x000001ea04027812 */ /* 0x001fc600078efcff */
[----:B------:R0:W-:Y:S01]  /*25f0*/  STL [R1+0x12e8], R5 ;  /* 0x0012e80501007387 */ /* 0x0001e20000100800 */
[----:B-1----:R-:W-:-:S03]  /*2600*/  LOP3.LUT R6, R4, 0x1f2, RZ, 0xfc, !PT ;  /* 0x000001f204067812 */ /* 0x002fc600078efcff */
[----:B------:R1:W-:Y:S01]  /*2610*/  STL [R1+0x12ec], R2 ;  /* 0x0012ec0201007387 */ /* 0x0003e20000100800 */
[C---:B0-----:R-:W-:Y:S02]  /*2620*/  LOP3.LUT R5, R4.reuse, 0x1ec, RZ, 0xfc, !PT ;  /* 0x000001ec04057812 */ /* 0x041fe400078efcff */
[----:B-1----:R-:W-:-:S03]  /*2630*/  LOP3.LUT R2, R4, 0x1ee, RZ, 0xfc, !PT ;  /* 0x000001ee04027812 */ /* 0x002fc600078efcff */
[----:B------:R0:W-:Y:S04]  /*2640*/  STL [R1+0x12f0], R5 ;  /* 0x0012f00501007387 */ /* 0x0001e80000100800 */
[----:B------:R1:W-:Y:S04]  /*2650*/  STL [R1+0x12f8], R7 ;  /* 0x0012f80701007387 */ /* 0x0003e80000100800 */
[----:B------:R-:W-:Y:S01]  /*2660*/  STL [R1+0x12f4], R2 ;  /* 0x0012f40201007387 */ /* 0x000fe20000100800 */
[----:B0-----:R-:W-:-:S03]  /*2670*/  LOP3.LUT R5, R4, 0x1f4, RZ, 0xfc, !PT ;  /* 0x000001f404057812 */ /* 0x001fc600078efcff */
[----:B------:R0:W-:Y:S01]  /*2680*/  STL [R1+0x12fc], R6 ;  /* 0x0012fc0601007387 */ /* 0x0001e20000100800 */
[----:B-1----:R-:W-:-:S03]  /*2690*/  LOP3.LUT R7, R4, 0x1f8, RZ, 0xfc, !PT ;  /* 0x000001f804077812 */ /* 0x002fc600078efcff */
[----:B------:R1:W-:Y:S04]  /*26a0*/  STL [R1+0x1300], R5 ;  /* 0x0013000501007387 */ /* 0x0003e80000100800 */
[----:B------:R2:W-:Y:S01]  /*26b0*/  STL [R1+0x130c], R7 ;  /* 0x00130c0701007387 */ /* 0x0005e20000100800 */
[----:B0-----:R-:W-:-:S03]  /*26c0*/  LOP3.LUT R6, R4, 0x1fa, RZ, 0xfc, !PT ;  /* 0x000001fa04067812 */ /* 0x001fc600078efcff */
[----:B------:R2:W-:Y:S01]  /*26d0*/  STL [R1+0x1308], R29 ;  /* 0x0013081d01007387 */ /* 0x0005e20000100800 */
[C---:B-1----:R-:W-:Y:S02]  /*26e0*/  LOP3.LUT R5, R4.reuse, 0x1fc, RZ, 0xfc, !PT ;  /* 0x000001fc04057812 */ /* 0x042fe400078efcff */
[----:B------:R-:W-:Y:S01]  /*26f0*/  LOP3.LUT R4, R4, 0x1fe, RZ, 0xfc, !PT ;  /* 0x000001fe04047812 */ /* 0x000fe200078efcff */
[----:B------:R2:W-:Y:S04]  /*2700*/  STL [R1+0x1310], R6 ;  /* 0x0013100601007387 */ /* 0x0005e80000100800 */
[----:B------:R2:W-:Y:S04]  /*2710*/  STL [R1+0x1314], R5 ;  /* 0x0013140501007387 */ /* 0x0005e80000100800 */
[----:B------:R2:W-:Y:S01]  /*2720*/  STL [R1+0x1304], R4 ;  /* 0x0013040401007387 */ /* 0x0005e20000100800 */
[----:B------:R-:W-:Y:S05]  /*2730*/  @P0 BRA `(.L_x_0) ;  /* 0x0000079000000947 */ /* 0x000fea0003800000 */
[C---:B------:R-:W-:Y:S01]  /*2740*/  IMAD.SHL.U32 R2, R12.reuse, 0x40, RZ ;  /* 0x000000400c027824 */ /* 0x040fe200078e00ff */
[----:B------:R-:W-:Y:S01]  /*2750*/  CS2R R24, SRZ ;  /* 0x0000000000187805 */ /* 0x000fe2000001ff00 */
[----:B------:R-:W-:Y:S01]  /*2760*/  IMAD.SHL.U32 R0, R12, 0x20, RZ ;  /* 0x000000200c007824 */ /* 0x000fe200078e00ff */
[----:B------:R-:W-:Y:S01]  /*2770*/  CS2R R26, SRZ ;  /* 0x00000000001a7805 */ /* 0x000fe2000001ff00 */
[----:B------:R-:W-:Y:S01]  /*2780*/  CS2R R20, SRZ ;  /* 0x0000000000147805 */ /* 0x000fe2000001ff00 */
[----:B------:R0:W-:Y:S01]  /*2790*/  STL [R1+0xf10], R2 ;  /* 0x000f100201007387 */ /* 0x0001e20000100800 */
[----:B------:R-:W-:Y:S01]  /*27a0*/  CS2R R22, SRZ ;  /* 0x0000000000167805 */ /* 0x000fe2000001ff00 */
[----:B------:R-:W-:Y:S01]  /*27b0*/  CS2R R16, SRZ ;  /* 0x0000000000107805 */ /* 0x000fe2000001ff00 */
[----:B------:R-:W-:Y:S01]  /*27c0*/  CS2R R18, SRZ ;  /* 0x0000000000127805 */ /* 0x000fe2000001ff00 */
[----:B------:R0:W-:Y:S01]  /*27d0*/  STL [R1+0xf3c], R0 ;  /* 0x000f3c0001007387 */ /* 0x0001e20000100800 */
[----:B------:R-:W-:Y:S01]  /*27e0*/  CS2R R12, SRZ ;  /* 0x00000000000c7805 */ /* 0x000fe2000001ff00 */
[----:B------:R-:W-:Y:S01]  /*27f0*/  CS2R R14, SRZ ;  /* 0x00000000000e7805 */ /* 0x000fe2000001ff00 */
[----:B------:R-:W-:Y:S01]  /*2800*/  CS2R R8, SRZ ;  /* 0x0000000000087805 */ /* 0x000fe2000001ff00 */
[----:B------:R0:W-:Y:S01]  /*2810*/  STL [R1], RZ ;  /* 0x000000ff01007387 */ /* 0x0001e20000100800 */
[----:B------:R-:W-:Y:S01]  /*2820*/  CS2R R10, SRZ ;  /* 0x00000000000a7805 */ /* 0x000fe2000001ff00 */
[----:B--2---:R-:W-:Y:S01]  /*2830*/  CS2R R4, SRZ ;  /* 0x0000000000047805 */ /* 0x004fe2000001ff00 */
[----:B------:R-:W-:Y:S01]  /*2840*/  CS2R R6, SRZ ;  /* 0x0000000000067805 */ /* 0x000fe2000001ff00 */
[----:B------:R0:W-:Y:S04]  /*2850*/  STL [R1+0x4], RZ ;  /* 0x000004ff01007387 */ /* 0x0001e80000100800 */
        /* <DEDUP_REMOVED lines=101> */
[----:B------:R0:W-:Y:S01]  /*2eb0*/  STL [R1+0x51c], RZ ;  /* 0x00051cff01007387 */ /* 0x0001e20000100800 */
[----:B------:R-:W-:Y:S05]  /*2ec0*/  BRA `(.L_x_1) ;  /* 0x00044ce000007947 */ /* 0x000fea0003800000 */
.L_x_0:
[----:B--2---:R-:W-:Y:S01]  /*2ed0*/  SHF.R.S32.HI R6, RZ, 0x1f, R0 ;  /* 0x0000001fff067819 */ /* 0x004fe20000011400 */
[----:B------:R-:W2:Y:S04]  /*2ee0*/  LDL R18, [R1+0x12dc] ;  /* 0x0012dc0001127983 */ /* 0x000ea80000100800 */
[----:B------:R-:W3:Y:S01]  /*2ef0*/  LDL R21, [R1+0x12f0] ;  /* 0x0012f00001157983 */ /* 0x000ee20000100800 */
[----:B------:R-:W-:-:S03]  /*2f00*/  LEA.HI R0, R6, R0, RZ, 0x6 ;  /* 0x0000000006007211 */ /* 0x000fc600078f30ff */
[----:B------:R-:W4:Y:S04]  /*2f10*/  LDL R15, [R1+0x12d0] ;  /* 0x0012d000010f7983 */ /* 0x000f280000100800 */
[----:B------:R-:W2:Y:S04]  /*2f20*/  LDL R16, [R1+0x12e0] ;  /* 0x0012e00001107983 */ /* 0x000ea80000100800 */
        /* <DEDUP_REMOVED lines=8> */
[----:B------:R-:W3:Y:S04]  /*2fb0*/  LDL R22, [R1+0x12ec] ;  /* 0x0012ec0001167983 */ /* 0x000ee80000100800 */
[----:B------:R-:W3:Y:S04]  /*2fc0*/  LDL R26, [R1+0x12fc] ;  /* 0x0012fc00011a7983 */ /* 0x000ee80000100800 */
[----:B------:R-:W3:Y:S04]  /*2fd0*/  LDL R19, [R1+0x12d8] ;  /* 0x0012d80001137983 */ /* 0x000ee80000100800 */
[----:B------:R-:W3:Y:S04]  /*2fe0*/  LDL R20, [R1+0x12f8] ;  /* 0x0012f80001147983 */ /* 0x000ee80000100800 */
[----:B------:R-:W3:Y:S01]  /*2ff0*/  LDL R7, [R1+0x1304] ;  /* 0x0013040001077983 */ /* 0x000ee20000100800 */
[----:B------:R-:W-:-:S02]  /*3000*/  IMAD.MOV.U32 R27, RZ, RZ, R29 ;  /* 0x000000ffff1b7224 */ /* 0x000fc400078e001d */
[----:B------:R-:W-:Y:S01]  /*3010*/  IMAD.MOV.U32 R17, RZ, RZ, R3 ;  /* 0x000000ffff117224 */ /* 0x000fe200078e0003 */
[----:B------:R-:W4:Y:S01]  /*3020*/  LDL R25, [R1+0x1310] ;  /* 0x0013100001197983 */ /* 0x000f220000100800 */
[----:B------:R-:W-:Y:S01]  /*3030*/  IMAD.MOV.U32 R8, RZ, RZ, R2 ;  /* 0x000000ffff087224 */ /* 0x000fe200078e0002 */
[----:B------:R-:W-:Y:S02]  /*3040*/  ULDC.64 UR6, c[0x0][0x188] ;  /* 0x0000620000067ab9 */ /* 0x000fe40000000a00 */
[----:B------:R0:W-:Y:S04]  /*3050*/  STL [R1+0x15c0], R28 ;  /* 0x0015c01c01007387 */ /* 0x0001e80000100800 */
[----:B------:R-:W4:Y:S01]  /*3060*/  LDL R6, [R1+0x1314] ;  /* 0x0013140001067983 */ /* 0x000f220000100800 */
[----:B------:R-:W-:-:S02]  /*3070*/  IABS R29, c[0x0][0x17c] ;  /* 0x00005f00001d7a13 */ /* 0x000fc40000000000 */
[----:B------:R-:W-:Y:S02]  /*3080*/  IABS R2, c[0x0][0x178] ;  /* 0x00005e0000027a13 */ /* 0x000fe40000000000 */
[----:B------:R-:W1:Y:S03]  /*3090*/  I2F.RP R3, R29 ;  /* 0x0000001d00037306 */ /* 0x000e660000209400 */
[----:B0-----:R-:W-:-:S05]  /*30a0*/  IMAD.MOV.U32 R28, RZ, RZ, R2 ;  /* 0x000000ffff1c7224 */ /* 0x001fca00078e0002 */
[----:B------:R-:W0:Y:S08]  /*30b0*/  I2F.RP R2, R28 ;  /* 0x0000001c00027306 */ /* 0x000e300000209400 */
[----:B-1----:R-:W1:Y:S08]  /*30c0*/  MUFU.RCP R3, R3 ;  /* 0x0000000300037308 */ /* 0x002e700000001000 */
[----:B0-----:R-:W0:Y:S01]  /*30d0*/  MUFU.RCP R2, R2 ;  /* 0x0000000200027308 */ /* 0x001e220000001000 */
[----:B-1----:R-:W-:-:S07]  /*30e0*/  IADD3 R3, R3, 0xffffffe, RZ ;  /* 0x0ffffffe03037810 */ /* 0x002fce0007ffe0ff */
[----:B------:R-:W1:Y:S01]  /*30f0*/  F2I.FTZ.U32.TRUNC.NTZ R5, R3 ;  /* 0x0000000300057305 */ /* 0x000e62000021f000 */
[----:B0-----:R-:W-:-:S07]  /*3100*/  IADD3 R2, R2, 0xffffffe, RZ ;  /* 0x0ffffffe02027810 */ /* 0x001fce0007ffe0ff */
[----:B------:R-:W0:Y:S01]  /*3110*/  F2I.FTZ.U32.TRUNC.NTZ R3, R2 ;  /* 0x0000000200037305 */ /* 0x000e22000021f000 */
[----:B------:R1:W-:Y:S02]  /*3120*/  STL [R1+0x4cc], R0 ;  /* 0x0004cc0001007387 */ /* 0x0003e40000100800 */
[----:B-1----:R-:W-:-:S04]  /*3130*/  IMAD.MOV R4, RZ, RZ, -R5 ;  /* 0x000000ffff047224 */ /* 0x002fc800078e0a05 */
[----:B------:R-:W-:Y:S02]  /*3140*/  IMAD R0, R4, R29, RZ ;  /* 0x0000001d04007224 */ /* 0x000fe400078e02ff */
[----:B------:R-:W-:Y:S02]  /*3150*/  IMAD.MOV.U32 R4, RZ, RZ, RZ ;  /* 0x000000ffff047224 */ /* 0x000fe400078e00ff */
[----:B0-----:R-:W-:Y:S02]  /*3160*/  IMAD.MOV R2, RZ, RZ, -R3 ;  /* 0x000000ffff027224 */ /* 0x001fe400078e0a03 */
[----:B------:R-:W-:-:S04]  /*3170*/  IMAD.HI.U32 R0, R5, R0, R4 ;  /* 0x0000000005007227 */ /* 0x000fc800078e0004 */
[----:B------:R-:W-:Y:S02]  /*3180*/  IMAD R5, R2, R28, RZ ;  /* 0x0000001c02057224 */ /* 0x000fe400078e02ff */
[----:B------:R-:W-:-:S04]  /*3190*/  IMAD.MOV.U32 R2, RZ, RZ, RZ ;  /* 0x000000ffff027224 */ /* 0x000fc800078e00ff */
[----:B------:R-:W-:-:S05]  /*31a0*/  IMAD.HI.U32 R2, R3, R5, R2 ;  /* 0x0000000503027227 */ /* 0x000fca00078e0002 */
[----:B------:R0:W-:Y:S02]  /*31b0*/  STL [R1+0x6c], R2 ;  /* 0x00006c0201007387 */ /* 0x0001e40000100800 */
[----:B0-----:R-:W-:Y:S02]  /*31c0*/  IABS R2, R27 ;  /* 0x0000001b00027213 */ /* 0x001fe40000000000 */
[----:B--2---:R-:W-:Y:S02]  /*31d0*/  IABS R5, R24 ;  /* 0x0000001800057213 */ /* 0x004fe40000000000 */
[----:B---3--:R-:W-:Y:S02]  /*31e0*/  IABS R7, R7 ;  /* 0x0000000700077213 */ /* 0x008fe40000000000 */
[----:B----4-:R-:W-:Y:S02]  /*31f0*/  IABS R4, R6 ;  /* 0x0000000600047213 */ /* 0x010fe40000000000 */
[----:B------:R-:W-:Y:S01]  /*3200*/  IABS R6, R25 ;  /* 0x0000001900067213 */ /* 0x000fe20000000000 */
[----:B------:R-:W-:-:S02]  /*3210*/  IMAD.MOV.U32 R25, RZ, RZ, R9 ;  /* 0x000000ffff197224 */ /* 0x000fc400078e0009 */
[----:B------:R-:W-:-:S04]  /*3220*/  IMAD.HI.U32 R9, R0, R7, RZ ;  /* 0x0000000700097227 */ /* 0x000fc800078e00ff */
[----:B------:R-:W-:Y:S02]  /*3230*/  IMAD.MOV R9, RZ, RZ, -R9 ;  /* 0x000000ffff097224 */ /* 0x000fe400078e0a09 */
[----:B------:R-:W-:Y:S02]  /*3240*/  IMAD.MOV.U32 R3, RZ, RZ, R6 ;  /* 0x000000ffff037224 */ /* 0x000fe400078e0006 */
[----:B------:R-:W-:Y:S02]  /*3250*/  IMAD R7, R29, R9, R7 ;  /* 0x000000091d077224 */ /* 0x000fe400078e0207 */
[----:B------:R-:W-:-:S04]  /*3260*/  IMAD.HI.U32 R6, R0, R4, RZ ;  /* 0x0000000400067227 */ /* 0x000fc800078e00ff */
[----:B------:R-:W-:Y:S01]  /*3270*/  IMAD.MOV.U32 R27, RZ, RZ, R20 ;  /* 0x000000ffff1b7224 */ /* 0x000fe200078e0014 */
[----:B------:R0:W-:Y:S01]  /*3280*/  STL [R1+0x68], R7 ;  /* 0x0000680701007387 */ /* 0x0001e20000100800 */
[----:B------:R-:W-:Y:S02]  /*3290*/  IMAD.MOV.U32 R20, RZ, RZ, R8 ;  /* 0x000000ffff147224 */ /* 0x000fe400078e0008 */
[----:B------:R-:W-:-:S04]  /*32a0*/  IMAD.HI.U32 R8, R0, R3, RZ ;  /* 0x0000000300087227 */ /* 0x000fc800078e00ff */
[----:B------:R-:W-:Y:S02]  /*32b0*/  IMAD.MOV R6, RZ, RZ, -R6 ;  /* 0x000000ffff067224 */ /* 0x000fe400078e0a06 */
[----:B0-----:R-:W-:-:S04]  /*32c0*/  IMAD.HI.U32 R7, R0, R5, RZ ;  /* 0x0000000500077227 */ /* 0x001fc800078e00ff */
[----:B------:R-:W-:Y:S02]  /*32d0*/  IMAD.MOV R8, RZ, RZ, -R8 ;  /* 0x000000ffff087224 */ /* 0x000fe400078e0a08 */
[----:B------:R-:W-:Y:S02]  /*32e0*/  IMAD.MOV R7, RZ, RZ, -R7 ;  /* 0x000000ffff077224 */ /* 0x000fe400078e0a07 */
[----:B------:R-:W-:Y:S01]  /*32f0*/  IMAD R9, R29, R6, R4 ;  /* 0x000000061d097224 */ /* 0x000fe200078e0204 */
[----:B------:R-:W-:Y:S01]  /*3300*/  IABS R6, R25 ;  /* 0x0000001900067213 */ /* 0x000fe20000000000 */
[----:B------:R-:W-:-:S04]  /*3310*/  IMAD.HI.U32 R4, R0, R2, RZ ;  /* 0x0000000200047227 */ /* 0x000fc800078e00ff */
[C---:B------:R-:W-:Y:S01]  /*3320*/  IMAD R8, R29.reuse, R8, R3 ;  /* 0x000000081d087224 */ /* 0x040fe200078e0203 */
[----:B------:R-:W-:Y:S01]  /*3330*/  IABS R3, R26 ;  /* 0x0000001a00037213 */ /* 0x000fe20000000000 */
[C---:B------:R-:W-:Y:S01]  /*3340*/  IMAD R7, R29.reuse, R7, R5 ;  /* 0x000000071d077224 */ /* 0x040fe200078e0205 */
[----:B------:R0:W-:Y:S01]  /*3350*/  STL [R1+0x64], R9 ;  /* 0x0000640901007387 */ /* 0x0001e20000100800 */
[----:B------:R-:W-:Y:S01]  /*3360*/  IMAD.MOV R4, RZ, RZ, -R4 ;  /* 0x000000ffff047224 */ /* 0x000fe200078e0a04 */
[----:B------:R-:W-:Y:S02]  /*3370*/  IABS R5, R27 ;  /* 0x0000001b00057213 */ /* 0x000fe40000000000 */
[----:B------:R1:W-:Y:S01]  /*3380*/  STL [R1+0x60], R8 ;  /* 0x0000600801007387 */ /* 0x0003e20000100800 */
[----:B------:R-:W-:Y:S01]  /*3390*/  IMAD R2, R29, R4, R2 ;  /* 0x000000041d027224 */ /* 0x000fe200078e0202 */
[----:B------:R-:W-:Y:S02]  /*33a0*/  IABS R4, R20 ;  /* 0x0000001400047213 */ /* 0x000fe40000000000 */
[----:B------:R2:W-:Y:S01]  /*33b0*/  STL [R1+0x5c], R7 ;  /* 0x00005c0701007387 */ /* 0x0005e20000100800 */
[----:B0-----:R-:W-:-:S04]  /*33c0*/  IMAD.HI.U32 R9, R0, R6, RZ ;  /* 0x0000000600097227 */ /* 0x001fc800078e00ff */
[----:B------:R-:W-:Y:S02]  /*33d0*/  IMAD.MOV R9, RZ, RZ, -R9 ;  /* 0x000000ffff097224 */ /* 0x000fe400078e0a09 */
[----:B-1----:R-:W-:-:S04]  /*33e0*/  IMAD.HI.U32 R8, R0, R5, RZ ;  /* 0x0000000500087227 */ /* 0x002fc800078e00ff */
[----:B--2---:R-:W-:-:S04]  /*33f0*/  IMAD.HI.U32 R7, R0, R3, RZ ;  /* 0x0000000300077227 */ /* 0x004fc800078e00ff */
[----:B------:R-:W-:Y:S02]  /*3400*/  IMAD.MOV R7, RZ, RZ, -R7 ;  /* 0x000000ffff077224 */ /* 0x000fe400078e0a07 */
[C---:B------:R-:W-:Y:S02]  /*3410*/  IMAD R9, R29.reuse, R9, R6 ;  /* 0x000000091d097224 */ /* 0x040fe400078e0206 */
[----:B------:R-:W-:Y:S02]  /*3420*/  IMAD.MOV R8, RZ, RZ, -R8 ;  /* 0x000000ffff087224 */ /* 0x000fe400078e0a08 */
[----:B------:R-:W-:Y:S01]  /*3430*/  IMAD.HI.U32 R6, R0, R4, RZ ;  /* 0x0000000400067227 */ /* 0x000fe200078e00ff */
[----:B------:R0:W-:Y:S03]  /*3440*/  STL [R1+0x58], R2 ;  /* 0x0000580201007387 */ /* 0x0001e60000100800 */
[----:B------:R-:W-:-:S02]  /*3450*/  IMAD R7, R29, R7, R3 ;  /* 0x000000071d077224 */ /* 0x000fc400078e0203 */
[C---:B------:R-:W-:Y:S02]  /*3460*/  IMAD R5, R29.reuse, R8, R5 ;  /* 0x000000081d057224 */ /* 0x040fe400078e0205 */
[----:B------:R-:W-:Y:S01]  /*3470*/  IMAD.MOV R6, RZ, RZ, -R6 ;  /* 0x000000ffff067224 */ /* 0x000fe200078e0a06 */
[----:B------:R-:W-:Y:S01]  /*3480*/  STL [R1+0x54], R9 ;  /* 0x0000540901007387 */ /* 0x000fe20000100800 */
[----:B0-----:R-:W-:Y:S02]  /*3490*/  IABS R2, R21 ;  /* 0x0000001500027213 */ /* 0x001fe40000000000 */
[----:B------:R-:W-:Y:S01]  /*34a0*/  IMAD R6, R29, R6, R4 ;  /* 0x000000061d067224 */ /* 0x000fe200078e0204 */
[----:B------:R0:W-:Y:S01]  /*34b0*/  STL [R1+0x50], R7 ;  /* 0x0000500701007387 */ /* 0x0001e20000100800 */
[----:B------:R-:W-:-:S03]  /*34c0*/  IABS R4, R16 ;  /* 0x0000001000047213 */ /* 0x000fc60000000000 */
[----:B------:R1:W-:Y:S01]  /*34d0*/  STL [R1+0x4c], R5 ;  /* 0x00004c0501007387 */ /* 0x0003e20000100800 */
[C---:B------:R-:W-:Y:S01]  /*34e0*/  IMAD.HI.U32 R3, R0.reuse, R2, RZ ;  /* 0x0000000200037227 */ /* 0x040fe200078e00ff */
[----:B0-----:R-:W-:Y:S02]  /*34f0*/  IABS R7, R22 ;  /* 0x0000001600077213 */ /* 0x001fe40000000000 */
[----:B-1----:R-:W-:Y:S01]  /*3500*/  IABS R5, R23 ;  /* 0x0000001700057213 */ /* 0x002fe20000000000 */
[----:B------:R0:W-:Y:S02]  /*3510*/  STL [R1+0x48], R6 ;  /* 0x0000480601007387 */ /* 0x0001e40000100800 */
[----:B------:R-:W-:-:S04]  /*3520*/  IMAD.HI.U32 R9, R0, R7, RZ ;  /* 0x0000000700097227 */ /* 0x000fc800078e00ff */
[----:B------:R-:W-:-:S04]  /*3530*/  IMAD.HI.U32 R8, R0, R4, RZ ;  /* 0x0000000400087227 */ /* 0x000fc800078e00ff */
[----:B0-----:R-:W-:-:S04]  /*3540*/  IMAD.HI.U32 R6, R0, R5, RZ ;  /* 0x0000000500067227 */ /* 0x001fc800078e00ff */
[----:B------:R-:W-:Y:S02]  /*3550*/  IMAD.MOV R3, RZ, RZ, -R3 ;  /* 0x000000ffff037224 */ /* 0x000fe400078e0a03 */
[----:B------:R-:W-:Y:S02]  /*3560*/  IMAD.MOV R9, RZ, RZ, -R9 ;  /* 0x000000ffff097224 */ /* 0x000fe400078e0a09 */
[----:B------:R-:W-:Y:S02]  /*3570*/  IMAD.MOV R6, RZ, RZ, -R6 ;  /* 0x000000ffff067224 */ /* 0x000fe400078e0a06 */
[----:B------:R-:W-:Y:S02]  /*3580*/  IMAD.MOV R8, RZ, RZ, -R8 ;  /* 0x000000ffff087224 */ /* 0x000fe400078e0a08 */
[C---:B------:R-:W-:Y:S01]  /*3590*/  IMAD R2, R29.reuse, R3, R2 ;  /* 0x000000031d027224 */ /* 0x040fe200078e0202 */
[----:B------:R-:W-:Y:S01]  /*35a0*/  IABS R3, R17 ;  /* 0x0000001100037213 */ /* 0x000fe20000000000 */
[----:B------:R-:W-:-:S02]  /*35b0*/  IMAD R9, R29, R9, R7 ;  /* 0x000000091d097224 */ /* 0x000fc400078e0207 */
[C---:B------:R-:W-:Y:S02]  /*35c0*/  IMAD R6, R29.reuse, R6, R5 ;  /* 0x000000061d067224 */ /* 0x040fe400078e0205 */
[----:B------:R-:W-:Y:S01]  /*35d0*/  IMAD R8, R29, R8, R4 ;  /* 0x000000081d087224 */ /* 0x000fe200078e0204 */
[----:B------:R0:W-:Y:S01]  /*35e0*/  STL [R1+0x44], R2 ;  /* 0x0000440201007387 */ /* 0x0001e20000100800 */
[----:B------:R-:W-:Y:S01]  /*35f0*/  IMAD.HI.U32 R7, R0, R3, RZ ;  /* 0x0000000300077227 */ /* 0x000fe200078e00ff */
[----:B------:R-:W-:Y:S02]  /*3600*/  IABS R4, R14 ;  /* 0x0000000e00047213 */ /* 0x000fe40000000000 */
[----:B------:R-:W-:Y:S04]  /*3610*/  STL [R1+0x40], R9 ;  /* 0x0000400901007387 */ /* 0x000fe80000100800 */
[----:B------:R1:W-:Y:S01]  /*3620*/  STL [R1+0x3c], R6 ;  /* 0x00003c0601007387 */ /* 0x0003e20000100800 */
[----:B------:R-:W-:-:S03]  /*3630*/  IMAD.MOV R7, RZ, RZ, -R7 ;  /* 0x000000ffff077224 */ /* 0x000fc600078e0a07 */
[----:B------:R-:W-:Y:S04]  /*3640*/  STL [R1+0x38], R8 ;  /* 0x0000380801007387 */ /* 0x000fe80000100800 */
[----:B------:R-:W2:Y:S01]  /*3650*/  LDL R14, [R1+0x12bc] ;  /* 0x0012bc00010e7983 */ /* 0x000ea20000100800 */
[----:B0-----:R-:W-:Y:S01]  /*3660*/  IABS R2, R18 ;  /* 0x0000001200027213 */ /* 0x001fe20000000000 */
[----:B------:R-:W-:Y:S01]  /*3670*/  IMAD R7, R29, R7, R3 ;  /* 0x000000071d077224 */ /* 0x000fe200078e0203 */
[----:B------:R-:W-:-:S03]  /*3680*/  IABS R3, R15 ;  /* 0x0000000f00037213 */ /* 0x000fc60000000000 */
[----:B------:R-:W-:Y:S01]  /*3690*/  IMAD.HI.U32 R5, R0, R2, RZ ;  /* 0x0000000200057227 */ /* 0x000fe200078e00ff */
[----:B------:R0:W-:Y:S04]  /*36a0*/  STL [R1+0x34], R7 ;  /* 0x0000340701007387 */ /* 0x0001e80000100800 */
[----:B------:R-:W3:Y:S01]  /*36b0*/  LDL R15, [R1+0x12b8] ;  /* 0x0012b800010f7983 */ /* 0x000ee20000100800 */
[----:B------:R-:W-:-:S04]  /*36c0*/  IMAD.MOV R5, RZ, RZ, -R5 ;  /* 0x000000ffff057224 */ /* 0x000fc800078e0a05 */
[----:B------:R-:W-:Y:S01]  /*36d0*/  IMAD R2, R29, R5, R2 ;  /* 0x000000051d027224 */ /* 0x000fe200078e0202 */
[----:B------:R-:W-:-:S04]  /*36e0*/  IABS R5, R10 ;  /* 0x0000000a00057213 */ /* 0x000fc80000000000 */
[----:B------:R4:W-:Y:S04]  /*36f0*/  STL [R1+0x30], R2 ;  /* 0x0000300201007387 */ /* 0x0009e80000100800 */
[----:B------:R-:W3:Y:S01]  /*3700*/  LDL R10, [R1+0x12b4] ;  /* 0x0012b400010a7983 */ /* 0x000ee20000100800 */
[----:B-1----:R-:W-:-:S05]  /*3710*/  IABS R6, R19 ;  /* 0x0000001300067213 */ /* 0x002fca0000000000 */
[----:B------:R-:W-:-:S04]  /*3720*/  IMAD.HI.U32 R9, R0, R6, RZ ;  /* 0x0000000600097227 */ /* 0x000fc800078e00ff */
[----:B------:R-:W-:Y:S02]  /*3730*/  IMAD.MOV R9, RZ, RZ, -R9 ;  /* 0x000000ffff097224 */ /* 0x000fe400078e0a09 */
[----:B0-----:R-:W-:-:S04]  /*3740*/  IMAD.HI.U32 R7, R0, R4, RZ ;  /* 0x0000000400077227 */ /* 0x001fc800078e00ff */
[C---:B------:R-:W-:Y:S01]  /*3750*/  IMAD R9, R29.reuse, R9, R6 ;  /* 0x000000091d097224 */ /* 0x040fe200078e0206 */
[----:B----4-:R-:W-:Y:S01]  /*3760*/  IABS R2, R12 ;  /* 0x0000000c00027213 */ /* 0x010fe20000000000 */
[----:B------:R-:W-:Y:S02]  /*3770*/  IMAD.MOV R7, RZ, RZ, -R7 ;  /* 0x000000ffff077224 */ /* 0x000fe400078e0a07 */
[----:B------:R-:W-:Y:S01]  /*3780*/  IMAD.HI.U32 R8, R0, R3, RZ ;  /* 0x0000000300087227 */ /* 0x000fe200078e00ff */
[----:B------:R-:W-:Y:S04]  /*3790*/  STL [R1+0x2c], R9 ;  /* 0x00002c0901007387 */ /* 0x000fe80000100800 */
[----:B------:R-:W4:Y:S01]  /*37a0*/  LDL R12, [R1+0x12b0] ;  /* 0x0012b000010c7983 */ /* 0x000f220000100800 */
[----:B------:R-:W-:-:S02]  /*37b0*/  IMAD R7, R29, R7, R4 ;  /* 0x000000071d077224 */ /* 0x000fc400078e0204 */
[----:B------:R-:W-:-:S04]  /*37c0*/  IMAD.HI.U32 R6, R0, R5, RZ ;  /* 0x0000000500067227 */ /* 0x000fc800078e00ff */
[----:B------:R-:W-:Y:S01]  /*37d0*/  IMAD.MOV R8, RZ, RZ, -R8 ;  /* 0x000000ffff087224 */ /* 0x000fe200078e0a08 */
[----:B------:R0:W-:Y:S01]  /*37e0*/  STL [R1+0x28], R7 ;  /* 0x0000280701007387 */ /* 0x0001e20000100800 */
[----:B------:R-:W-:Y:S02]  /*37f0*/  IMAD.MOV R6, RZ, RZ, -R6 ;  /* 0x000000ffff067224 */ /* 0x000fe400078e0a06 */
[C---:B------:R-:W-:Y:S02]  /*3800*/  IMAD R8, R29.reuse, R8, R3 ;  /* 0x000000081d087224 */ /* 0x040fe400078e0203 */
[----:B------:R-:W-:Y:S01]  /*3810*/  IMAD R6, R29, R6, R5 ;  /* 0x000000061d067224 */ /* 0x000fe200078e0205 */
[----:B0-----:R-:W-:Y:S02]  /*3820*/  IABS R7, R11 ;  /* 0x0000000b00077213 */ /* 0x001fe40000000000 */
[----:B------:R-:W4:Y:S01]  /*3830*/  LDL R11, [R1+0x12ac] ;  /* 0x0012ac00010b7983 */ /* 0x000f220000100800 */
[----:B------:R-:W-:Y:S01]  /*3840*/  IABS R3, R13 ;  /* 0x0000000d00037213 */ /* 0x000fe20000000000 */
[----:B------:R-:W-:-:S02]  /*3850*/  IMAD.HI.U32 R4, R0, R2, RZ ;  /* 0x0000000200047227 */ /* 0x000fc400078e00ff */
[----:B------:R-:W-:Y:S04]  /*3860*/  STL [R1+0x394], R8 ;  /* 0x0003940801007387 */ /* 0x000fe80000100800 */
[----:B------:R-:W4:Y:S01]  /*3870*/  LDL R13, [R1+0x12a8] ;  /* 0x0012a800010d7983 */ /* 0x000f220000100800 */
[----:B------:R-:W-:-:S03]  /*3880*/  IMAD.MOV R4, RZ, RZ, -R4 ;  /* 0x000000ffff047224 */ /* 0x000fc600078e0a04 */
[----:B------:R-:W-:Y:S01]  /*3890*/  STL [R1+0x398], R6 ;  /* 0x0003980601007387 */ /* 0x000fe20000100800 */
[----:B------:R-:W-:Y:S02]  /*38a0*/  IMAD R2, R29, R4, R2 ;  /* 0x000000041d027224 */ /* 0x000fe400078e0202 */
[----:B------:R-:W-:-:S04]  /*38b0*/  IMAD.HI.U32 R9, R0, R7, RZ ;  /* 0x0000000700097227 */ /* 0x000fc800078e00ff */
[----:B------:R-:W-:-:S04]  /*38c0*/  IMAD.MOV R9, RZ, RZ, -R9 ;  /* 0x000000ffff097224 */ /* 0x000fc800078e0a09 */
[----:B------:R-:W-:Y:S01]  /*38d0*/  IMAD R9, R29, R9, R7 ;  /* 0x000000091d097224 */ /* 0x000fe200078e0207 */
[----:B--2---:R-:W-:Y:S02]  /*38e0*/  IABS R5, R14 ;  /* 0x0000000e00057213 */ /* 0x004fe40000000000 */
[----:B------:R-:W2:Y:S04]  /*38f0*/  LDL R14, [R1+0x12a4] ;  /* 0x0012a400010e7983 */ /* 0x000ea80000100800 */
[----:B------:R0:W-:Y:S01]  /*3900*/  STL [R1+0x39c], R2 ;  /* 0x00039c0201007387 */ /* 0x0001e20000100800 */
[----:B---3--:R-:W-:-:S03]  /*3910*/  IABS R4, R15 ;  /* 0x0000000f00047213 */ /* 0x008fc60000000000 */
[----:B------:R-:W3:Y:S04]  /*3920*/  LDL R15, [R1+0x12a0] ;  /* 0x0012a000010f7983 */ /* 0x000ee80000100800 */
[----:B------:R-:W-:Y:S01]  /*3930*/  STL [R1+0x37c], R9 ;  /* 0x00037c0901007387 */ /* 0x000fe20000100800 */
[----:B0-----:R-:W-:-:S03]  /*3940*/  IABS R2, R10 ;  /* 0x0000000a00027213 */ /* 0x001fc60000000000 */
[----:B------:R-:W3:Y:S01]  /*3950*/  LDL R10, [R1+0x129c] ;  /* 0x00129c00010a7983 */ /* 0x000ee20000100800 */
[----:B------:R-:W-:-:S04]  /*3960*/  IMAD.HI.U32 R6, R0, R3, RZ ;  /* 0x0000000300067227 */ /* 0x000fc800078e00ff */
[----:B------:R-:W-:Y:S02]  /*3970*/  IMAD.MOV R6, RZ, RZ, -R6 ;  /* 0x000000ffff067224 */ /* 0x000fe400078e0a06 */
[----:B------:R-:W-:-:S04]  /*3980*/  IMAD.HI.U32 R8, R0, R5, RZ ;  /* 0x0000000500087227 */ /* 0x000fc800078e00ff */
[----:B------:R-:W-:Y:S02]  /*3990*/  IMAD R6, R29, R6, R3 ;  /* 0x000000061d067224 */ /* 0x000fe400078e0203 */
[----:B------:R-:W-:-:S03]  /*39a0*/  IMAD.MOV R8, RZ, RZ, -R8 ;  /* 0x000000ffff087224 */ /* 0x000fc600078e0a08 */
[----:B------:R4:W-:Y:S01]  /*39b0*/  STL [R1+0x390], R6 ;  /* 0x0003900601007387 */ /* 0x0009e20000100800 */
[----:B------:R-:W-:-:S04]  /*39c0*/  IMAD.HI.U32 R7, R0, R4, RZ ;  /* 0x0000000400077227 */ /* 0x000fc800078e00ff */
[----:B------:R-:W-:Y:S01]  /*39d0*/  IMAD.HI.U32 R3, R0, R2, RZ ;  /* 0x0000000200037227 */ /* 0x000fe200078e00ff */
[----:B----4-:R-:W-:Y:S02]  /*39e0*/  IABS R6, R12 ;  /* 0x0000000c00067213 */ /* 0x010fe40000000000 */
[----:B------:R-:W4:Y:S01]  /*39f0*/  LDL R12, [R1+0x1298] ;  /* 0x00129800010c7983 */ /* 0x000f220000100800 */
[C---:B------:R-:W-:Y:S02]  /*3a00*/  IMAD R8, R29.reuse, R8, R5 ;  /* 0x000000081d087224 */ /* 0x040fe400078e0205 */
[----:B------:R-:W-:Y:S02]  /*3a10*/  IMAD.MOV R7, RZ, RZ, -R7 ;  /* 0x000000ffff077224 */ /* 0x000fe400078e0a07 */
[----:B------:R-:W-:Y:S01]  /*3a20*/  IMAD.MOV R3, RZ, RZ, -R3 ;  /* 0x000000ffff037224 */ /* 0x000fe200078e0a03 */
[----:B------:R-:W-:Y:S01]  /*3a30*/  STL [R1+0x384], R8 ;  /* 0x0003840801007387 */ /* 0x000fe20000100800 */
[----:B------:R-:W-:-:S02]  /*3a40*/  IMAD R7, R29, R7, R4 ;  /* 0x000000071d077224 */ /* 0x000fc400078e0204 */
[----:B------:R-:W-:Y:S01]  /*3a50*/  IMAD R2, R29, R3, R2 ;  /* 0x000000031d027224 */ /* 0x000fe200078e0202 */
[----:B------:R-:W-:Y:S02]  /*3a60*/  IABS R5, R11 ;  /* 0x0000000b00057213 */ /* 0x000fe40000000000 */
[----:B------:R-:W4:Y:S01]  /*3a70*/  LDL R11, [R1+0x1294] ;  /* 0x00129400010b7983 */ /* 0x000f220000100800 */
[----:B------:R-:W-:-:S03]  /*3a80*/  IMAD.HI.U32 R9, R0, R6, RZ ;  /* 0x0000000600097227 */ /* 0x000fc600078e00ff */
[----:B------:R0:W-:Y:S01]  /*3a90*/  STL [R1+0x388], R7 ;  /* 0x0003880701007387 */ /* 0x0001e20000100800 */
[----:B------:R-:W-:-:S03]  /*3aa0*/  IABS R4, R13 ;  /* 0x0000000d00047213 */ /* 0x000fc60000000000 */
[----:B------:R-:W4:Y:S01]  /*3ab0*/  LDL R13, [R1+0x1290] ;  /* 0x00129000010d7983 */ /* 0x000f220000100800 */
[----:B------:R-:W-:-:S03]  /*3ac0*/  IMAD.MOV R9, RZ, RZ, -R9 ;  /* 0x000000ffff097224 */ /* 0x000fc600078e0a09 */
[----:B------:R3:W-:Y:S01]  /*3ad0*/  STL [R1+0x38c], R2 ;  /* 0x00038c0201007387 */ /* 0x0007e20000100800 */
[----:B------:R-:W-:Y:S02]  /*3ae0*/  IMAD R9, R29, R9, R6 ;  /* 0x000000091d097224 */ /* 0x000fe400078e0206 */
[----:B0-----:R-:W-:-:S04]  /*3af0*/  IMAD.HI.U32 R7, R0, R5, RZ ;  /* 0x0000000500077227 */ /* 0x001fc800078e00ff */
[----:B------:R-:W-:-:S04]  /*3b00*/  IMAD.MOV R7, RZ, RZ, -R7 ;  /* 0x000000ffff077224 */ /* 0x000fc800078e0a07 */
[----:B------:R-:W-:Y:S01]  /*3b10*/  IMAD R7, R29, R7, R5 ;  /* 0x000000071d077224 */ /* 0x000fe200078e0205 */
[----:B--2---:R-:W-:Y:S02]  /*3b20*/  IABS R3, R14 ;  /* 0x0000000e00037213 */ /* 0x004fe40000000000 */
[----:B------:R-:W2:Y:S04]  /*3b30*/  LDL R14, [R1+0x128c] ;  /* 0x00128c00010e7983 */ /* 0x000ea80000100800 */
[----:B------:R-:W-:Y:S01]  /*3b40*/  STL [R1+0x380], R9 ;  /* 0x0003800901007387 */ /* 0x000fe20000100800 */
[----:B---3--:R-:W-:-:S03]  /*3b50*/  IABS R2, R15 ;  /* 0x0000000f00027213 */ /* 0x008fc60000000000 */
[----:B------:R-:W3:Y:S04]  /*3b60*/  LDL R15, [R1+0x1288] ;  /* 0x00128800010f7983 */ /* 0x000ee80000100800 */
[----:B------:R0:W-:Y:S02]  /*3b70*/  STL [R1+0x36c], R7 ;  /* 0x00036c0701007387 */ /* 0x0001e40000100800 */
[----:B0-----:R-:W-:Y:S02]  /*3b80*/  IABS R7, R10 ;  /* 0x0000000a00077213 */ /* 0x001fe40000000000 */
[----:B------:R-:W3:Y:S01]  /*3b90*/  LDL R10, [R1+0x1284] ;  /* 0x00128400010a7983 */ /* 0x000ee20000100800 */
[----:B------:R-:W-:-:S04]  /*3ba0*/  IMAD.HI.U32 R8, R0, R4, RZ ;  /* 0x0000000400087227 */ /* 0x000fc800078e00ff */
[----:B------:R-:W-:Y:S02]  /*3bb0*/  IMAD.MOV R8, RZ, RZ, -R8 ;  /* 0x000000ffff087224 */ /* 0x000fe400078e0a08 */
[----:B------:R-:W-:-:S04]  /*3bc0*/  IMAD.HI.U32 R6, R0, R3, RZ ;  /* 0x0000000300067227 */ /* 0x000fc800078e00ff */
[C---:B------:R-:W-:Y:S02]  /*3bd0*/  IMAD R8, R29.reuse, R8, R4 ;  /* 0x000000081d087224 */ /* 0x040fe400078e0204 */
[----:B------:R-:W-:Y:S02]  /*3be0*/  IMAD.MOV R6, RZ, RZ, -R6 ;  /* 0x000000ffff067224 */ /* 0x000fe400078e0a06 */
[C---:B------:R-:W-:Y:S01]  /*3bf0*/  IMAD.HI.U32 R5, R0.reuse, R2, RZ ;  /* 0x0000000200057227 */ /* 0x040fe200078e00ff */
[----:B------:R-:W-:Y:S03]  /*3c00*/  STL [R1+0x370], R8 ;  /* 0x0003700801007387 */ /* 0x000fe60000100800 */
[----:B------:R-:W-:Y:S01]  /*3c10*/  IMAD R6, R29, R6, R3 ;  /* 0x000000061d067224 */ /* 0x000fe200078e0203 */
[----:B----4-:R-:W-:Y:S02]  /*3c20*/  IABS R4, R12 ;  /* 0x0000000c00047213 */ /* 0x010fe40000000000 */
[----:B------:R-:W4:Y:S01]  /*3c30*/  LDL R12, [R1+0x1280] ;  /* 0x00128000010c7983 */ /* 0x000f220000100800 */
[----:B------:R-:W-:-:S04]  /*3c40*/  IMAD.HI.U32 R9, R0, R7, RZ ;  /* 0x0000000700097227 */ /* 0x000fc800078e00ff */
[----:B------:R-:W-:Y:S01]  /*3c50*/  IMAD.MOV R5, RZ, RZ, -R5 ;  /* 0x000000ffff057224 */ /* 0x000fe200078e0a05 */
[----:B------:R0:W-:Y:S01]  /*3c60*/  STL [R1+0x374], R6 ;  /* 0x0003740601007387 */ /* 0x0001e20000100800 */
[----:B------:R-:W-:Y:S02]  /*3c70*/  IMAD.MOV R9, RZ, RZ, -R9 ;  /* 0x000000ffff097224 */ /* 0x000fe400078e0a09 */
[C---:B------:R-:W-:Y:S02]  /*3c80*/  IMAD R2, R29.reuse, R5, R2 ;  /* 0x000000051d027224 */ /* 0x040fe400078e0202 */
[----:B------:R-:W-:Y:S01]  /*3c90*/  IMAD R9, R29, R9, R7 ;  /* 0x000000091d097224 */ /* 0x000fe200078e0207 */
[----:B------:R-:W-:Y:S02]  /*3ca0*/  IABS R3, R11 ;  /* 0x0000000b00037213 */ /* 0x000fe40000000000 */
[----:B------:R-:W4:Y:S01]  /*3cb0*/  LDL R11, [R1+0x127c] ;  /* 0x00127c00010b7983 */ /* 0x000f220000100800 */
[----:B0-----:R-:W-:-:S03]  /*3cc0*/  IMAD.HI.U32 R6, R0, R4, RZ ;  /* 0x0000000400067227 */ /* 0x001fc600078e00ff */
[----:B------:R2:W-:Y:S01]  /*3cd0*/  STL [R1+0x378], R2 ;  /* 0x0003780201007387 */ /* 0x0005e20000100800 */
[----:B------:R-:W-:-:S03]  /*3ce0*/  IABS R5, R13 ;  /* 0x0000000d00057213 */ /* 0x000fc60000000000 */
        /* <DEDUP_REMOVED lines=9> */
[----:B------:R3:W-:Y:S02]  /*3d80*/  STL [R1+0x368], R6 ;  /* 0x0003680601007387 */ /* 0x0007e40000100800 */
[----:B---3--:R-:W-:Y:S02]  /*3d90*/  IABS R6, R15 ;  /* 0x0000000f00067213 */ /* 0x008fe40000000000 */
[----:B------:R-:W3:Y:S04]  /*3da0*/  LDL R15, [R1+0x1270] ;  /* 0x00127000010f7983 */ /* 0x000ee80000100800 */
[----:B------:R-:W-:Y:S01]  /*3db0*/  STL [R1+0x35c], R8 ;  /* 0x00035c0801007387 */ /* 0x000fe20000100800 */
[----:B------:R-:W-:-:S03]  /*3dc0*/  IABS R3, R10 ;  /* 0x0000000a00037213 */ /* 0x000fc60000000000 */
[----:B------:R-:W3:Y:S01]  /*3dd0*/  LDL R10, [R1+0x126c] ;  /* 0x00126c00010a7983 */ /* 0x000ee20000100800 */
[----:B------:R-:W-:-:S04]  /*3de0*/  IMAD.HI.U32 R7, R0, R5, RZ ;  /* 0x0000000500077227 */ /* 0x000fc800078e00ff */
[----:B------:R-:W-:Y:S02]  /*3df0*/  IMAD.MOV R7, RZ, RZ, -R7 ;  /* 0x000000ffff077224 */ /* 0x000fe400078e0a07 */
[----:B------:R-:W-:-:S04]  /*3e00*/  IMAD.HI.U32 R4, R0, R2, RZ ;  /* 0x0000000200047227 */ /* 0x000fc800078e00ff */
[C---:B------:R-:W-:Y:S02]  /*3e10*/  IMAD R7, R29.reuse, R7, R5 ;  /* 0x000000071d077224 */ /* 0x040fe400078e0205 */
[----:B------:R-:W-:Y:S02]  /*3e20*/  IMAD.MOV R4, RZ, RZ, -R4 ;  /* 0x000000ffff047224 */ /* 0x000fe400078e0a04 */
[C---:B------:R-:W-:Y:S01]  /*3e30*/  IMAD.HI.U32 R9, R0.reuse, R6, RZ ;  /* 0x0000000600097227 */ /* 0x040fe200078e00ff */
[----:B------:R0:W-:Y:S03]  /*3e40*/  STL [R1+0x360], R7 ;  /* 0x0003600701007387 */ /* 0x0001e60000100800 */
[----:B------:R-:W-:Y:S01]  /*3e50*/  IMAD R2, R29, R4, R2 ;  /* 0x000000041d027224 */ /* 0x000fe200078e0202 */
[----:B----4-:R-:W-:Y:S02]  /*3e60*/  IABS R5, R12 ;  /* 0x0000000c00057213 */ /* 0x010fe40000000000 */
[----:B------:R-:W4:Y:S01]  /*3e70*/  LDL R12, [R1+0x1268] ;  /* 0x00126800010c7983 */ /* 0x000f220000100800 */
[----:B0-----:R-:W-:-:S04]  /*3e80*/  IMAD.HI.U32 R7, R0, R3, RZ ;  /* 0x0000000300077227 */ /* 0x001fc800078e00ff */
[----:B------:R-:W-:Y:S02]  /*3e90*/  IMAD.MOV R9, RZ, RZ, -R9 ;  /* 0x000000ffff097224 */ /* 0x000fe400078e0a09 */
[----:B------:R-:W-:Y:S01]  /*3ea0*/  IMAD.MOV R7, RZ, RZ, -R7 ;  /* 0x000000ffff077224 */ /* 0x000fe200078e0a07 */
[----:B------:R0:W-:Y:S01]  /*3eb0*/  STL [R1+0x364], R2 ;  /* 0x0003640201007387 */ /* 0x0001e20000100800 */
[C---:B------:R-:W-:Y:S02]  /*3ec0*/  IMAD R9, R29.reuse, R9, R6 ;  /* 0x000000091d097224 */ /* 0x040fe400078e0206 */
[----:B------:R-:W-:Y:S01]  /*3ed0*/  IMAD R7, R29, R7, R3 ;  /* 0x000000071d077224 */ /* 0x000fe200078e0203 */
[----:B------:R-:W-:Y:S02]  /*3ee0*/  IABS R4, R11 ;  /* 0x0000000b00047213 */ /* 0x000fe40000000000 */
[----:B------:R-:W4:Y:S01]  /*3ef0*/  LDL R11, [R1+0x1264] ;  /* 0x00126400010b7983 */ /* 0x000f220000100800 */
[----:B------:R-:W-:-:S03]  /*3f00*/  IMAD.HI.U32 R8, R0, R5, RZ ;  /* 0x0000000500087227 */ /* 0x000fc600078e00ff */
[----:B------:R-:W-:Y:S01]  /*3f10*/  STL [R1+0x358], R9 ;  /* 0x0003580901007387 */ /* 0x000fe20000100800 */
[----:B0-----:R-:W-:-:S03]  /*3f20*/  IABS R2, R13 ;  /* 0x0000000d00027213 */ /* 0x001fc60000000000 */
[----:B------:R-:W4:Y:S04]  /*3f30*/  LDL R13, [R1+0x1260] ;  /* 0x00126000010d7983 */ /* 0x000f280000100800 */
[----:B------:R2:W-:Y:S01]  /*3f40*/  STL [R1+0x344], R7 ;  /* 0x0003440701007387 */ /* 0x0005e20000100800 */
[----:B------:R-:W-:-:S04]  /*3f50*/  IMAD.MOV R8, RZ, RZ, -R8 ;  /* 0x000000ffff087224 */ /* 0x000fc800078e0a08 */
[----:B------:R-:W-:Y:S02]  /*3f60*/  IMAD R8, R29, R8, R5 ;  /* 0x000000081d087224 */ /* 0x000fe400078e0205 */
[----:B------:R-:W-:-:S04]  /*3f70*/  IMAD.HI.U32 R6, R0, R4, RZ ;  /* 0x0000000400067227 */ /* 0x000fc800078e00ff */
[----:B------:R-:W-:-:S04]  /*3f80*/  IMAD.MOV R6, RZ, RZ, -R6 ;  /* 0x000000ffff067224 */ /* 0x000fc800078e0a06 */
[----:B------:R-:W-:Y:S01]  /*3f90*/  IMAD R6, R29, R6, R4 ;  /* 0x000000061d067224 */ /* 0x000fe200078e0204 */
[----:B--2---:R-:W-:Y:S02]  /*3fa0*/  IABS R7, R14 ;  /* 0x0000000e00077213 */ /* 0x004fe40000000000 */
[----:B------:R-:W2:Y:S04]  /*3fb0*/  LDL R14, [R1+0x125c] ;  /* 0x00125c00010e7983 */ /* 0x000ea80000100800 */
[----:B------:R-:W-:Y:S01]  /*3fc0*/  STL [R1+0x348], R8 ;  /* 0x0003480801007387 */ /* 0x000fe20000100800 */
[----:B---3--:R-:W-:-:S03]  /*3fd0*/  IABS R5, R15 ;  /* 0x0000000f00057213 */ /* 0x008fc60000000000 */
[----:B------:R-:W3:Y:S04]  /*3fe0*/  LDL R15, [R1+0x1258] ;  /* 0x00125800010f7983 */ /* 0x000ee80000100800 */
[----:B------:R0:W-:Y:S01]  /*3ff0*/  STL [R1+0x34c], R6 ;  /* 0x00034c0601007387 */ /* 0x0001e20000100800 */
[----:B------:R-:W-:-:S03]  /*4000*/  IABS R4, R10 ;  /* 0x0000000a00047213 */ /* 0x000fc60000000000 */
[----:B------:R-:W3:Y:S01]  /*4010*/  LDL R10, [R1+0x1254] ;  /* 0x00125400010a7983 */ /* 0x000ee20000100800 */
[----:B------:R-:W-:-:S04]  /*4020*/  IMAD.HI.U32 R3, R0, R2, RZ ;  /* 0x0000000200037227 */ /* 0x000fc800078e00ff */
[----:B------:R-:W-:Y:S02]  /*4030*/  IMAD.MOV R3, RZ, RZ, -R3 ;  /* 0x000000ffff037224 */ /* 0x000fe400078e0a03 */
[----:B------:R-:W-:-:S04]  /*4040*/  IMAD.HI.U32 R9, R0, R7, RZ ;  /* 0x0000000700097227 */ /* 0x000fc800078e00ff */
[----:B------:R-:W-:Y:S02]  /*4050*/  IMAD R2, R29, R3, R2 ;  /* 0x000000031d027224 */ /* 0x000fe400078e0202 */
[----:B0-----:R-:W-:-:S03]  /*4060*/  IMAD.HI.U32 R6, R0, R5, RZ ;  /* 0x0000000500067227 */ /* 0x001fc600078e00ff */
[----:B------:R0:W-:Y:S01]  /*4070*/  STL [R1+0x350], R2 ;  /* 0x0003500201007387 */ /* 0x0001e20000100800 */
[----:B------:R-:W-:Y:S02]  /*4080*/  IMAD.MOV R9, RZ, RZ, -R9 ;  /* 0x000000ffff097224 */ /* 0x000fe400078e0a09 */
[----:B------:R-:W-:Y:S01]  /*4090*/  IMAD.HI.U32 R8, R0, R4, RZ ;  /* 0x0000000400087227 */ /* 0x000fe200078e00ff */
[----:B----4-:R-:W-:Y:S02]  /*40a0*/  IABS R3, R12 ;  /* 0x0000000c00037213 */ /* 0x010fe40000000000 */
[----:B------:R-:W4:Y:S01]  /*40b0*/  LDL R12, [R1+0x1250] ;  /* 0x00125000010c7983 */ /* 0x000f220000100800 */
[----:B------:R-:W-:Y:S02]  /*40c0*/  IMAD.MOV R6, RZ, RZ, -R6 ;  /* 0x000000ffff067224 */ /* 0x000fe400078e0a06 */
[----:B------:R-:W-:Y:S02]  /*40d0*/  IMAD R9, R29, R9, R7 ;  /* 0x000000091d097224 */ /* 0x000fe400078e0207 */
[----:B------:R-:W-:-:S02]  /*40e0*/  IMAD.MOV R8, RZ, RZ, -R8 ;  /* 0x000000ffff087224 */ /* 0x000fc400078e0a08 */
[C---:B------:R-:W-:Y:S01]  /*40f0*/  IMAD R6, R29.reuse, R6, R5 ;  /* 0x000000061d067224 */ /* 0x040fe200078e0205 */
[----:B------:R-:W-:Y:S01]  /*4100*/  STL [R1+0x32c], R9 ;  /* 0x00032c0901007387 */ /* 0x000fe20000100800 */
[----:B------:R-:W-:Y:S01]  /*4110*/  IMAD R8, R29, R8, R4 ;  /* 0x000000081d087224 */ /* 0x000fe200078e0204 */
[----:B0-----:R-:W-:Y:S02]  /*4120*/  IABS R2, R11 ;  /* 0x0000000b00027213 */ /* 0x001fe40000000000 */
[----:B------:R-:W4:Y:S01]  /*4130*/  LDL R11, [R1+0x124c] ;  /* 0x00124c00010b7983 */ /* 0x000f220000100800 */
[----:B------:R-:W-:-:S03]  /*4140*/  IMAD.HI.U32 R7, R0, R3, RZ ;  /* 0x0000000300077227 */ /* 0x000fc600078e00ff */
[----:B------:R0:W-:Y:S01]  /*4150*/  STL [R1+0x340], R6 ;  /* 0x0003400601007387 */ /* 0x0001e20000100800 */
[----:B------:R-:W-:Y:S01]  /*4160*/  IMAD.MOV R7, RZ, RZ, -R7 ;  /* 0x000000ffff077224 */ /* 0x000fe200078e0a07 */
[----:B0-----:R-:W-:Y:S02]  /*4170*/  IABS R6, R13 ;  /* 0x0000000d00067213 */ /* 0x001fe40000000000 */
[----:B------:R-:W4:Y:S04]  /*4180*/  LDL R13, [R1+0x1248] ;  /* 0x00124800010d7983 */ /* 0x000f280000100800 */
        /* <DEDUP_REMOVED lines=10> */
[----:B------:R4:W-:Y:S01]  /*4230*/  STL [R1+0x33c], R2 ;  /* 0x00033c0201007387 */ /* 0x0009e20000100800 */
[----:B------:R-:W-:-:S03]  /*4240*/  IABS R5, R10 ;  /* 0x0000000a00057213 */ /* 0x000fc60000000000 */
[----:B------:R-:W3:Y:S01]  /*4250*/  LDL R10, [R1+0x123c] ;  /* 0x00123c00010a7983 */ /* 0x000ee20000100800 */
[----:B------:R-:W-:-:S04]  /*4260*/  IMAD.HI.U32 R9, R0, R6, RZ ;  /* 0x0000000600097227 */ /* 0x000fc800078e00ff */
[----:B------:R-:W-:Y:S02]  /*4270*/  IMAD.MOV R9, RZ, RZ, -R9 ;  /* 0x000000ffff097224 */ /* 0x000fe400078e0a09 */
[----:B0-----:R-:W-:-:S04]  /*4280*/  IMAD.HI.U32 R7, R0, R4, RZ ;  /* 0x0000000400077227 */ /* 0x001fc800078e00ff */
        /* <DEDUP_REMOVED lines=15> */
[----:B------:R-:W-:-:S03]  /*4380*/  IMAD.HI.U32 R4, R0, R2, RZ ;  /* 0x0000000200047227 */ /* 0x000fc600078e00ff */
[----:B------:R-:W-:Y:S01]  /*4390*/  STL [R1+0x320], R8 ;  /* 0x0003200801007387 */ /* 0x000fe20000100800 */
[----:B------:R-:W-:Y:S01]  /*43a0*/  IMAD.MOV R4, RZ, RZ, -R4 ;  /* 0x000000ffff047224 */ /* 0x000fe200078e0a04 */
[----:B------:R-:W-:Y:S02]  /*43b0*/  IABS R3, R13 ;  /* 0x0000000d00037213 */ /* 0x000fe40000000000 */
        /* <DEDUP_REMOVED lines=34> */
[----:B------:R-:W-:Y:S01]  /*45e0*/  IMAD.MOV R9, RZ, RZ, -R9 ;  /* 0x000000ffff097224 */ /* 0x000fe200078e0a09 */
[----:B------:R-:W-:Y:S02]  /*45f0*/  IABS R4, R13 ;  /* 0x0000000d00047213 */ /* 0x000fe40000000000 */
[----:B------:R-:W4:Y:S04]  /*4600*/  LDL R13, [R1+0x1218] ;  /* 0x00121800010d7983 */ /* 0x000f280000100800 */
        /* <DEDUP_REMOVED lines=16> */
[----:B------:R-:W-:Y:S02]  /*4710*/  IMAD R8, R29, R8, R4 ;  /* 0x000000081d087224 */ /* 0x000fe400078e0204 */
[----:B------:R-:W-:Y:S02]  /*4720*/  IMAD.MOV R6, RZ, RZ, -R6 ;  /* 0x000000ffff067224 */ /* 0x000fe400078e0a06 */
[----:B------:R-:W-:Y:S01]  /*4730*/  IMAD.HI.U32 R5, R0, R2, RZ ;  /* 0x0000000200057227 */ /* 0x000fe200078e00ff */
[----:B------:R-:W-:Y:S01]  /*4740*/  STL [R1+0x2f8], R8 ;  /* 0x0002f80801007387 */ /* 0x000fe20000100800 */
[----:B----4-:R-:W-:-:S03]  /*4750*/  IABS R4, R12 ;  /* 0x0000000c00047213 */ /* 0x010fc60000000000 */
[----:B------:R-:W4:Y:S01]  /*4760*/  LDL R12, [R1+0x1208] ;  /* 0x00120800010c7983 */ /* 0x000f220000100800 */
[----:B------:R-:W-:Y:S02]  /*4770*/  IMAD R6, R29, R6, R3 ;  /* 0x000000061d067224 */ /* 0x000fe400078e0203 */
[----:B------:R-:W-:-:S04]  /*4780*/  IMAD.HI.U32 R9, R0, R7, RZ ;  /* 0x0000000700097227 */ /* 0x000fc800078e00ff */
[----:B------:R-:W-:Y:S01]  /*4790*/  IMAD.MOV R5, RZ, RZ, -R5 ;  /* 0x000000ffff057224 */ /* 0x000fe200078e0a05 */
[----:B------:R0:W-:Y:S01]  /*47a0*/  STL [R1+0x2fc], R6 ;  /* 0x0002fc0601007387 */ /* 0x0001e20000100800 */
[----:B------:R-:W-:Y:S02]  /*47b0*/  IMAD.MOV R9, RZ, RZ, -R9 ;  /* 0x000000ffff097224 */ /* 0x000fe400078e0a09 */
[C---:B------:R-:W-:Y:S01]  /*47c0*/  IMAD R2, R29.reuse, R5, R2 ;  /* 0x000000051d027224 */ /* 0x040fe200078e0202 */
[----:B------:R-:W-:Y:S02]  /*47d0*/  IABS R3, R11 ;  /* 0x0000000b00037213 */ /* 0x000fe40000000000 */
[----:B------:R-:W4:Y:S01]  /*47e0*/  LDL R11, [R1+0x1204] ;  /* 0x00120400010b7983 */ /* 0x000f220000100800 */
[----:B------:R-:W-:Y:S02]  /*47f0*/  IMAD R9, R29, R9, R7 ;  /* 0x000000091d097224 */ /* 0x000fe400078e0207 */
[----:B0-----:R-:W-:Y:S01]  /*4800*/  IMAD.HI.U32 R6, R0, R4, RZ ;  /* 0x0000000400067227 */ /* 0x001fe200078e00ff */
[----:B------:R2:W-:Y:S03]  /*4810*/  STL [R1+0x300], R2 ;  /* 0x0003000201007387 */ /* 0x0005e60000100800 */
[----:B------:R-:W-:Y:S01]  /*4820*/  IMAD.MOV R6, RZ, RZ, -R6 ;  /* 0x000000ffff067224 */ /* 0x000fe200078e0a06 */
[----:B------:R-:W-:-:S02]  /*4830*/  IABS R5, R13 ;  /* 0x0000000d00057213 */ /* 0x000fc40000000000 */
        /* <DEDUP_REMOVED lines=17> */
[----:B------:R-:W-:Y:S02]  /*4950*/  IMAD R7, R29, R7, R5 ;  /* 0x000000071d077224 */ /* 0x000fe400078e0205 */
[----:B------:R-:W-:Y:S02]  /*4960*/  IMAD.MOV R4, RZ, RZ, -R4 ;  /* 0x000000ffff047224 */ /* 0x000fe400078e0a04 */
[----:B------:R-:W-:Y:S01]  /*4970*/  IMAD.HI.U32 R9, R0, R6, RZ ;  /* 0x0000000600097227 */ /* 0x000fe200078e00ff */
[----:B------:R0:W-:Y:S01]  /*4980*/  STL [R1+0x2e8], R7 ;  /* 0x0002e80701007387 */ /* 0x0001e20000100800 */
[----:B----4-:R-:W-:-:S03]  /*4990*/  IABS R5, R12 ;  /* 0x0000000c00057213 */ /* 0x010fc60000000000 */
[----:B------:R-:W4:Y:S01]  /*49a0*/  LDL R12, [R1+0x11f0] ;  /* 0x0011f000010c7983 */ /* 0x000f220000100800 */
[----:B------:R-:W-:Y:S02]  /*49b0*/  IMAD R2, R29, R4, R2 ;  /* 0x000000041d027224 */ /* 0x000fe400078e0202 */
[----:B0-----:R-:W-:-:S04]  /*49c0*/  IMAD.HI.U32 R7, R0, R3, RZ ;  /* 0x0000000300077227 */ /* 0x001fc800078e00ff */
[----:B------:R-:W-:Y:S02]  /*49d0*/  IMAD.MOV R9, RZ, RZ, -R9 ;  /* 0x000000ffff097224 */ /* 0x000fe400078e0a09 */
[----:B------:R-:W-:Y:S01]  /*49e0*/  IMAD.MOV R7, RZ, RZ, -R7 ;  /* 0x000000ffff077224 */ /* 0x000fe200078e0a07 */
[----:B------:R0:W-:Y:S01]  /*49f0*/  STL [R1+0x2ec], R2 ;  /* 0x0002ec0201007387 */ /* 0x0001e20000100800 */
[C---:B------:R-:W-:Y:S01]  /*4a00*/  IMAD R9, R29.reuse, R9, R6 ;  /* 0x000000091d097224 */ /* 0x040fe200078e0206 */
[----:B------:R-:W-:Y:S01]  /*4a10*/  IABS R4, R11 ;  /* 0x0000000b00047213 */ /* 0x000fe20000000000 */
[----:B------:R-:W-:Y:S01]  /*4a20*/  IMAD R7, R29, R7, R3 ;  /* 0x000000071d077224 */ /* 0x000fe200078e0203 */
[----:B------:R-:W4:Y:S01]  /*4a30*/  LDL R11, [R1+0x11ec] ;  /* 0x0011ec00010b7983 */ /* 0x000f220000100800 */
[----:B------:R-:W-:-:S03]  /*4a40*/  IMAD.HI.U32 R8, R0, R5, RZ ;  /* 0x0000000500087227 */ /* 0x000fc600078e00ff */
[----:B------:R-:W-:Y:S01]  /*4a50*/  STL [R1+0x2e0], R9 ;  /* 0x0002e00901007387 */ /* 0x000fe20000100800 */
[----:B------:R-:W-:Y:S01]  /*4a60*/  IMAD.MOV R8, RZ, RZ, -R8 ;  /* 0x000000ffff087224 */ /* 0x000fe200078e0a08 */
[----:B0-----:R-:W-:Y:S02]  /*4a70*/  IABS R2, R13 ;  /* 0x0000000d00027213 */ /* 0x001fe40000000000 */
[----:B------:R-:W4:Y:S04]  /*4a80*/  LDL R13, [R1+0x11e8] ;  /* 0x0011e800010d7983 */ /* 0x000f280000100800 */
[----:B------:R2:W-:Y:S01]  /*4a90*/  STL [R1+0x2cc], R7 ;  /* 0x0002cc0701007387 */ /* 0x0005e20000100800 */
        /* <DEDUP_REMOVED lines=18> */
[----:B------:R-:W-:Y:S01]  /*4bc0*/  IMAD.MOV R9, RZ, RZ, -R9 ;  /* 0x000000ffff097224 */ /* 0x000fe200078e0a09 */
[----:B----4-:R-:W-:Y:S02]  /*4bd0*/  IABS R3, R12 ;  /* 0x0000000c00037213 */ /* 0x010fe40000000000 */
[----:B------:R-:W4:Y:S01]  /*4be0*/  LDL R12, [R1+0x11d8] ;  /* 0x0011d800010c7983 */ /* 0x000f220000100800 */
[----:B------:R-:W-:-:S04]  /*4bf0*/  IMAD.HI.U32 R8, R0, R4, RZ ;  /* 0x0000000400087227 */ /* 0x000fc800078e00ff */
[----:B------:R-:W-:Y:S02]  /*4c00*/  IMAD.MOV R6, RZ, RZ, -R6 ;  /* 0x000000ffff067224 */ /* 0x000fe400078e0a06 */
[C---:B------:R-:W-:Y:S02]  /*4c10*/  IMAD R9, R29.reuse, R9, R7 ;  /* 0x000000091d097224 */ /* 0x040fe400078e0207 */
[----:B------:R-:W-:Y:S02]  /*4c20*/  IMAD.MOV R8, RZ, RZ, -R8 ;  /* 0x000000ffff087224 */ /* 0x000fe400078e0a08 */
[----:B------:R-:W-:Y:S01]  /*4c30*/  IMAD R6, R29, R6, R5 ;  /* 0x000000061d067224 */ /* 0x000fe200078e0205 */
[----:B------:R-:W-:Y:S01]  /*4c40*/  STL [R1+0x2b4], R9 ;  /* 0x0002b40901007387 */ /* 0x000fe20000100800 */
[----:B0-----:R-:W-:-:S03]  /*4c50*/  IABS R2, R11 ;  /* 0x0000000b00027213 */ /* 0x001fc60000000000 */
[----:B------:R-:W4:Y:S01]  /*4c60*/  LDL R11, [R1+0x11d4] ;  /* 0x0011d400010b7983 */ /* 0x000f220000100800 */
[----:B------:R-:W-:-:S03]  /*4c70*/  IMAD R8, R29, R8, R4 ;  /* 0x000000081d087224 */ /* 0x000fc600078e0204 */
[----:B------:R0:W-:Y:S01]  /*4c80*/  STL [R1+0x2c8], R6 ;  /* 0x0002c80601007387 */ /* 0x0001e20000100800 */
[----:B------:R-:W-:Y:S01]  /*4c90*/  IMAD.HI.U32 R7, R0, R3, RZ ;  /* 0x0000000300077227 */ /* 0x000fe200078e00ff */
[----:B0-----:R-:W-:Y:S02]  /*4ca0*/  IABS R6, R13 ;  /* 0x0000000d00067213 */ /* 0x001fe40000000000 */
        /* <DEDUP_REMOVED lines=92> */
[----:B------:R-:W-:-:S04]  /*5270*/  IMAD.HI.U32 R5, R0, R2, RZ ;  /* 0x0000000200057227 */ /* 0x000fc800078e00ff */
[C---:B------:R-:W-:Y:S02]  /*5280*/  IMAD R6, R29.reuse, R6, R3 ;  /* 0x000000061d067224 */ /* 0x040fe400078e0203 */
[----:B------:R-:W-:Y:S01]  /*5290*/  IMAD.HI.U32 R9, R0, R7, RZ ;  /* 0x0000000700097227 */ /* 0x000fe200078e00ff */
[----:B----4-:R-:W-:Y:S02]  /*52a0*/  IABS R4, R12 ;  /* 0x0000000c00047213 */ /* 0x010fe40000000000 */
[----:B------:R-:W4:Y:S01]  /*52b0*/  LDL R12, [R1+0x1190] ;  /* 0x00119000010c7983 */ /* 0x000f220000100800 */
[----:B------:R-:W-:Y:S02]  /*52c0*/  IMAD.MOV R5, RZ, RZ, -R5 ;  /* 0x000000ffff057224 */ /* 0x000fe400078e0a05 */
[----:B------:R-:W-:Y:S01]  /*52d0*/  IMAD.MOV R9, RZ, RZ, -R9 ;  /* 0x000000ffff097224 */ /* 0x000fe200078e0a09 */
[----:B------:R0:W-:Y:S01]  /*52e0*/  STL [R1+0x284], R6 ;  /* 0x0002840601007387 */ /* 0x0001e20000100800 */
[----:B------:R-:W-:-:S02]  /*52f0*/  IMAD R2, R29, R5, R2 ;  /* 0x000000051d027224 */ /* 0x000fc400078e0202 */
[----:B------:R-:W-:Y:S01]  /*5300*/  IMAD R9, R29, R9, R7 ;  /* 0x000000091d097224 */ /* 0x000fe200078e0207 */
[----:B------:R-:W-:Y:S02]  /*5310*/  IABS R3, R11 ;  /* 0x0000000b00037213 */ /* 0x000fe40000000000 */
[----:B------:R-:W4:Y:S01]  /*5320*/  LDL R11, [R1+0x118c] ;  /* 0x00118c00010b7983 */ /* 0x000f220000100800 */
[----:B0-----:R-:W-:-:S03]  /*5330*/  IMAD.HI.U32 R6, R0, R4, RZ ;  /* 0x0000000400067227 */ /* 0x001fc600078e00ff */
[----:B------:R2:W-:Y:S01]  /*5340*/  STL [R1+0x288], R2 ;  /* 0x0002880201007387 */ /* 0x0005e20000100800 */
        /* <DEDUP_REMOVED lines=21> */
[----:B------:R-:W-:Y:S01]  /*54a0*/  IMAD.HI.U32 R9, R0, R6, RZ ;  /* 0x0000000600097227 */ /* 0x000fe200078e00ff */
[----:B------:R0:W-:Y:S03]  /*54b0*/  STL [R1+0x270], R7 ;  /* 0x0002700701007387 */ /* 0x0001e60000100800 */
[----:B------:R-:W-:Y:S02]  /*54c0*/  IMAD R2, R29, R4, R2 ;  /* 0x000000041d027224 */ /* 0x000fe400078e0202 */
[----:B------:R-:W-:Y:S01]  /*54d0*/  IMAD.MOV R9, RZ, RZ, -R9 ;  /* 0x000000ffff097224 */ /* 0x000fe200078e0a09 */
[----:B----4-:R-:W-:-:S02]  /*54e0*/  IABS R5, R12 ;  /* 0x0000000c00057213 */ /* 0x010fc40000000000 */
[----:B------:R-:W4:Y:S01]  /*54f0*/  LDL R12, [R1+0x1178] ;  /* 0x00117800010c7983 */ /* 0x000f220000100800 */
[----:B0-----:R-:W-:-:S04]  /*5500*/  IMAD.HI.U32 R7, R0, R3, RZ ;  /* 0x0000000300077227 */ /* 0x001fc800078e00ff */
        /* <DEDUP_REMOVED lines=67> */
[----:B------:R-:W-:Y:S02]  /*5940*/  IMAD R7, R29, R7, R4 ;  /* 0x000000071d077224 */ /* 0x000fe400078e0204 */
[----:B------:R-:W-:Y:S01]  /*5950*/  IMAD.HI.U32 R6, R0, R5, RZ ;  /* 0x0000000500067227 */ /* 0x000fe200078e00ff */
[----:B----4-:R-:W-:-:S02]  /*5960*/  IABS R2, R12 ;  /* 0x0000000c00027213 */ /* 0x010fc40000000000 */
[----:B------:R-:W4:Y:S01]  /*5970*/  LDL R12, [R1+0x1148] ;  /* 0x00114800010c7983 */ /* 0x000f220000100800 */
[----:B------:R-:W-:Y:S02]  /*5980*/  IMAD.MOV R8, RZ, RZ, -R8 ;  /* 0x000000ffff087224 */ /* 0x000fe400078e0a08 */
[----:B------:R-:W-:Y:S01]  /*5990*/  IMAD.MOV R6, RZ, RZ, -R6 ;  /* 0x000000ffff067224 */ /* 0x000fe200078e0a06 */
[----:B------:R0:W-:Y:S01]  /*59a0*/  STL [R1+0x22c], R7 ;  /* 0x00022c0701007387 */ /* 0x0001e20000100800 */
        /* <DEDUP_REMOVED lines=63> */
[----:B------:R-:W-:Y:S01]  /*5da0*/  IMAD.HI.U32 R5, R0, R2, RZ ;  /* 0x0000000200057227 */ /* 0x000fe200078e00ff */
[----:B------:R-:W-:Y:S03]  /*5db0*/  STL [R1+0x208], R8 ;  /* 0x0002080801007387 */ /* 0x000fe60000100800 */
[----:B------:R-:W-:Y:S02]  /*5dc0*/  IMAD R6, R29, R6, R3 ;  /* 0x000000061d067224 */ /* 0x000fe400078e0203 */
[----:B------:R-:W-:Y:S01]  /*5dd0*/  IMAD.MOV R5, RZ, RZ, -R5 ;  /* 0x000000ffff057224 */ /* 0x000fe200078e0a05 */
[----:B----4-:R-:W-:-:S02]  /*5de0*/  IABS R4, R12 ;  /* 0x0000000c00047213 */ /* 0x010fc40000000000 */
[----:B------:R-:W4:Y:S01]  /*5df0*/  LDL R12, [R1+0x1118] ;  /* 0x00111800010c7983 */ /* 0x000f220000100800 */
[----:B------:R-:W-:-:S03]  /*5e00*/  IMAD R2, R29, R5, R2 ;  /* 0x000000051d027224 */ /* 0x000fc600078e0202 */
[----:B------:R0:W-:Y:S01]  /*5e10*/  STL [R1+0x20c], R6 ;  /* 0x00020c0601007387 */ /* 0x0001e20000100800 */
[----:B------:R-:W-:-:S03]  /*5e20*/  IABS R3, R11 ;  /* 0x0000000b00037213 */ /* 0x000fc60000000000 */
[----:B------:R-:W4:Y:S01]  /*5e30*/  LDL R11, [R1+0x1114] ;  /* 0x00111400010b7983 */ /* 0x000f220000100800 */
[----:B0-----:R-:W-:-:S03]  /*5e40*/  IMAD.HI.U32 R6, R0, R4, RZ ;  /* 0x0000000400067227 */ /* 0x001fc600078e00ff */
[----:B------:R2:W-:Y:S01]  /*5e50*/  STL [R1+0x210], R2 ;  /* 0x0002100201007387 */ /* 0x0005e20000100800 */
[----:B------:R-:W-:Y:S01]  /*5e60*/  IMAD.MOV R6, RZ, RZ, -R6 ;  /* 0x000000ffff067224 */ /* 0x000fe200078e0a06 */
[----:B------:R-:W-:Y:S02]  /*5e70*/  IABS R5, R13 ;  /* 0x0000000d00057213 */ /* 0x000fe40000000000 */
[----:B------:R-:W4:Y:S01]  /*5e80*/  LDL R13, [R1+0x110c] ;  /* 0x00110c00010d7983 */ /* 0x000f220000100800 */
        /* <DEDUP_REMOVED lines=13> */
[----:B------:R-:W-:-:S04]  /*5f60*/  IMAD.MOV R9, RZ, RZ, -R9 ;  /* 0x000000ffff097224 */ /* 0x000fc800078e0a09 */
[----:B------:R-:W-:Y:S02]  /*5f70*/  IMAD R26, R29, R9, R7 ;  /* 0x000000091d1a7224 */ /* 0x000fe400078e0207 */
[----:B------:R-:W-:-:S04]  /*5f80*/  IMAD.HI.U32 R7, R0, R5, RZ ;  /* 0x0000000500077227 */ /* 0x000fc800078e00ff */
[----:B------:R-:W-:Y:S02]  /*5f90*/  IMAD.MOV R7, RZ, RZ, -R7 ;  /* 0x000000ffff077224 */ /* 0x000fe400078e0a07 */
[----:B------:R-:W-:-:S04]  /*5fa0*/  IMAD.HI.U32 R4, R0, R2, RZ ;  /* 0x0000000200047227 */ /* 0x000fc800078e00ff */
[C---:B------:R-:W-:Y:S02]  /*5fb0*/  IMAD R7, R29.reuse, R7, R5 ;  /* 0x000000071d077224 */ /* 0x040fe400078e0205 */
[----:B------:R-:W-:Y:S02]  /*5fc0*/  IMAD.MOV R4, RZ, RZ, -R4 ;  /* 0x000000ffff047224 */ /* 0x000fe400078e0a04 */
[----:B------:R-:W-:Y:S01]  /*5fd0*/  IMAD.HI.U32 R9, R0, R6, RZ ;  /* 0x0000000600097227 */ /* 0x000fe200078e00ff */
[----:B----4-:R-:W-:Y:S01]  /*5fe0*/  IABS R5, R12 ;  /* 0x0000000c00057213 */ /* 0x010fe20000000000 */
[----:B------:R0:W-:Y:S04]  /*5ff0*/  STL [R1+0x1f8], R7 ;  /* 0x0001f80701007387 */ /* 0x0001e80000100800 */
[----:B------:R-:W4:Y:S01]  /*6000*/  LDL R12, [R1+0x1100] ;  /* 0x00110000010c7983 */ /* 0x000f220000100800 */
[----:B------:R-:W-:-:S02]  /*6010*/  IMAD R2, R29, R4, R2 ;  /* 0x000000041d027224 */ /* 0x000fc400078e0202 */
[----:B------:R-:W-:Y:S02]  /*6020*/  IMAD.MOV R9, RZ, RZ, -R9 ;  /* 0x000000ffff097224 */ /* 0x000fe400078e0a09 */
[----:B0-----:R-:W-:Y:S01]  /*6030*/  IMAD.HI.U32 R7, R0, R3, RZ ;  /* 0x0000000300077227 */ /* 0x001fe200078e00ff */
[----:B------:R0:W-:Y:S03]  /*6040*/  STL [R1+0x1fc], R2 ;  /* 0x0001fc0201007387 */ /* 0x0001e60000100800 */
[----:B------:R-:W-:Y:S01]  /*6050*/  IMAD.MOV R7, RZ, RZ, -R7 ;  /* 0x000000ffff077224 */ /* 0x000fe200078e0a07 */
[----:B------:R-:W-:Y:S01]  /*6060*/  IABS R4, R11 ;  /* 0x0000000b00047213 */ /* 0x000fe20000000000 */
[C---:B------:R-:W-:Y:S01]  /*6070*/  IMAD R9, R29.reuse, R9, R6 ;  /* 0x000000091d097224 */ /* 0x040fe200078e0206 */
[----:B------:R-:W4:Y:S01]  /*6080*/  LDL R11, [R1+0x10fc] ;  /* 0x0010fc00010b7983 */ /* 0x000f220000100800 */
[----:B------:R-:W-:-:S03]  /*6090*/  IMAD R7, R29, R7, R3 ;  /* 0x000000071d077224 */ /* 0x000fc600078e0203 */
[----:B------:R-:W-:Y:S01]  /*60a0*/  STL [R1+0x1ec], R9 ;  /* 0x0001ec0901007387 */ /* 0x000fe20000100800 */
[----:B------:R-:W-:Y:S01]  /*60b0*/  IMAD.HI.U32 R8, R0, R5, RZ ;  /* 0x0000000500087227 */ /* 0x000fe200078e00ff */
[----:B0-----:R-:W-:Y:S02]  /*60c0*/  IABS R2, R13 ;  /* 0x0000000d00027213 */ /* 0x001fe40000000000 */
        /* <DEDUP_REMOVED lines=22> */
[----:B------:R-:W-:-:S04]  /*6230*/  IMAD.HI.U32 R8, R0, R4, RZ ;  /* 0x0000000400087227 */ /* 0x000fc800078e00ff */
[----:B------:R-:W-:Y:S02]  /*6240*/  IMAD.MOV R6, RZ, RZ, -R6 ;  /* 0x000000ffff067224 */ /* 0x000fe400078e0a06 */
[C---:B------:R-:W-:Y:S01]  /*6250*/  IMAD R9, R29.reuse, R9, R7 ;  /* 0x000000091d097224 */ /* 0x040fe200078e0207 */
[----:B----4-:R-:W-:Y:S02]  /*6260*/  IABS R3, R12 ;  /* 0x0000000c00037213 */ /* 0x010fe40000000000 */
[----:B------:R-:W4:Y:S01]  /*6270*/  LDL R12, [R1+0x10e8] ;  /* 0x0010e800010c7983 */ /* 0x000f220000100800 */
[----:B------:R-:W-:Y:S02]  /*6280*/  IMAD.MOV R8, RZ, RZ, -R8 ;  /* 0x000000ffff087224 */ /* 0x000fe400078e0a08 */
[C---:B------:R-:W-:Y:S01]  /*6290*/  IMAD R6, R29.reuse, R6, R5 ;  /* 0x000000061d067224 */ /* 0x040fe200078e0205 */
[----:B------:R-:W-:Y:S01]  /*62a0*/  STL [R1+0x1bc], R9 ;  /* 0x0001bc0901007387 */ /* 0x000fe20000100800 */
[----:B------:R-:W-:Y:S01]  /*62b0*/  IMAD R8, R29, R8, R4 ;  /* 0x000000081d087224 */ /* 0x000fe200078e0204 */
[----:B0-----:R-:W-:-:S02]  /*62c0*/  IABS R2, R11 ;  /* 0x0000000b00027213 */ /* 0x001fc40000000000 */
        /* <DEDUP_REMOVED lines=62> */
[----:B------:R-:W-:-:S04]  /*66b0*/  IMAD.HI.U32 R3, R0, R2, RZ ;  /* 0x0000000200037227 */ /* 0x000fc800078e00ff */
[C---:B------:R-:W-:Y:S01]  /*66c0*/  IMAD R8, R29.reuse, R8, R5 ;  /* 0x000000081d087224 */ /* 0x040fe200078e0205 */
[----:B----4-:R-:W-:Y:S02]  /*66d0*/  IABS R6, R12 ;  /* 0x0000000c00067213 */ /* 0x010fe40000000000 */
[----:B------:R-:W4:Y:S01]  /*66e0*/  LDL R12, [R1+0x10b8] ;  /* 0x0010b800010c7983 */ /* 0x000f220000100800 */
[----:B------:R-:W-:Y:S02]  /*66f0*/  IMAD.MOV R7, RZ, RZ, -R7 ;  /* 0x000000ffff077224 */ /* 0x000fe400078e0a07 */
[----:B------:R-:W-:Y:S01]  /*6700*/  IMAD.MOV R3, RZ, RZ, -R3 ;  /* 0x000000ffff037224 */ /* 0x000fe200078e0a03 */
[----:B------:R-:W-:Y:S01]  /*6710*/  STL [R1+0x194], R8 ;  /* 0x0001940801007387 */ /* 0x000fe20000100800 */
[C---:B------:R-:W-:Y:S02]  /*6720*/  IMAD R7, R29.reuse, R7, R4 ;  /* 0x000000071d077224 */ /* 0x040fe400078e0204 */
[----:B------:R-:W-:Y:S01]  /*6730*/  IMAD R2, R29, R3, R2 ;  /* 0x000000031d027224 */ /* 0x000fe200078e0202 */
[----:B------:R-:W-:-:S02]  /*6740*/  IABS R5, R11 ;  /* 0x0000000b00057213 */ /* 0x000fc40000000000 */
        /* <DEDUP_REMOVED lines=51> */
[----:B------:R-:W3:Y:S01]  /*6a80*/  LDL R15, [R1+0x1090] ;  /* 0x00109000010f7983 */ /* 0x000ee20000100800 */
        /* <DEDUP_REMOVED lines=10> */
[----:B------:R-:W-:-:S02]  /*6b30*/  IMAD.MOV R9, RZ, RZ, -R9 ;  /* 0x000000ffff097224 */ /* 0x000fc400078e0a09 */
[C---:B0-----:R-:W-:Y:S01]  /*6b40*/  IMAD.HI.U32 R7, R0.reuse, R3, RZ ;  /* 0x0000000300077227 */ /* 0x041fe200078e00ff */
[----:B----4-:R-:W-:Y:S02]  /*6b50*/  IABS R5, R12 ;  /* 0x0000000c00057213 */ /* 0x010fe40000000000 */
[----:B------:R-:W4:Y:S01]  /*6b60*/  LDL R12, [R1+0x1088] ;  /* 0x00108800010c7983 */ /* 0x000f220000100800 */
[----:B------:R-:W-:Y:S02]  /*6b70*/  IMAD.MOV R7, RZ, RZ, -R7 ;  /* 0x000000ffff077224 */ /* 0x000fe400078e0a07 */
[C---:B------:R-:W-:Y:S01]  /*6b80*/  IMAD R9, R29.reuse, R9, R6 ;  /* 0x000000091d097224 */ /* 0x040fe200078e0206 */
[----:B------:R0:W-:Y:S01]  /*6b90*/  STL [R1+0x168], R2 ;  /* 0x0001680201007387 */ /* 0x0001e20000100800 */
[----:B------:R-:W-:Y:S02]  /*6ba0*/  IMAD R7, R29, R7, R3 ;  /* 0x000000071d077224 */ /* 0x000fe400078e0203 */
[----:B------:R-:W-:Y:S01]  /*6bb0*/  IMAD.HI.U32 R8, R0, R5, RZ ;  /* 0x0000000500087227 */ /* 0x000fe200078e00ff */
[----:B------:R-:W-:-:S02]  /*6bc0*/  IABS R4, R11 ;  /* 0x0000000b00047213 */ /* 0x000fc40000000000 */
[----:B------:R-:W4:Y:S04]  /*6bd0*/  LDL R11, [R1+0x1084] ;  /* 0x00108400010b7983 */ /* 0x000f280000100800 */
[----:B------:R-:W-:Y:S01]  /*6be0*/  STL [R1+0x158], R9 ;  /* 0x0001580901007387 */ /* 0x000fe20000100800 */
[----:B------:R-:W-:Y:S01]  /*6bf0*/  IMAD.MOV R8, RZ, RZ, -R8 ;  /* 0x000000ffff087224 */ /* 0x000fe200078e0a08 */
[----:B0-----:R-:W-:Y:S02]  /*6c00*/  IABS R2, R13 ;  /* 0x0000000d00027213 */ /* 0x001fe40000000000 */
[----:B------:R-:W4:Y:S04]  /*6c10*/  LDL R13, [R1+0x1080] ;  /* 0x00108000010d7983 */ /* 0x000f280000100800 */
[----:B------:R2:W-:Y:S01]  /*6c20*/  STL [R1+0x134], R7 ;  /* 0x0001340701007387 */ /* 0x0005e20000100800 */
[----:B------:R-:W-:-:S02]  /*6c30*/  IMAD R8, R29, R8, R5 ;  /* 0x000000081d087224 */ /* 0x000fc400078e0205 */
        /* <DEDUP_REMOVED lines=26> */
[----:B------:R-:W-:-:S02]  /*6de0*/  IMAD R8, R29, R8, R4 ;  /* 0x000000081d087224 */ /* 0x000fc400078e0204 */
[----:B------:R-:W-:Y:S01]  /*6df0*/  IMAD.HI.U32 R7, R0, R3, RZ ;  /* 0x0000000300077227 */ /* 0x000fe200078e00ff */
[----:B0-----:R-:W-:Y:S02]  /*6e00*/  IABS R2, R11 ;  /* 0x0000000b00027213 */ /* 0x001fe40000000000 */
[----:B------:R-:W4:Y:S04]  /*6e10*/  LDL R11, [R1+0x106c] ;  /* 0x00106c00010b7983 */ /* 0x000f280000100800 */
[----:B------:R0:W-:Y:S01]  /*6e20*/  STL [R1+0x130], R6 ;  /* 0x0001300601007387 */ /* 0x0001e20000100800 */
[----:B------:R-:W-:Y:S01]  /*6e30*/  IMAD.MOV R7, RZ, RZ, -R7 ;  /* 0x000000ffff077224 */ /* 0x000fe200078e0a07 */
[----:B0-----:R-:W-:Y:S02]  /*6e40*/  IABS R6, R13 ;  /* 0x0000000d00067213 */ /* 0x001fe40000000000 */
[----:B------:R-:W4:Y:S04]  /*6e50*/  LDL R13, [R1+0x1068] ;  /* 0x00106800010d7983 */ /* 0x000f280000100800 */
[----:B------:R-:W-:Y:S01]  /*6e60*/  STL [R1+0x120], R8 ;  /* 0x0001200801007387 */ /* 0x000fe20000100800 */
[----:B------:R-:W-:-:S02]  /*6e70*/  IMAD R7, R29, R7, R3 ;  /* 0x000000071d077224 */ /* 0x000fc400078e0203 */
        /* <DEDUP_REMOVED lines=228> */
[----:B------:R-:W-:-:S04]  /*7cc0*/  IMAD.MOV R6, RZ, RZ, -R6 ;  /* 0x000000ffff067224 */ /* 0x000fc800078e0a06 */
[----:B------:R-:W-:Y:S02]  /*7cd0*/  IMAD R6, R29, R6, R3 ;  /* 0x000000061d067224 */ /* 0x000fe400078e0203 */
[----:B------:R-:W-:-:S03]  /*7ce0*/  IMAD.HI.U32 R8, R0, R5, RZ ;  /* 0x0000000500087227 */ /* 0x000fc600078e00ff */
[----:B------:R4:W-:Y:S01]  /*7cf0*/  STL [R1+0x1b0], R6 ;  /* 0x0001b00601007387 */ /* 0x0009e20000100800 */
[----:B------:R-:W-:-:S04]  /*7d00*/  IMAD.HI.U32 R7, R0, R4, RZ ;  /* 0x0000000400077227 */ /* 0x000fc800078e00ff */
[----:B------:R-:W-:Y:S02]  /*7d10*/  IMAD.MOV R8, RZ, RZ, -R8 ;  /* 0x000000ffff087224 */ /* 0x000fe400078e0a08 */
[----:B------:R-:W-:Y:S01]  /*7d20*/  IMAD.HI.U32 R3, R0, R2, RZ ;  /* 0x0000000200037227 */ /* 0x000fe200078e00ff */
[----:B----4-:R-:W-:Y:S02]  /*7d30*/  IABS R6, R12 ;  /* 0x0000000c00067213 */ /* 0x010fe40000000000 */
[----:B------:R-:W4:Y:S01]  /*7d40*/  LDL R12, [R1+0xfc8] ;  /* 0x000fc800010c7983 */ /* 0x000f220000100800 */
[----:B------:R-:W-:Y:S02]  /*7d50*/  IMAD.MOV R7, RZ, RZ, -R7 ;  /* 0x000000ffff077224 */ /* 0x000fe400078e0a07 */
[----:B------:R-:W-:Y:S02]  /*7d60*/  IMAD R28, R29, R8, R5 ;  /* 0x000000081d1c7224 */ /* 0x000fe400078e0205 */
[----:B------:R-:W-:-:S02]  /*7d70*/  IMAD.MOV R3, RZ, RZ, -R3 ;  /* 0x000000ffff037224 */ /* 0x000fc400078e0a03 */
[C---:B------:R-:W-:Y:S02]  /*7d80*/  IMAD R7, R29.reuse, R7, R4 ;  /* 0x000000071d077224 */ /* 0x040fe400078e0204 */
        /* <DEDUP_REMOVED lines=97> */
[----:B------:R-:W-:-:S03]  /*83a0*/  IMAD.MOV R9, RZ, RZ, -R9 ;  /* 0x000000ffff097224 */ /* 0x000fc600078e0a09 */
[----:B------:R1:W-:Y:S01]  /*83b0*/  STL [R1+0xe0], R2 ;  /* 0x0000e00201007387 */ /* 0x0003e20000100800 */
[----:B0-----:R-:W-:-:S04]  /*83c0*/  IMAD.HI.U32 R6, R0, R5, RZ ;  /* 0x0000000500067227 */ /* 0x001fc800078e00ff */
[----:B------:R-:W-:Y:S01]  /*83d0*/  IMAD R9, R29, R9, R7 ;  /* 0x000000091d097224 */ /* 0x000fe200078e0207 */
[----:B----4-:R-:W-:Y:S02]  /*83e0*/  IABS R3, R12 ;  /* 0x0000000c00037213 */ /* 0x010fe40000000000 */
[----:B------:R-:W4:Y:S01]  /*83f0*/  LDL R12, [R1+0xf80] ;  /* 0x000f8000010c7983 */ /* 0x000f220000100800 */
[----:B------:R-:W-:-:S03]  /*8400*/  IMAD.HI.U32 R8, R0, R4, RZ ;  /* 0x0000000400087227 */ /* 0x000fc600078e00ff */
[----:B------:R-:W-:Y:S01]  /*8410*/  STL [R1+0x20], R9 ;  /* 0x0000200901007387 */ /* 0x000fe20000100800 */
[----:B------:R-:W-:Y:S02]  /*8420*/  IMAD.MOV R6, RZ, RZ, -R6 ;  /* 0x000000ffff067224 */ /* 0x000fe400078e0a06 */
[----:B------:R-:W-:Y:S02]  /*8430*/  IMAD.MOV R8, RZ, RZ, -R8 ;  /* 0x000000ffff087224 */ /* 0x000fe400078e0a08 */
[----:B------:R-:W-:Y:S01]  /*8440*/  IMAD R5, R29, R6, R5 ;  /* 0x000000061d057224 */ /* 0x000fe200078e0205 */
[----:B-1----:R-:W-:Y:S02]  /*8450*/  IABS R2, R11 ;  /* 0x0000000b00027213 */ /* 0x002fe40000000000 */
[----:B------:R-:W4:Y:S01]  /*8460*/  LDL R11, [R1+0xf7c] ;  /* 0x000f7c00010b7983 */ /* 0x000f220000100800 */
[----:B------:R-:W-:-:S03]  /*8470*/  IMAD.HI.U32 R7, R0, R3, RZ ;  /* 0x0000000300077227 */ /* 0x000fc600078e00ff */
[----:B------:R0:W-:Y:S01]  /*8480*/  STL [R1+0xc8], R5 ;  /* 0x0000c80501007387 */ /* 0x0001e20000100800 */
[C---:B------:R-:W-:Y:S02]  /*8490*/  IMAD R8, R29.reuse, R8, R4 ;  /* 0x000000081d087224 */ /* 0x040fe400078e0204 */
[----:B------:R-:W-:Y:S01]  /*84a0*/  IMAD.MOV R7, RZ, RZ, -R7 ;  /* 0x000000ffff077224 */ /* 0x000fe200078e0a07 */
[----:B0-----:R-:W-:Y:S02]  /*84b0*/  IABS R5, R13 ;  /* 0x0000000d00057213 */ /* 0x001fe40000000000 */
[----:B------:R-:W4:Y:S01]  /*84c0*/  LDL R13, [R1+0xf78] ;  /* 0x000f7800010d7983 */ /* 0x000f220000100800 */
[----:B------:R-:W-:Y:S02]  /*84d0*/  IMAD R7, R29, R7, R3 ;  /* 0x000000071d077224 */ /* 0x000fe400078e0203 */
[----:B------:R-:W-:-:S04]  /*84e0*/  IMAD.HI.U32 R6, R0, R2, RZ ;  /* 0x0000000200067227 */ /* 0x000fc800078e00ff */
[----:B------:R-:W-:-:S04]  /*84f0*/  IMAD.MOV R6, RZ, RZ, -R6 ;  /* 0x000000ffff067224 */ /* 0x000fc800078e0a06 */
[----:B------:R-:W-:Y:S01]  /*8500*/  IMAD R2, R29, R6, R2 ;  /* 0x000000061d027224 */ /* 0x000fe200078e0202 */
[----:B--2---:R-:W-:Y:S02]  /*8510*/  IABS R4, R14 ;  /* 0x0000000e00047213 */ /* 0x004fe40000000000 */
[----:B------:R-:W2:Y:S04]  /*8520*/  LDL R14, [R1+0xf74] ;  /* 0x000f7400010e7983 */ /* 0x000ea80000100800 */
[----:B------:R-:W-:Y:S04]  /*8530*/  STL [R1+0x1c], R8 ;  /* 0x00001c0801007387 */ /* 0x000fe80000100800 */
[----:B------:R-:W-:Y:S01]  /*8540*/  STL [R1+0x18], R7 ;  /* 0x0000180701007387 */ /* 0x000fe20000100800 */
[----:B---3--:R-:W-:-:S03]  /*8550*/  IABS R3, R15 ;  /* 0x0000000f00037213 */ /* 0x008fc60000000000 */
[----:B------:R-:W3:Y:S04]  /*8560*/  LDL R15, [R1+0xf70] ;  /* 0x000f7000010f7983 */ /* 0x000ee80000100800 */
[----:B------:R0:W-:Y:S02]  /*8570*/  STL [R1+0x14], R2 ;  /* 0x0000140201007387 */ /* 0x0001e40000100800 */
[----:B0-----:R-:W-:Y:S02]  /*8580*/  IABS R2, R10 ;  /* 0x0000000a00027213 */ /* 0x001fe40000000000 */
[----:B------:R-:W3:Y:S01]  /*8590*/  LDL R10, [R1+0xf6c] ;  /* 0x000f6c00010a7983 */ /* 0x000ee20000100800 */
[----:B------:R-:W-:-:S04]  /*85a0*/  IMAD.HI.U32 R7, R0, R5, RZ ;  /* 0x0000000500077227 */ /* 0x000fc800078e00ff */
[----:B------:R-:W-:-:S04]  /*85b0*/  IMAD.HI.U32 R8, R0, R4, RZ ;  /* 0x0000000400087227 */ /* 0x000fc800078e00ff */
[----:B------:R-:W-:Y:S02]  /*85c0*/  IMAD.MOV R7, RZ, RZ, -R7 ;  /* 0x000000ffff077224 */ /* 0x000fe400078e0a07 */
[----:B------:R-:W-:-:S04]  /*85d0*/  IMAD.HI.U32 R9, R0, R3, RZ ;  /* 0x0000000300097227 */ /* 0x000fc800078e00ff */
[----:B------:R-:W-:Y:S01]  /*85e0*/  IMAD.MOV R8, RZ, RZ, -R8 ;  /* 0x000000ffff087224 */ /* 0x000fe200078e0a08 */
[----:B----4-:R-:W-:Y:S01]  /*85f0*/  IABS R6, R12 ;  /* 0x0000000c00067213 */ /* 0x010fe20000000000 */
[C---:B------:R-:W-:Y:S02]  /*8600*/  IMAD R12, R29.reuse, R7, R5 ;  /* 0x000000071d0c7224 */ /* 0x040fe400078e0205 */
[----:B------:R-:W-:Y:S02]  /*8610*/  IMAD.MOV R5, RZ, RZ, -R9 ;  /* 0x000000ffff057224 */ /* 0x000fe400078e0a09 */
[C---:B------:R-:W-:Y:S02]  /*8620*/  IMAD R9, R29.reuse, R8, R4 ;  /* 0x000000081d097224 */ /* 0x040fe400078e0204 */
[C---:B------:R-:W-:Y:S01]  /*8630*/  IMAD.HI.U32 R7, R0.reuse, R2, RZ ;  /* 0x0000000200077227 */ /* 0x040fe200078e00ff */
[----:B------:R-:W-:Y:S03]  /*8640*/  STL [R1+0x10], R12 ;  /* 0x0000100c01007387 */ /* 0x000fe60000100800 */
[----:B------:R-:W-:Y:S01]  /*8650*/  IMAD R5, R29, R5, R3 ;  /* 0x000000051d057224 */ /* 0x000fe200078e0203 */
[----:B------:R-:W-:Y:S01]  /*8660*/  STL [R1+0xc], R9 ;  /* 0x00000c0901007387 */ /* 0x000fe20000100800 */
[----:B------:R-:W-:Y:S01]  /*8670*/  IMAD.HI.U32 R4, R0, R6, RZ ;  /* 0x0000000600047227 */ /* 0x000fe200078e00ff */
[----:B------:R-:W-:-:S03]  /*8680*/  IABS R8, R11 ;  /* 0x0000000b00087213 */ /* 0x000fc60000000000 */
[----:B------:R-:W-:Y:S01]  /*8690*/  IMAD.MOV R7, RZ, RZ, -R7 ;  /* 0x000000ffff077224 */ /* 0x000fe200078e0a07 */
[----:B------:R-:W4:Y:S04]  /*86a0*/  LDL R11, [R1+0xf68] ;  /* 0x000f6800010b7983 */ /* 0x000f280000100800 */
[----:B------:R-:W4:Y:S01]  /*86b0*/  LDL R19, [R1+0xf64] ;  /* 0x000f640001137983 */ /* 0x000f220000100800 */
[----:B------:R-:W-:-:S03]  /*86c0*/  IMAD R2, R29, R7, R2 ;  /* 0x000000071d027224 */ /* 0x000fc600078e0202 */
[----:B------:R0:W-:Y:S02]  /*86d0*/  STL [R1+0x8], R5 ;  /* 0x0000080501007387 */ /* 0x0001e40000100800 */
[----:B0-----:R-:W-:Y:S01]  /*86e0*/  IMAD.MOV R5, RZ, RZ, -R4 ;  /* 0x000000ffff057224 */ /* 0x001fe200078e0a04 */
[----:B------:R-:W-:Y:S01]  /*86f0*/  IABS R3, R13 ;  /* 0x0000000d00037213 */ /* 0x000fe20000000000 */
[----:B------:R-:W-:Y:S02]  /*8700*/  IMAD.MOV.U32 R4, RZ, RZ, R8 ;  /* 0x000000ffff047224 */ /* 0x000fe400078e0008 */
[----:B------:R-:W-:Y:S01]  /*8710*/  IMAD R5, R29, R5, R6 ;  /* 0x000000051d057224 */ /* 0x000fe200078e0206 */
[----:B------:R0:W-:Y:S04]  /*8720*/  STL [R1+0x4], R2 ;  /* 0x0000040201007387 */ /* 0x0001e80000100800 */
[----:B------:R-:W4:Y:S04]  /*8730*/  LDL R13, [R1+0xf60] ;  /* 0x000f6000010d7983 */ /* 0x000f280000100800 */
[----:B------:R1:W-:Y:S01]  /*8740*/  STL [R1], R5 ;  /* 0x0000000501007387 */ /* 0x0003e20000100800 */
[----:B0-----:R-:W-:-:S04]  /*8750*/  IMAD.HI.U32 R2, R0, R4, RZ ;  /* 0x0000000400027227 */ /* 0x001fc800078e00ff */
[----:B------:R-:W-:-:S04]  /*8760*/  IMAD.MOV R2, RZ, RZ, -R2 ;  /* 0x000000ffff027224 */ /* 0x000fc800078e0a02 */
[----:B------:R-:W-:Y:S01]  /*8770*/  IMAD R2, R29, R2, R4 ;  /* 0x000000021d027224 */ /* 0x000fe200078e0204 */
[----:B--2---:R-:W-:Y:S02]  /*8780*/  IABS R7, R14 ;  /* 0x0000000e00077213 */ /* 0x004fe40000000000 */
[----:B------:R-:W2:Y:S03]  /*8790*/  LDL R14, [R1+0xf5c] ;  /* 0x000f5c00010e7983 */ /* 0x000ea60000100800 */
[----:B-1----:R-:W-:Y:S02]  /*87a0*/  IMAD.MOV.U32 R5, RZ, RZ, R7 ;  /* 0x000000ffff057224 */ /* 0x002fe400078e0007 */
[----:B------:R-:W-:-:S04]  /*87b0*/  IMAD.HI.U32 R7, R0, R3, RZ ;  /* 0x0000000300077227 */ /* 0x000fc800078e00ff */
[----:B------:R-:W-:Y:S01]  /*87c0*/  IMAD.MOV R8, RZ, RZ, -R7 ;  /* 0x000000ffff087224 */ /* 0x000fe200078e0a07 */
[----:B---3--:R-:W-:-:S03]  /*87d0*/  IABS R6, R15 ;  /* 0x0000000f00067213 */ /* 0x008fc60000000000 */
[----:B------:R-:W-:Y:S01]  /*87e0*/  IMAD R3, R29, R8, R3 ;  /* 0x000000081d037224 */ /* 0x000fe200078e0203 */
[----:B------:R-:W3:Y:S04]  /*87f0*/  LDL R15, [R1+0xf58] ;  /* 0x000f5800010f7983 */ /* 0x000ee80000100800 */
[----:B------:R-:W-:Y:S04]  /*8800*/  STL [R1+0x1588], R2 ;  /* 0x0015880201007387 */ /* 0x000fe80000100800 */
[----:B------:R-:W-:Y:S04]  /*8810*/  STL [R1+0x1584], R3 ;  /* 0x0015840301007387 */ /* 0x000fe80000100800 */
[----:B------:R-:W3:Y:S01]  /*8820*/  LDL R16, [R1+0xf54] ;  /* 0x000f540001107983 */ /* 0x000ee20000100800 */
[----:B------:R-:W-:Y:S01]  /*8830*/  IABS R9, R10 ;  /* 0x0000000a00097213 */ /* 0x000fe20000000000 */
[----:B------:R-:W-:-:S04]  /*8840*/  IMAD.HI.U32 R10, R0, R5, RZ ;  /* 0x00000005000a7227 */ /* 0x000fc800078e00ff */
[----:B------:R-:W-:-:S04]  /*8850*/  IMAD.MOV R4, RZ, RZ, -R10 ;  /* 0x000000ffff047224 */ /* 0x000fc800078e0a0a */
[----:B------:R-:W-:-:S05]  /*8860*/  IMAD R4, R29, R4, R5 ;  /* 0x000000041d047224 */ /* 0x000fca00078e0205 */
[----:B------:R0:W-:Y:S04]  /*8870*/  STL [R1+0x158c], R4 ;  /* 0x00158c0401007387 */ /* 0x0001e80000100800 */
[----:B------:R-:W3:Y:S01]  /*8880*/  LDL R23, [R1+0xf50] ;  /* 0x000f500001177983 */ /* 0x000ee20000100800 */
[----:B------:R-:W-:-:S04]  /*8890*/  IMAD.HI.U32 R7, R0, R6, RZ ;  /* 0x0000000600077227 */ /* 0x000fc800078e00ff */
[----:B------:R-:W-:Y:S02]  /*88a0*/  IMAD.MOV R12, RZ, RZ, -R7 ;  /* 0x000000ffff0c7224 */ /* 0x000fe400078e0a07 */
[----:B------:R-:W-:-:S04]  /*88b0*/  IMAD.HI.U32 R10, R0, R9, RZ ;  /* 0x00000009000a7227 */ /* 0x000fc800078e00ff */
[----:B------:R-:W-:Y:S02]  /*88c0*/  IMAD R5, R29, R12, R6 ;  /* 0x0000000c1d057224 */ /* 0x000fe400078e0206 */
[----:B------:R-:W-:-:S04]  /*88d0*/  IMAD.MOV R10, RZ, RZ, -R10 ;  /* 0x000000ffff0a7224 */ /* 0x000fc800078e0a0a */
[----:B------:R-:W-:Y:S01]  /*88e0*/  IMAD R6, R29, R10, R9 ;  /* 0x0000000a1d067224 */ /* 0x000fe200078e0209 */
[----:B----4-:R-:W-:-:S05]  /*88f0*/  IABS R11, R11 ;  /* 0x0000000b000b7213 */ /* 0x010fca0000000000 */
[----:B------:R-:W-:Y:S01]  /*8900*/  IMAD.MOV.U32 R7, RZ, RZ, R11 ;  /* 0x000000ffff077224 */ /* 0x000fe200078e000b */
[----:B------:R-:W-:-:S03]  /*8910*/  IABS R8, R19 ;  /* 0x0000001300087213 */ /* 0x000fc60000000000 */
[----:B------:R-:W-:Y:S01]  /*8920*/  IMAD.HI.U32 R11, R0, R7, RZ ;  /* 0x00000007000b7227 */ /* 0x000fe200078e00ff */
[----:B------:R-:W-:Y:S04]  /*8930*/  STL [R1+0x1590], R5 ;  /* 0x0015900501007387 */ /* 0x000fe80000100800 */
[----:B------:R-:W4:Y:S01]  /*8940*/  LDL R17, [R1+0xf4c] ;  /* 0x000f4c0001117983 */ /* 0x000f220000100800 */
[----:B------:R-:W-:Y:S01]  /*8950*/  IABS R12, R13 ;  /* 0x0000000d000c7213 */ /* 0x000fe20000000000 */
[----:B------:R-:W-:-:S04]  /*8960*/  IMAD.MOV R13, RZ, RZ, -R11 ;  /* 0x000000ffff0d7224 */ /* 0x000fc800078e0a0b */
[----:B------:R-:W-:Y:S02]  /*8970*/  IMAD.MOV.U32 R9, RZ, RZ, R12 ;  /* 0x000000ffff097224 */ /* 0x000fe400078e000c */
[----:B------:R-:W-:Y:S01]  /*8980*/  IMAD R7, R29, R13, R7 ;  /* 0x0000000d1d077224 */ /* 0x000fe200078e0207 */
[----:B------:R-:W-:Y:S04]  /*8990*/  STL [R1+0x1594], R6 ;  /* 0x0015940601007387 */ /* 0x000fe80000100800 */
[----:B------:R-:W4:Y:S04]  /*89a0*/  LDL R18, [R1+0xf48] ;  /* 0x000f480001127983 */ /* 0x000f280000100800 */
[----:B------:R-:W4:Y:S04]  /*89b0*/  LDL R19, [R1+0xf44] ;  /* 0x000f440001137983 */ /* 0x000f280000100800 */
[----:B------:R-:W-:Y:S01]  /*89c0*/  STL [R1+0x1598], R7 ;  /* 0x0015980701007387 */ /* 0x000fe20000100800 */
[----:B--2---:R-:W-:Y:S01]  /*89d0*/  IABS R10, R14 ;  /* 0x0000000e000a7213 */ /* 0x004fe20000000000 */
[----:B------:R-:W-:-:S04]  /*89e0*/  IMAD.HI.U32 R14, R0, R8, RZ ;  /* 0x00000008000e7227 */ /* 0x000fc800078e00ff */
[----:B------:R-:W-:-:S04]  /*89f0*/  IMAD.HI.U32 R13, R0, R10, RZ ;  /* 0x0000000a000d7227 */ /* 0x000fc800078e00ff */
[----:B------:R-:W-:Y:S01]  /*8a00*/  IMAD.MOV R14, RZ, RZ, -R14 ;  /* 0x000000ffff0e7224 */ /* 0x000fe200078e0a0e */
[----:B---3--:R-:W-:Y:S01]  /*8a10*/  IABS R12, R15 ;  /* 0x0000000f000c7213 */ /* 0x008fe20000000000 */
[----:B------:R-:W-:-:S04]  /*8a20*/  IMAD.HI.U32 R15, R0, R9, RZ ;  /* 0x00000009000f7227 */ /* 0x000fc800078e00ff */
[----:B------:R-:W-:Y:S02]  /*8a30*/  IMAD.MOV.U32 R11, RZ, RZ, R12 ;  /* 0x000000ffff0b7224 */ /* 0x000fe400078e000c */
[----:B------:R-:W-:Y:S02]  /*8a40*/  IMAD.MOV R12, RZ, RZ, -R15 ;  /* 0x000000ffff0c7224 */ /* 0x000fe400078e0a0f */
[C---:B------:R-:W-:Y:S01]  /*8a50*/  IMAD R8, R29.reuse, R14, R8 ;  /* 0x0000000e1d087224 */ /* 0x040fe200078e0208 */
[----:B------:R-:W-:Y:S01]  /*8a60*/  IABS R15, R16 ;  /* 0x00000010000f7213 */ /* 0x000fe20000000000 */
[----:B------:R-:W-:Y:S02]  /*8a70*/  IMAD.MOV R16, RZ, RZ, -R13 ;  /* 0x000000ffff107224 */ /* 0x000fe400078e0a0d */
[C---:B------:R-:W-:Y:S02]  /*8a80*/  IMAD R9, R29.reuse, R12, R9 ;  /* 0x0000000c1d097224 */ /* 0x040fe400078e0209 */
[----:B------:R-:W-:Y:S01]  /*8a90*/  IMAD R10, R29, R16, R10 ;  /* 0x000000101d0a7224 */ /* 0x000fe200078e020a */
[----:B------:R-:W-:Y:S01]  /*8aa0*/  STL [R1+0x159c], R8 ;  /* 0x00159c0801007387 */ /* 0x000fe20000100800 */
[----:B------:R-:W-:-:S03]  /*8ab0*/  IMAD.HI.U32 R14, R0, R11, RZ ;  /* 0x0000000b000e7227 */ /* 0x000fc600078e00ff */
[----:B------:R-:W-:Y:S01]  /*8ac0*/  STL [R1+0x15a0], R9 ;  /* 0x0015a00901007387 */ /* 0x000fe20000100800 */
[----:B------:R-:W-:-:S03]  /*8ad0*/  IMAD.MOV R14, RZ, RZ, -R14 ;  /* 0x000000ffff0e7224 */ /* 0x000fc600078e0a0e */
[----:B------:R-:W2:Y:S04]  /*8ae0*/  LDL R22, [R1+0xf40] ;  /* 0x000f400001167983 */ /* 0x000ea80000100800 */
[----:B------:R1:W-:Y:S01]  /*8af0*/  STL [R1+0x1570], R10 ;  /* 0x0015700a01007387 */ /* 0x0003e20000100800 */
[----:B------:R-:W-:-:S03]  /*8b00*/  IMAD R11, R29, R14, R11 ;  /* 0x0000000e1d0b7224 */ /* 0x000fc600078e020b */
[----:B0-----:R-:W3:Y:S01]  /*8b10*/  LDL R4, [R1+0xf38] ;  /* 0x000f380001047983 */ /* 0x001ee20000100800 */
[----:B------:R-:W-:-:S03]  /*8b20*/  IABS R13, R23 ;  /* 0x00000017000d7213 */ /* 0x000fc60000000000 */
[----:B------:R-:W-:Y:S04]  /*8b30*/  STL [R1+0x1574], R11 ;  /* 0x0015740b01007387 */ /* 0x000fe80000100800 */
[----:B------:R-:W3:Y:S04]  /*8b40*/  LDL R23, [R1+0xf30] ;  /* 0x000f300001177983 */ /* 0x000ee80000100800 */
[----:B------:R-:W3:Y:S01]  /*8b50*/  LDL R3, [R1+0xf34] ;  /* 0x000f340001037983 */ /* 0x000ee20000100800 */
[----:B------:R-:W-:-:S03]  /*8b60*/  IMAD.MOV.U32 R12, RZ, RZ, R15 ;  /* 0x000000ffff0c7224 */ /* 0x000fc600078e000f */
[----:B------:R-:W3:Y:S01]  /*8b70*/  LDL R24, [R1+0xf2c] ;  /* 0x000f2c0001187983 */ /* 0x000ee20000100800 */
[----:B------:R-:W-:-:S03]  /*8b80*/  IMAD.HI.U32 R16, R0, R12, RZ ;  /* 0x0000000c00107227 */ /* 0x000fc600078e00ff */
[----:B-1----:R-:W3:Y:S04]  /*8b90*/  LDL.LU R10, [R1+0x64] ;  /* 0x00006400010a7983 */ /* 0x002ee80000300800 */
[----:B------:R-:W3:Y:S04]  /*8ba0*/  LDL.LU R8, [R1+0x60] ;  /* 0x0000600001087983 */ /* 0x000ee80000300800 */
[----:B------:R-:W3:Y:S01]  /*8bb0*/  LDL.LU R2, [R1+0x5c] ;  /* 0x00005c0001027983 */ /* 0x000ee20000300800 */
[----:B----4-:R-:W-:-:S05]  /*8bc0*/  IABS R17, R17 ;  /* 0x0000001100117213 */ /* 0x010fca0000000000 */
[----:B------:R-:W-:Y:S02]  /*8bd0*/  IMAD.MOV.U32 R14, RZ, RZ, R17 ;  /* 0x000000ffff0e7224 */ /* 0x000fe400078e0011 */
[----:B------:R-:W-:-:S04]  /*8be0*/  IMAD.HI.U32 R17, R0, R13, RZ ;  /* 0x0000000d00117227 */ /* 0x000fc800078e00ff */
[----:B------:R-:W-:Y:S02]  /*8bf0*/  IMAD.MOV R17, RZ, RZ, -R17 ;  /* 0x000000ffff117224 */ /* 0x000fe400078e0a11 */
[----:B------:R-:W-:-:S04]  /*8c00*/  IMAD.HI.U32 R21, R0, R14, RZ ;  /* 0x0000000e00157227 */ /* 0x000fc800078e00ff */
[----:B------:R-:W-:Y:S01]  /*8c10*/  IMAD R13, R29, R17, R13 ;  /* 0x000000111d0d7224 */ /* 0x000fe200078e020d */
[----:B------:R-:W-:Y:S02]  /*8c20*/  IABS R15, R18 ;  /* 0x00000012000f7213 */ /* 0x000fe40000000000 */
[----:B------:R-:W-:Y:S01]  /*8c30*/  IABS R18, R19 ;  /* 0x0000001300127213 */ /* 0x000fe20000000000 */
[----:B------:R-:W-:Y:S02]  /*8c40*/  IMAD.MOV R19, RZ, RZ, -R16 ;  /* 0x000000ffff137224 */ /* 0x000fe400078e0a10 */
[----:B------:R-:W-:-:S04]  /*8c50*/  IMAD.HI.U32 R20, R0, R15, RZ ;  /* 0x0000000f00147227 */ /* 0x000fc800078e00ff */
[----:B------:R-:W-:Y:S02]  /*8c60*/  IMAD.MOV.U32 R16, RZ, RZ, R18 ;  /* 0x000000ffff107224 */ /* 0x000fe400078e0012 */
[----:B------:R-:W-:Y:S02]  /*8c70*/  IMAD R12, R29, R19, R12 ;  /* 0x000000131d0c7224 */ /* 0x000fe400078e020c */
[----:B------:R-:W-:-:S04]  /*8c80*/  IMAD.HI.U32 R18, R0, R16, RZ ;  /* 0x0000001000127227 */ /* 0x000fc800078e00ff */
[----:B------:R-:W-:Y:S02]  /*8c90*/  IMAD.MOV R19, RZ, RZ, -R21 ;  /* 0x000000ffff137224 */ /* 0x000fe400078e0a15 */
[----:B------:R-:W-:Y:S02]  /*8ca0*/  IMAD.MOV R21, RZ, RZ, -R18 ;  /* 0x000000ffff157224 */ /* 0x000fe400078e0a12 */
[C---:B------:R-:W-:Y:S01]  /*8cb0*/  IMAD R14, R29.reuse, R19, R14 ;  /* 0x000000131d0e7224 */ /* 0x040fe200078e020e */
[----:B------:R-:W-:Y:S01]  /*8cc0*/  STL [R1+0x1578], R12 ;  /* 0x0015780c01007387 */ /* 0x000fe20000100800 */
[----:B------:R-:W-:-:S03]  /*8cd0*/  IMAD R16, R29, R21, R16 ;  /* 0x000000151d107224 */ /* 0x000fc600078e0210 */
[----:B------:R0:W-:Y:S04]  /*8ce0*/  STL [R1+0x157c], R13 ;  /* 0x00157c0d01007387 */ /* 0x0001e80000100800 */
[----:B0-----:R-:W4:Y:S04]  /*8cf0*/  LDL.LU R13, [R1+0x68] ;  /* 0x00006800010d7983 */ /* 0x001f280000300800 */
[----:B------:R-:W-:Y:S01]  /*8d00*/  STL [R1+0x1580], R14 ;  /* 0x0015800e01007387 */ /* 0x000fe20000100800 */
[----:B--2---:R-:W-:Y:S01]  /*8d10*/  IABS R17, R22 ;  /* 0x0000001600117213 */ /* 0x004fe20000000000 */
[----:B------:R-:W-:Y:S01]  /*8d20*/  IMAD.MOV R22, RZ, RZ, -R20 ;  /* 0x000000ffff167224 */ /* 0x000fe200078e0a14 */
[----:B---3--:R-:W-:-:S03]  /*8d30*/  IABS R20, R4 ;  /* 0x0000000400147213 */ /* 0x008fc60000000000 */
[----:B------:R-:W-:Y:S02]  /*8d40*/  IMAD R15, R29, R22, R15 ;  /* 0x000000161d0f7224 */ /* 0x000fe400078e020f */
[----:B------:R-:W-:Y:S02]  /*8d50*/  IMAD.MOV.U32 R18, RZ, RZ, R20 ;  /* 0x000000ffff127224 */ /* 0x000fe400078e0014 */
[----:B------:R-:W-:Y:S01]  /*8d60*/  IMAD.HI.U32 R21, R0, R17, RZ ;  /* 0x0000001100157227 */ /* 0x000fe200078e00ff */
[----:B------:R-:W-:-:S03]  /*8d70*/  IABS R23, R23 ;  /* 0x0000001700177213 */ /* 0x000fc60000000000 */
[C---:B------:R-:W-:Y:S01]  /*8d80*/  IMAD.HI.U32 R20, R0.reuse, R18, RZ ;  /* 0x0000001200147227 */ /* 0x040fe200078e00ff */
[----:B------:R-:W-:Y:S01]  /*8d90*/  IABS R19, R3 ;  /* 0x0000000300137213 */ /* 0x000fe20000000000 */
[----:B------:R-:W-:Y:S02]  /*8da0*/  STL [R1+0x15a4], R15 ;  /* 0x0015a40f01007387 */ /* 0x000fe40000100800 */
[----:B------:R-:W-:Y:S02]  /*8db0*/  IMAD.MOV R22, RZ, RZ, -R21 ;  /* 0x000000ffff167224 */ /* 0x000fe400078e0a15 */
[----:B------:R0:W-:Y:S01]  /*8dc0*/  STL [R1+0x15a8], R16 ;  /* 0x0015a81001007387 */ /* 0x0001e20000100800 */
[----:B------:R-:W-:Y:S02]  /*8dd0*/  IMAD.MOV R21, RZ, RZ, -R20 ;  /* 0x000000ffff157224 */ /* 0x000fe400078e0a14 */
[----:B------:R-:W-:Y:S01]  /*8de0*/  IMAD.MOV.U32 R20, RZ, RZ, R23 ;  /* 0x000000ffff147224 */ /* 0x000fe200078e0017 */
[----:B------:R-:W2:Y:S01]  /*8df0*/  LDL.LU R4, [R1+0x58] ;  /* 0x0000580001047983 */ /* 0x000ea20000300800 */
[----:B------:R-:W-:-:S03]  /*8e00*/  IMAD.HI.U32 R23, R0, R19, RZ ;  /* 0x0000001300177227 */ /* 0x000fc600078e00ff */
[----:B------:R-:W3:Y:S01]  /*8e10*/  LDL.LU R9, [R1+0x50] ;  /* 0x0000500001097983 */ /* 0x000ee20000300800 */
[----:B------:R-:W-:-:S03]  /*8e20*/  IMAD R17, R29, R22, R17 ;  /* 0x000000161d117224 */ /* 0x000fc600078e0211 */
[----:B------:R-:W3:Y:S01]  /*8e30*/  LDL.LU R7, [R1+0x4c] ;  /* 0x00004c0001077983 */ /* 0x000ee20000300800 */
[----:B------:R-:W-:-:S03]  /*8e40*/  IMAD.MOV R23, RZ, RZ, -R23 ;  /* 0x000000ffff177224 */ /* 0x000fc600078e0a17 */
[----:B------:R-:W3:Y:S01]  /*8e50*/  LDL.LU R6, [R1+0x48] ;  /* 0x0000480001067983 */ /* 0x000ee20000300800 */
[----:B------:R-:W-:-:S03]  /*8e60*/  IMAD R18, R29, R21, R18 ;  /* 0x000000151d127224 */ /* 0x000fc600078e0212 */
[----:B------:R-:W3:Y:S04]  /*8e70*/  LDL.LU R5, [R1+0x44] ;  /* 0x0000440001057983 */ /* 0x000ee80000300800 */
[----:B0-----:R-:W3:Y:S01]  /*8e80*/  LDL.LU R16, [R1+0x34] ;  /* 0x0000340001107983 */ /* 0x001ee20000300800 */
[----:B------:R-:W-:-:S03]  /*8e90*/  IMAD R19, R29, R23, R19 ;  /* 0x000000171d137224 */ /* 0x000fc600078e0213 */
[----:B------:R-:W3:Y:S04]  /*8ea0*/  LDL.LU R12, [R1+0x30] ;  /* 0x00003000010c7983 */ /* 0x000ee80000300800 */
[----:B------:R-:W3:Y:S04]  /*8eb0*/  LDL.LU R11, [R1+0x2c] ;  /* 0x00002c00010b7983 */ /* 0x000ee80000300800 */
[----:B------:R-:W3:Y:S04]  /*8ec0*/  LDL.LU R3, [R1+0x28] ;  /* 0x0000280001037983 */ /* 0x000ee80000300800 */
[----:B------:R0:W-:Y:S04]  /*8ed0*/  STL [R1+0x15ac], R17 ;  /* 0x0015ac1101007387 */ /* 0x0001e80000100800 */
[----:B0-----:R-:W3:Y:S04]  /*8ee0*/  LDL.LU R17, [R1+0x38] ;  /* 0x0000380001117983 */ /* 0x001ee80000300800 */
[----:B------:R0:W-:Y:S04]  /*8ef0*/  STL [R1+0x15b0], R18 ;  /* 0x0015b01201007387 */ /* 0x0001e80000100800 */
[----:B0-----:R-:W3:Y:S04]  /*8f00*/  LDL.LU R18, [R1+0x3c] ;  /* 0x00003c0001127983 */ /* 0x001ee80000300800 */
[----:B------:R-:W3:Y:S04]  /*8f10*/  LDL.LU R23, [R1+0x40] ;  /* 0x0000400001177983 */ /* 0x000ee80000300800 */
[----:B------:R0:W-:Y:S04]  /*8f20*/  STL [R1+0x15b4], R19 ;  /* 0x0015b41301007387 */ /* 0x0001e80000100800 */
[----:B0-----:R-:W3:Y:S01]  /*8f30*/  LDL.LU R19, [R1+0x54] ;  /* 0x0000540001137983 */ /* 0x001ee20000300800 */
[----:B------:R-:W-:-:S02]  /*8f40*/  ISETP.GT.U32.AND P4, PT, R29, R2, PT ;  /* 0x000000021d00720c */ /* 0x000fc40003f84070 */
[C---:B----4-:R-:W-:Y:S02]  /*8f50*/  ISETP.GT.U32.AND P0, PT, R29.reuse, R13, PT ;  /* 0x0000000d1d00720c */ /* 0x050fe40003f04070 */
[C---:B------:R-:W-:Y:S02]  /*8f60*/  ISETP.GT.U32.AND P1, PT, R29.reuse, R10, PT ;  /* 0x0000000a1d00720c */ /* 0x040fe40003f24070 */
[----:B------:R-:W-:-:S07]  /*8f70*/  ISETP.GT.U32.AND P2, PT, R29, R8, PT ;  /* 0x000000081d00720c */ /* 0x000fce0003f44070 */
[--C-:B------:R-:W-:Y:S02]  /*8f80*/  @!P4 IMAD.IADD R2, R2, 0x1, -R29.reuse ;  /* 0x000000010202c824 */ /* 0x100fe400078e0a1d */
[----:B------:R-:W-:-:S03]  /*8f90*/  @!P0 IMAD.IADD R13, R13, 0x1, -R29 ;  /* 0x000000010d0d8824 */ /* 0x000fc600078e0a1d */
[C---:B------:R-:W-:Y:S01]  /*8fa0*/  ISETP.GT.U32.AND P6, PT, R29.reuse, R2, PT ;  /* 0x000000021d00720c */ /* 0x040fe20003fc4070 */
[--C-:B------:R-:W-:Y:S01]  /*8fb0*/  @!P1 IMAD.IADD R10, R10, 0x1, -R29.reuse ;  /* 0x000000010a0a9824 */ /* 0x100fe200078e0a1d */
[----:B------:R-:W-:Y:S01]  /*8fc0*/  ISETP.GT.U32.AND P3, PT, R29, R13, PT ;  /* 0x0000000d1d00720c */ /* 0x000fe20003f64070 */
[----:B------:R-:W-:-:S03]  /*8fd0*/  @!P2 IMAD.IADD R8, R8, 0x1, -R29 ;  /* 0x000000010808a824 */ /* 0x000fc600078e0a1d */
[----:B------:R-:W-:Y:S01]  /*8fe0*/  ISETP.GT.U32.AND P4, PT, R29, R10, PT ;  /* 0x0000000a1d00720c */ /* 0x000fe20003f84070 */
[----:B------:R-:W-:-:S06]  /*8ff0*/  IMAD.HI.U32 R22, R0, R20, RZ ;  /* 0x0000001400167227 */ /* 0x000fcc00078e00ff */
[--C-:B------:R-:W-:Y:S01]  /*9000*/  @!P6 IMAD.IADD R2, R2, 0x1, -R29.reuse ;  /* 0x000000010202e824 */ /* 0x100fe200078e0a1d */
[----:B------:R-:W-:Y:S01]  /*9010*/  ISETP.GT.U32.AND P5, PT, R29, R8, PT ;  /* 0x000000081d00720c */ /* 0x000fe20003fa4070 */
[--C-:B------:R-:W-:Y:S01]  /*9020*/  @!P3 IMAD.IADD R13, R13, 0x1, -R29.reuse ;  /* 0x000000010d0db824 */ /* 0x100fe200078e0a1d */
[----:B------:R-:W-:Y:S01]  /*9030*/  IABS R24, R24 ;  /* 0x0000001800187213 */ /* 0x000fe20000000000 */
[----:B------:R-:W-:Y:S02]  /*9040*/  IMAD.MOV R22, RZ, RZ, -R22 ;  /* 0x000000ffff167224 */ /* 0x000fe400078e0a16 */
[----:B------:R-:W-:Y:S02]  /*9050*/  @!P4 IMAD.IADD R10, R10, 0x1, -R29 ;  /* 0x000000010a0ac824 */ /* 0x000fe400078e0a1d */
[----:B------:R-:W-:Y:S02]  /*9060*/  IMAD R20, R29, R22, R20 ;  /* 0x000000161d147224 */ /* 0x000fe400078e0214 */
[----:B------:R-:W-:-:S04]  /*9070*/  IMAD.MOV.U32 R21, RZ, RZ, R24 ;  /* 0x000000ffff157224 */ /* 0x000fc800078e0018 */
[----:B------:R-:W-:Y:S01]  /*9080*/  @!P5 IMAD.IADD R8, R8, 0x1, -R29 ;  /* 0x000000010808d824 */ /* 0x000fe200078e0a1d */
[----:B------:R-:W-:Y:S01]  /*9090*/  STL [R1+0x15b8], R20 ;  /* 0x0015b81401007387 */ /* 0x000fe20000100800 */
[----:B------:R-:W-:-:S03]  /*90a0*/  IMAD.HI.U32 R24, R0, R21, RZ ;  /* 0x0000001500187227 */ /* 0x000fc600078e00ff */
[----:B------:R-:W-:Y:S01]  /*90b0*/  STL [R1+0x68], R13 ;  /* 0x0000680d01007387 */ /* 0x000fe20000100800 */
[----:B------:R-:W-:-:S03]  /*90c0*/  IMAD.MOV R22, RZ, RZ, -R24 ;  /* 0x000000ffff167224 */ /* 0x000fc600078e0a18 */
[----:B------:R-:W-:Y:S04]  /*90d0*/  STL [R1+0x64], R10 ;  /* 0x0000640a01007387 */ /* 0x000fe80000100800 */
[----:B------:R0:W-:Y:S04]  /*90e0*/  STL [R1+0x5c], R2 ;  /* 0x00005c0201007387 */ /* 0x0001e80000100800 */
[----:B------:R1:W-:Y:S01]  /*90f0*/  STL [R1+0x60], R8 ;  /* 0x0000600801007387 */ /* 0x0003e20000100800 */
[----:B------:R-:W-:-:S03]  /*9100*/  IMAD R21, R29, R22, R21 ;  /* 0x000000161d157224 */ /* 0x000fc600078e0215 */
[----:B0-----:R-:W4:Y:S04]  /*9110*/  LDL R2, [R1+0xf28] ;  /* 0x000f280001027983 */ /* 0x001f280000100800 */
[----:B-1----:R-:W4:Y:S04]  /*9120*/  LDL.LU R8, [R1+0x394] ;  /* 0x0003940001087983 */ /* 0x002f280000300800 */
[----:B------:R-:W4:Y:S04]  /*9130*/  LDL.LU R15, [R1+0x398] ;  /* 0x00039800010f7983 */ /* 0x000f280000300800 */
[----:B------:R-:W4:Y:S04]  /*9140*/  LDL.LU R14, [R1+0x39c] ;  /* 0x00039c00010e7983 */ /* 0x000f280000300800 */
[----:B------:R-:W4:Y:S04]  /*9150*/  LDL.LU R13, [R1+0x37c] ;  /* 0x00037c00010d7983 */ /* 0x000f280000300800 */
[----:B------:R-:W-:Y:S04]  /*9160*/  STL [R1+0x15bc], R21 ;  /* 0x0015bc1501007387 */ /* 0x000fe80000100800 */
[----:B------:R-:W4:Y:S01]  /*9170*/  LDL.LU R10, [R1+0x390] ;  /* 0x00039000010a7983 */ /* 0x000f220000300800 */
[----:B--2---:R-:W-:-:S02]  /*9180*/  ISETP.GT.U32.AND P0, PT, R29, R4, PT ;  /* 0x000000041d00720c */ /* 0x004fc40003f04070 */
[C---:B---3--:R-:W-:Y:S02]  /*9190*/  ISETP.GT.U32.AND P2, PT, R29.reuse, R9, PT ;  /* 0x000000091d00720c */ /* 0x048fe40003f44070 */
[----:B------:R-:W-:-:S09]  /*91a0*/  ISETP.GT.U32.AND P3, PT, R29, R7, PT ;  /* 0x000000071d00720c */ /* 0x000fd20003f64070 */
[--C-:B------:R-:W-:Y:S02]  /*91b0*/  @!P0 IMAD.IADD R4, R4, 0x1, -R29.reuse ;  /* 0x0000000104048824 */ /* 0x100fe400078e0a1d */
[--C-:B------:R-:W-:Y:S01]  /*91c0*/  @!P2 IMAD.IADD R9, R9, 0x1, -R29.reuse ;  /* 0x000000010909a824 */ /* 0x100fe200078e0a1d */
[----:B------:R-:W-:Y:S01]  /*91d0*/  ISETP.GT.U32.AND P2, PT, R29, R16, PT ;  /* 0x000000101d00720c */ /* 0x000fe20003f44070 */
[----:B------:R-:W-:Y:S01]  /*91e0*/  @!P3 IMAD.IADD R7, R7, 0x1, -R29 ;  /* 0x000000010707b824 */ /* 0x000fe200078e0a1d */
[C---:B------:R-:W-:Y:S02]  /*91f0*/  ISETP.GT.U32.AND P4, PT, R29.reuse, R6, PT ;  /* 0x000000061d00720c */ /* 0x040fe40003f84070 */
[----:B------:R-:W-:-:S09]  /*9200*/  ISETP.GT.U32.AND P3, PT, R29, R12, PT ;  /* 0x0000000c1d00720c */ /* 0x000fd20003f64070 */
[----:B------:R-:W-:Y:S01]  /*9210*/  @!P2 IMAD.IADD R16, R16, 0x1, -R29 ;  /* 0x000000011010a824 */ /* 0x000fe200078e0a1d */
[C---:B------:R-:W-:Y:S02]  /*9220*/  ISETP.GT.U32.AND P2, PT, R29.reuse, R7, PT ;  /* 0x000000071d00720c */ /* 0x040fe40003f44070 */
[C---:B------:R-:W-:Y:S02]  /*9230*/  ISETP.GT.U32.AND P0, PT, R29.reuse, R18, PT ;  /* 0x000000121d00720c */ /* 0x040fe40003f04070 */
[C---:B------:R-:W-:Y:S02]  /*9240*/  ISETP.GT.U32.AND P6, PT, R29.reuse, R23, PT ;  /* 0x000000171d00720c */ /* 0x040fe40003fc4070 */
[----:B------:R-:W-:-:S11]  /*9250*/  ISETP.GT.U32.AND P1, PT, R29, R19, PT ;  /* 0x000000131d00720c */ /* 0x000fd60003f24070 */
[--C-:B------:R-:W-:Y:S01]  /*9260*/  @!P6 IMAD.IADD R23, R23, 0x1, -R29.reuse ;  /* 0x000000011717e824 */ /* 0x100fe200078e0a1d */
[----:B------:R-:W-:Y:S01]  /*9270*/  ISETP.GT.U32.AND P6, PT, R29, R4, PT ;  /* 0x000000041d00720c */ /* 0x000fe20003fc4070 */
[--C-:B------:R-:W-:Y:S01]  /*9280*/  @!P1 IMAD.IADD R19, R19, 0x1, -R29.reuse ;  /* 0x0000000113139824 */ /* 0x100fe200078e0a1d */
[----:B------:R-:W-:Y:S01]  /*9290*/  ISETP.GT.U32.AND P1, PT, R29, R17, PT ;  /* 0x000000111d00720c */ /* 0x000fe20003f24070 */
[----:B------:R-:W-:-:S03]  /*92a0*/  @!P0 IMAD.IADD R18, R18, 0x1, -R29 ;  /* 0x0000000112128824 */ /* 0x000fc600078e0a1d */
[----:B------:R-:W-:-:S09]  /*92b0*/  ISETP.GT.U32.AND P0, PT, R29, R19, PT ;  /* 0x000000131d00720c */ /* 0x000fd20003f04070 */
[--C-:B------:R-:W-:Y:S01]  /*92c0*/  @!P1 IMAD.IADD R17, R17, 0x1, -R29.reuse ;  /* 0x0000000111119824 */ /* 0x100fe200078e0a1d */
[----:B------:R-:W-:Y:S01]  /*92d0*/  ISETP.GT.U32.AND P1, PT, R29, R9, PT ;  /* 0x000000091d00720c */ /* 0x000fe20003f24070 */
[--C-:B------:R-:W-:Y:S02]  /*92e0*/  @!P6 IMAD.IADD R4, R4, 0x1, -R29.reuse ;  /* 0x000000010404e824 */ /* 0x100fe400078e0a1d */
[--C-:B------:R-:W-:Y:S01]  /*92f0*/  @!P0 IMAD.IADD R19, R19, 0x1, -R29.reuse ;  /* 0x0000000113138824 */ /* 0x100fe200078e0a1d */
[----:B------:R-:W-:Y:S02]  /*9300*/  ISETP.GT.U32.AND P5, PT, R29, R5, PT ;  /* 0x000000051d00720c */ /* 0x000fe40003fa4070 */
[----:B------:R0:W-:Y:S01]  /*9310*/  STL [R1+0x58], R4 ;  /* 0x0000580401007387 */ /* 0x0001e20000100800 */
[--C-:B------:R-:W-:Y:S02]  /*9320*/  @!P2 IMAD.IADD R7, R7, 0x1, -R29.reuse ;  /* 0x000000010707a824 */ /* 0x100fe400078e0a1d */
[----:B------:R-:W-:-:S04]  /*9330*/  @!P4 IMAD.IADD R6, R6, 0x1, -R29 ;  /* 0x000000010606c824 */ /* 0x000fc800078e0a1d */
[----:B------:R-:W-:Y:S01]  /*9340*/  @!P1 IMAD.IADD R9, R9, 0x1, -R29 ;  /* 0x0000000109099824 */ /* 0x000fe200078e0a1d */
[----:B0-----:R-:W2:Y:S01]  /*9350*/  LDL.LU R4, [R1+0x384] ;  /* 0x0003840001047983 */ /* 0x001ea20000300800 */
[----:B------:R-:W-:-:S03]  /*9360*/  ISETP.GT.U32.AND P4, PT, R29, R11, PT ;  /* 0x0000000b1d00720c */ /* 0x000fc60003f84070 */
[----:B------:R0:W-:Y:S04]  /*9370*/  STL [R1+0x54], R19 ;  /* 0x0000541301007387 */ /* 0x0001e80000100800 */
[----:B------:R-:W3:Y:S01]  /*9380*/  LDL.LU R20, [R1+0x388] ;  /* 0x0003880001147983 */ /* 0x000ee20000300800 */
[----:B------:R-:W-:-:S03]  /*9390*/  @!P3 IMAD.IADD R12, R12, 0x1, -R29 ;  /* 0x000000010c0cb824 */ /* 0x000fc600078e0a1d */
[----:B------:R1:W-:Y:S01]  /*93a0*/  STL [R1+0x50], R9 ;  /* 0x0000500901007387 */ /* 0x0003e20000100800 */
[----:B------:R-:W-:-:S03]  /*93b0*/  ISETP.GT.U32.AND P3, PT, R29, R6, PT ;  /* 0x000000061d00720c */ /* 0x000fc60003f64070 */
[----:B0-----:R-:W2:Y:S04]  /*93c0*/  LDL.LU R19, [R1+0x38c] ;  /* 0x00038c0001137983 */ /* 0x001ea80000300800 */
[----:B------:R0:W-:Y:S04]  /*93d0*/  STL [R1+0x4c], R7 ;  /* 0x00004c0701007387 */ /* 0x0001e80000100800 */
[----:B-1----:R-:W2:Y:S01]  /*93e0*/  LDL.LU R9, [R1+0x380] ;  /* 0x0003800001097983 */ /* 0x002ea20000300800 */
[----:B------:R-:W-:-:S03]  /*93f0*/  @!P5 IMAD.IADD R5, R5, 0x1, -R29 ;  /* 0x000000010505d824 */ /* 0x000fc600078e0a1d */
[----:B0-----:R-:W2:Y:S01]  /*9400*/  LDL.LU R7, [R1+0x36c] ;  /* 0x00036c0001077983 */ /* 0x001ea20000300800 */
[--C-:B------:R-:W-:Y:S01]  /*9410*/  @!P4 IMAD.IADD R11, R11, 0x1, -R29.reuse ;  /* 0x000000010b0bc824 */ /* 0x100fe200078e0a1d */
[----:B------:R-:W-:Y:S01]  /*9420*/  ISETP.GT.U32.AND P4, PT, R29, R5, PT ;  /* 0x000000051d00720c */ /* 0x000fe20003f84070 */
[----:B------:R-:W-:-:S05]  /*9430*/  @!P3 IMAD.IADD R6, R6, 0x1, -R29 ;  /* 0x000000010606b824 */ /* 0x000fca00078e0a1d */
[----:B------:R0:W-:Y:S04]  /*9440*/  STL [R1+0x48], R6 ;  /* 0x0000480601007387 */ /* 0x0001e80000100800 */
[----:B0-----:R-:W2:Y:S03]  /*9450*/  LDL.LU R6, [R1+0x370] ;  /* 0x0003700001067983 */ /* 0x001ea60000300800 */
[----:B------:R-:W-:-:S05]  /*9460*/  @!P4 IMAD.IADD R5, R5, 0x1, -R29 ;  /* 0x000000010505c824 */ /* 0x000fca00078e0a1d */
[----:B------:R0:W-:Y:S04]  /*9470*/  STL [R1+0x44], R5 ;  /* 0x0000440501007387 */ /* 0x0001e80000100800 */
[----:B0-----:R-:W2:Y:S01]  /*9480*/  LDL.LU R5, [R1+0x374] ;  /* 0x0003740001057983 */ /* 0x001ea20000300800 */
[C---:B------:R-:W-:Y:S02]  /*9490*/  ISETP.GT.U32.AND P5, PT, R29.reuse, R3, PT ;  /* 0x000000031d00720c */ /* 0x040fe40003fa4070 */
[C---:B------:R-:W-:Y:S02]  /*94a0*/  ISETP.GT.U32.AND P0, PT, R29.reuse, R18, PT ;  /* 0x000000121d00720c */ /* 0x040fe40003f04070 */
[----:B------:R-:W-:-:S09]  /*94b0*/  ISETP.GT.U32.AND P1, PT, R29, R17, PT ;  /* 0x000000111d00720c */ /* 0x000fd20003f24070 */
[----:B------:R-:W-:Y:S01]  /*94c0*/  @!P5 IMAD.IADD R3, R3, 0x1, -R29 ;  /* 0x000000010303d824 */ /* 0x000fe200078e0a1d */
[----:B------:R-:W-:-:S04]  /*94d0*/  ISETP.GT.U32.AND P5, PT, R29, R23, PT ;  /* 0x000000171d00720c */ /* 0x000fc80003fa4070 */
[C---:B------:R-:W-:Y:S01]  /*94e0*/  ISETP.GT.U32.AND P6, PT, R29.reuse, R3, PT ;  /* 0x000000031d00720c */ /* 0x040fe20003fc4070 */
[--C-:B------:R-:W-:Y:S01]  /*94f0*/  @!P0 IMAD.IADD R18, R18, 0x1, -R29.reuse ;  /* 0x0000000112128824 */ /* 0x100fe200078e0a1d */
[----:B------:R-:W-:Y:S01]  /*9500*/  ISETP.GT.U32.AND P2, PT, R29, R16, PT ;  /* 0x000000101d00720c */ /* 0x000fe20003f44070 */
[----:B------:R-:W-:Y:S01]  /*9510*/  @!P1 IMAD.IADD R17, R17, 0x1, -R29 ;  /* 0x0000000111119824 */ /* 0x000fe200078e0a1d */
[----:B----4-:R-:W-:-:S05]  /*9520*/  ISETP.GT.U32.AND P0, PT, R29, R15, PT ;  /* 0x0000000f1d00720c */ /* 0x010fca0003f04070 */
[--C-:B------:R-:W-:Y:S01]  /*9530*/  @!P5 IMAD.IADD R23, R23, 0x1, -R29.reuse ;  /* 0x000000011717d824 */ /* 0x100fe200078e0a1d */
[C---:B------:R-:W-:Y:S02]  /*9540*/  ISETP.GT.U32.AND P5, PT, R29.reuse, R8, PT ;  /* 0x000000081d00720c */ /* 0x040fe40003fa4070 */
[----:B------:R-:W-:Y:S02]  /*9550*/  ISETP.GT.U32.AND P1, PT, R29, R14, PT ;  /* 0x0000000e1d00720c */ /* 0x000fe40003f24070 */
[----:B------:R-:W-:Y:S02]  /*9560*/  IABS R22, R2 ;  /* 0x0000000200167213 */ /* 0x000fe40000000000 */
[----:B------:R-:W4:Y:S01]  /*9570*/  LDL.LU R2, [R1+0x378] ;  /* 0x0003780001027983 */ /* 0x000f220000300800 */
[--C-:B------:R-:W-:Y:S01]  /*9580*/  @!P6 IMAD.IADD R3, R3, 0x1, -R29.reuse ;  /* 0x000000010303e824 */ /* 0x100fe200078e0a1d */
[C---:B------:R-:W-:Y:S01]  /*9590*/  ISETP.GT.U32.AND P3, PT, R29.reuse, R12, PT ;  /* 0x0000000c1d00720c */ /* 0x040fe20003f64070 */
[----:B------:R-:W-:Y:S01]  /*95a0*/  @!P2 IMAD.IADD R16, R16, 0x1, -R29 ;  /* 0x000000011010a824 */ /* 0x000fe200078e0a1d */
[----:B------:R-:W-:-:S03]  /*95b0*/  ISETP.GT.U32.AND P2, PT, R29, R13, PT ;  /* 0x0000000d1d00720c */ /* 0x000fc60003f44070 */
[--C-:B------:R-:W-:Y:S01]  /*95c0*/  @!P5 IMAD.IADD R8, R8, 0x1, -R29.reuse ;  /* 0x000000010808d824 */ /* 0x100fe200078e0a1d */
[----:B------:R-:W-:Y:S01]  /*95d0*/  ISETP.GT.U32.AND P4, PT, R29, R11, PT ;  /* 0x0000000b1d00720c */ /* 0x000fe20003f84070 */
[--C-:B------:R-:W-:Y:S02]  /*95e0*/  @!P0 IMAD.IADD R15, R15, 0x1, -R29.reuse ;  /* 0x000000010f0f8824 */ /* 0x100fe400078e0a1d */
[--C-:B------:R-:W-:Y:S01]  /*95f0*/  @!P1 IMAD.IADD R14, R14, 0x1, -R29.reuse ;  /* 0x000000010e0e9824 */ /* 0x100fe200078e0a1d */
[----:B------:R-:W-:Y:S03]  /*9600*/  STL [R1+0x40], R23 ;  /* 0x0000401701007387 */ /* 0x000fe60000100800 */
[--C-:B------:R-:W-:Y:S02]  /*9610*/  @!P3 IMAD.IADD R12, R12, 0x1, -R29.reuse ;  /* 0x000000010c0cb824 */ /* 0x100fe400078e0a1d */
[----:B------:R-:W-:Y:S01]  /*9620*/  @!P2 IMAD.IADD R13, R13, 0x1, -R29 ;  /* 0x000000010d0da824 */ /* 0x000fe200078e0a1d */
[----:B------:R-:W-:Y:S01]  /*9630*/  STL [R1+0x3c], R18 ;  /* 0x00003c1201007387 */ /* 0x000fe20000100800 */
[----:B------:R-:W-:-:S02]  /*9640*/  ISETP.GT.U32.AND P3, PT, R29, R10, PT ;  /* 0x0000000a1d00720c */ /* 0x000fc40003f64070 */
[--C-:B------:R-:W-:Y:S01]  /*9650*/  @!P4 IMAD.IADD R11, R11, 0x1, -R29.reuse ;  /* 0x000000010b0bc824 */ /* 0x100fe200078e0a1d */
[----:B------:R-:W-:Y:S04]  /*9660*/  STL [R1+0x38], R17 ;  /* 0x0000381101007387 */ /* 0x000fe80000100800 */
[----:B------:R-:W-:Y:S04]  /*9670*/  STL [R1+0x34], R16 ;  /* 0x0000341001007387 */ /* 0x000fe80000100800 */
[----:B------:R-:W-:Y:S04]  /*9680*/  STL [R1+0x30], R12 ;  /* 0x0000300c01007387 */ /* 0x000fe80000100800 */
[----:B------:R0:W-:Y:S04]  /*9690*/  STL [R1+0x28], R3 ;  /* 0x0000280301007387 */ /* 0x0001e80000100800 */
[----:B------:R1:W-:Y:S04]  /*96a0*/  STL [R1+0x2c], R11 ;  /* 0x00002c0b01007387 */ /* 0x0003e80000100800 */
[----:B0-----:R-:W4:Y:S04]  /*96b0*/  LDL.LU R3, [R1+0x354] ;  /* 0x0003540001037983 */ /* 0x001f280000300800 */
[----:B------:R-:W4:Y:S04]  /*96c0*/  LDL.LU R18, [R1+0x368] ;  /* 0x0003680001127983 */ /* 0x000f280000300800 */
[----:B------:R-:W4:Y:S01]  /*96d0*/  LDL.LU R17, [R1+0x35c] ;  /* 0x00035c0001117983 */ /* 0x000f220000300800 */
[----:B------:R-:W-:-:S03]  /*96e0*/  @!P3 IMAD.IADD R10, R10, 0x1, -R29 ;  /* 0x000000010a0ab824 */ /* 0x000fc600078e0a1d */
[----:B------:R-:W4:Y:S04]  /*96f0*/  LDL.LU R12, [R1+0x360] ;  /* 0x00036000010c7983 */ /* 0x000f280000300800 */
[----:B-1----:R-:W4:Y:S01]  /*9700*/  LDL.LU R11, [R1+0x364] ;  /* 0x00036400010b7983 */ /* 0x002f220000300800 */
[C---:B---3--:R-:W-:Y:S02]  /*9710*/  ISETP.GT.U32.AND P6, PT, R29.reuse, R20, PT ;  /* 0x000000141d00720c */ /* 0x048fe40003fc4070 */
[C---:B--2---:R-:W-:Y:S02]  /*9720*/  ISETP.GT.U32.AND P5, PT, R29.reuse, R19, PT ;  /* 0x000000131d00720c */ /* 0x044fe40003fa4070 */
[C---:B------:R-:W-:Y:S02]  /*9730*/  ISETP.GT.U32.AND P0, PT, R29.reuse, R9, PT ;  /* 0x000000091d00720c */ /* 0x040fe40003f04070 */
[----:B------:R-:W-:-:S07]  /*9740*/  ISETP.GT.U32.AND P1, PT, R29, R7, PT ;  /* 0x000000071d00720c */ /* 0x000fce0003f24070 */
[--C-:B------:R-:W-:Y:S01]  /*9750*/  @!P6 IMAD.IADD R20, R20, 0x1, -R29.reuse ;  /* 0x000000011414e824 */ /* 0x100fe200078e0a1d */
[----:B------:R-:W-:Y:S01]  /*9760*/  ISETP.GT.U32.AND P6, PT, R29, R8, PT ;  /* 0x000000081d00720c */ /* 0x000fe20003fc4070 */
[--C-:B------:R-:W-:Y:S01]  /*9770*/  @!P5 IMAD.IADD R19, R19, 0x1, -R29.reuse ;  /* 0x000000011313d824 */ /* 0x100fe200078e0a1d */
[----:B------:R-:W-:Y:S01]  /*9780*/  ISETP.GT.U32.AND P5, PT, R29, R15, PT ;  /* 0x0000000f1d00720c */ /* 0x000fe20003fa4070 */
[--C-:B------:R-:W-:Y:S01]  /*9790*/  @!P0 IMAD.IADD R9, R9, 0x1, -R29.reuse ;  /* 0x0000000109098824 */ /* 0x100fe200078e0a1d */
[----:B------:R-:W-:Y:S01]  /*97a0*/  ISETP.GT.U32.AND P0, PT, R29, R14, PT ;  /* 0x0000000e1d00720c */ /* 0x000fe20003f04070 */
[----:B------:R-:W-:Y:S01]  /*97b0*/  @!P1 IMAD.IADD R7, R7, 0x1, -R29 ;  /* 0x0000000107079824 */ /* 0x000fe200078e0a1d */
[----:B------:R-:W-:-:S07]  /*97c0*/  ISETP.GT.U32.AND P1, PT, R29, R13, PT ;  /* 0x0000000d1d00720c */ /* 0x000fce0003f24070 */
[--C-:B------:R-:W-:Y:S01]  /*97d0*/  @!P6 IMAD.IADD R8, R8, 0x1, -R29.reuse ;  /* 0x000000010808e824 */ /* 0x100fe200078e0a1d */
[----:B------:R-:W-:Y:S01]  /*97e0*/  ISETP.GT.U32.AND P2, PT, R29, R6, PT ;  /* 0x000000061d00720c */ /* 0x000fe20003f44070 */
[--C-:B------:R-:W-:Y:S01]  /*97f0*/  @!P5 IMAD.IADD R15, R15, 0x1, -R29.reuse ;  /* 0x000000010f0fd824 */ /* 0x100fe200078e0a1d */
[----:B------:R-:W-:Y:S02]  /*9800*/  ISETP.GT.U32.AND P4, PT, R29, R4, PT ;  /* 0x000000041d00720c */ /* 0x000fe40003f84070 */
[----:B------:R0:W-:Y:S01]  /*9810*/  STL [R1+0x394], R8 ;  /* 0x0003940801007387 */ /* 0x0001e20000100800 */
[--C-:B------:R-:W-:Y:S02]  /*9820*/  @!P0 IMAD.IADD R14, R14, 0x1, -R29.reuse ;  /* 0x000000010e0e8824 */ /* 0x100fe400078e0a1d */
[--C-:B------:R-:W-:Y:S01]  /*9830*/  @!P1 IMAD.IADD R13, R13, 0x1, -R29.reuse ;  /* 0x000000010d0d9824 */ /* 0x100fe200078e0a1d */
[----:B0-----:R-:W2:Y:S05]  /*9840*/  LDL.LU R8, [R1+0x358] ;  /* 0x0003580001087983 */ /* 0x001eaa0000300800 */
[----:B------:R-:W-:Y:S01]  /*9850*/  @!P2 IMAD.IADD R6, R6, 0x1, -R29 ;  /* 0x000000010606a824 */ /* 0x000fe200078e0a1d */
[C---:B------:R-:W-:Y:S01]  /*9860*/  ISETP.GT.U32.AND P3, PT, R29.reuse, R5, PT ;  /* 0x000000051d00720c */ /* 0x040fe20003f64070 */
[----:B------:R0:W-:Y:S01]  /*9870*/  STL [R1+0x398], R15 ;  /* 0x0003980f01007387 */ /* 0x0001e20000100800 */
[----:B------:R-:W-:-:S03]  /*9880*/  ISETP.GT.U32.AND P2, PT, R29, R10, PT ;  /* 0x0000000a1d00720c */ /* 0x000fc60003f44070 */
[----:B------:R-:W3:Y:S04]  /*9890*/  LDL.LU R24, [R1+0x344] ;  /* 0x0003440001187983 */ /* 0x000ee80000300800 */
[----:B------:R1:W-:Y:S04]  /*98a0*/  STL [R1+0x39c], R14 ;  /* 0x00039c0e01007387 */ /* 0x0003e80000100800 */
[----:B------:R-:W2:Y:S04]  /*98b0*/  LDL.LU R16, [R1+0x348] ;  /* 0x0003480001107983 */ /* 0x000ea80000300800 */
[----:B------:R-:W-:Y:S04]  /*98c0*/  STL [R1+0x37c], R13 ;  /* 0x00037c0d01007387 */ /* 0x000fe80000100800 */
[----:B0-----:R-:W2:Y:S01]  /*98d0*/  LDL.LU R15, [R1+0x34c] ;  /* 0x00034c00010f7983 */ /* 0x001ea20000300800 */
[----:B------:R-:W-:-:S02]  /*98e0*/  @!P4 IMAD.IADD R4, R4, 0x1, -R29 ;  /* 0x000000010404c824 */ /* 0x000fc400078e0a1d */
[--C-:B------:R-:W-:Y:S01]  /*98f0*/  @!P3 IMAD.IADD R5, R5, 0x1, -R29.reuse ;  /* 0x000000010505b824 */ /* 0x100fe200078e0a1d */
[----:B-1----:R-:W2:Y:S02]  /*9900*/  LDL.LU R14, [R1+0x350] ;  /* 0x00035000010e7983 */ /* 0x002ea40000300800 */
[----:B------:R-:W-:Y:S01]  /*9910*/  ISETP.GT.U32.AND P3, PT, R29, R4, PT ;  /* 0x000000041d00720c */ /* 0x000fe20003f64070 */
[----:B------:R-:W-:-:S05]  /*9920*/  @!P2 IMAD.IADD R10, R10, 0x1, -R29 ;  /* 0x000000010a0aa824 */ /* 0x000fca00078e0a1d */
[----:B------:R0:W-:Y:S04]  /*9930*/  STL [R1+0x390], R10 ;  /* 0x0003900a01007387 */ /* 0x0001e80000100800 */
[----:B0-----:R-:W2:Y:S03]  /*9940*/  LDL.LU R10, [R1+0x32c] ;  /* 0x00032c00010a7983 */ /* 0x001ea60000300800 */
[----:B------:R-:W-:Y:S01]  /*9950*/  @!P3 IMAD.IADD R4, R4, 0x1, -R29 ;  /* 0x000000010404b824 */ /* 0x000fe200078e0a1d */
[----:B------:R-:W2:Y:S04]  /*9960*/  LDL.LU R13, [R1+0x340] ;  /* 0x00034000010d7983 */ /* 0x000ea80000300800 */
[----:B------:R0:W-:Y:S04]  /*9970*/  STL [R1+0x384], R4 ;  /* 0x0003840401007387 */ /* 0x0001e80000100800 */
[----:B0-----:R-:W2:Y:S01]  /*9980*/  LDL.LU R4, [R1+0x334] ;  /* 0x0003340001047983 */ /* 0x001ea20000300800 */
[----:B----4-:R-:W-:-:S02]  /*9990*/  ISETP.GT.U32.AND P4, PT, R29, R2, PT ;  /* 0x000000021d00720c */ /* 0x010fc40003f84070 */
[----:B------:R-:W-:-:S11]  /*99a0*/  ISETP.GT.U32.AND P5, PT, R29, R19, PT ;  /* 0x000000131d00720c */ /* 0x000fd60003fa4070 */
[--C-:B------:R-:W-:Y:S01]  /*99b0*/  @!P4 IMAD.IADD R2, R2, 0x1, -R29.reuse ;  /* 0x000000010202c824 */ /* 0x100fe200078e0a1d */
[C---:B------:R-:W-:Y:S02]  /*99c0*/  ISETP.GT.U32.AND P4, PT, R29.reuse, R20, PT ;  /* 0x000000141d00720c */ /* 0x040fe40003f84070 */
[C---:B------:R-:W-:Y:S02]  /*99d0*/  ISETP.GT.U32.AND P0, PT, R29.reuse, R9, PT ;  /* 0x000000091d00720c */ /* 0x040fe40003f04070 */
[----:B------:R-:W-:Y:S01]  /*99e0*/  ISETP.GT.U32.AND P6, PT, R29, R2, PT ;  /* 0x000000021d00720c */ /* 0x000fe20003fc4070 */
[----:B------:R-:W-:Y:S01]  /*99f0*/  @!P5 IMAD.IADD R19, R19, 0x1, -R29 ;  /* 0x000000011313d824 */ /* 0x000fe200078e0a1d */
[----:B------:R-:W-:-:S07]  /*9a00*/  ISETP.GT.U32.AND P5, PT, R29, R18, PT ;  /* 0x000000121d00720c */ /* 0x000fce0003fa4070 */
[--C-:B------:R-:W-:Y:S01]  /*9a10*/  @!P4 IMAD.IADD R20, R20, 0x1, -R29.reuse ;  /* 0x000000011414c824 */ /* 0x100fe200078e0a1d */
[C---:B------:R-:W-:Y:S02]  /*9a20*/  ISETP.GT.U32.AND P4, PT, R29.reuse, R3, PT ;  /* 0x000000031d00720c */ /* 0x040fe40003f84070 */
[----:B------:R-:W-:Y:S01]  /*9a30*/  ISETP.GT.U32.AND P1, PT, R29, R7, PT ;  /* 0x000000071d00720c */ /* 0x000fe20003f24070 */
[--C-:B------:R-:W-:Y:S01]  /*9a40*/  @!P0 IMAD.IADD R9, R9, 0x1, -R29.reuse ;  /* 0x0000000109098824 */ /* 0x100fe200078e0a1d */
[C---:B------:R-:W-:Y:S01]  /*9a50*/  ISETP.GT.U32.AND P0, PT, R29.reuse, R17, PT ;  /* 0x000000111d00720c */ /* 0x040fe20003f04070 */
[--C-:B------:R-:W-:Y:S01]  /*9a60*/  @!P6 IMAD.IADD R2, R2, 0x1, -R29.reuse ;  /* 0x000000010202e824 */ /* 0x100fe200078e0a1d */
[C---:B------:R-:W-:Y:S01]  /*9a70*/  ISETP.GT.U32.AND P2, PT, R29.reuse, R6, PT ;  /* 0x000000061d00720c */ /* 0x040fe20003f44070 */
[----:B------:R-:W-:Y:S01]  /*9a80*/  @!P5 IMAD.IADD R18, R18, 0x1, -R29 ;  /* 0x000000011212d824 */ /* 0x000fe200078e0a1d */
[----:B------:R-:W-:-:S05]  /*9a90*/  ISETP.GT.U32.AND P3, PT, R29, R5, PT ;  /* 0x000000051d00720c */ /* 0x000fca0003f64070 */
[--C-:B------:R-:W-:Y:S02]  /*9aa0*/  @!P4 IMAD.IADD R3, R3, 0x1, -R29.reuse ;  /* 0x000000010303c824 */ /* 0x100fe400078e0a1d */
[--C-:B------:R-:W-:Y:S01]  /*9ab0*/  @!P1 IMAD.IADD R7, R7, 0x1, -R29.reuse ;  /* 0x0000000107079824 */ /* 0x100fe200078e0a1d */
[----:B------:R-:W-:Y:S01]  /*9ac0*/  ISETP.GT.U32.AND P1, PT, R29, R12, PT ;  /* 0x0000000c1d00720c */ /* 0x000fe20003f24070 */
[--C-:B------:R-:W-:Y:S01]  /*9ad0*/  @!P0 IMAD.IADD R17, R17, 0x1, -R29.reuse ;  /* 0x0000000111118824 */ /* 0x100fe200078e0a1d */
[----:B------:R-:W-:Y:S01]  /*9ae0*/  STL [R1+0x388], R20 ;  /* 0x0003881401007387 */ /* 0x000fe20000100800 */
[--C-:B------:R-:W-:Y:S01]  /*9af0*/  @!P2 IMAD.IADD R6, R6, 0x1, -R29.reuse ;  /* 0x000000010606a824 */ /* 0x100fe200078e0a1d */
[----:B------:R-:W-:Y:S01]  /*9b00*/  ISETP.GT.U32.AND P2, PT, R29, R11, PT ;  /* 0x0000000b1d00720c */ /* 0x000fe20003f44070 */
[--C-:B------:R-:W-:Y:S01]  /*9b10*/  @!P3 IMAD.IADD R5, R5, 0x1, -R29.reuse ;  /* 0x000000010505b824 */ /* 0x100fe200078e0a1d */
[----:B------:R-:W-:Y:S04]  /*9b20*/  STL [R1+0x38c], R19 ;  /* 0x00038c1301007387 */ /* 0x000fe80000100800 */
[----:B------:R-:W-:Y:S04]  /*9b30*/  STL [R1+0x380], R9 ;  /* 0x0003800901007387 */ /* 0x000fe80000100800 */
[----:B------:R-:W-:Y:S01]  /*9b40*/  STL [R1+0x36c], R7 ;  /* 0x00036c0701007387 */ /* 0x000fe20000100800 */
[----:B------:R-:W-:-:S03]  /*9b50*/  @!P1 IMAD.IADD R12, R12, 0x1, -R29 ;  /* 0x000000010c0c9824 */ /* 0x000fc600078e0a1d */
        /* <DEDUP_REMOVED lines=11> */
[----:B------:R-:W-:-:S09]  /*9c10*/  ISETP.GT.U32.AND P5, PT, R29, R15, PT ;  /* 0x0000000f1d00720c */ /* 0x000fd20003fa4070 */
[--C-:B------:R-:W-:Y:S01]  /*9c20*/  @!P6 IMAD.IADD R24, R24, 0x1, -R29.reuse ;  /* 0x000000011818e824 */ /* 0x100fe200078e0a1d */
[C---:B------:R-:W-:Y:S02]  /*9c30*/  ISETP.GT.U32.AND P6, PT, R29.reuse, R3, PT ;  /* 0x000000031d00720c */ /* 0x040fe40003fc4070 */
[C---:B------:R-:W-:Y:S01]  /*9c40*/  ISETP.GT.U32.AND P0, PT, R29.reuse, R14, PT ;  /* 0x0000000e1d00720c */ /* 0x040fe20003f04070 */
[--C-:B------:R-:W-:Y:S01]  /*9c50*/  @!P4 IMAD.IADD R16, R16, 0x1, -R29.reuse ;  /* 0x000000011010c824 */ /* 0x100fe200078e0a1d */
[C---:B------:R-:W-:Y:S02]  /*9c60*/  ISETP.GT.U32.AND P4, PT, R29.reuse, R18, PT ;  /* 0x000000121d00720c */ /* 0x040fe40003f84070 */
[----:B------:R-:W-:Y:S01]  /*9c70*/  ISETP.GT.U32.AND P3, PT, R29, R8, PT ;  /* 0x000000081d00720c */ /* 0x000fe20003f64070 */
[----:B------:R-:W-:Y:S01]  /*9c80*/  @!P5 IMAD.IADD R15, R15, 0x1, -R29 ;  /* 0x000000010f0fd824 */ /* 0x000fe200078e0a1d */
[----:B------:R-:W-:-:S05]  /*9c90*/  ISETP.GT.U32.AND P5, PT, R29, R17, PT ;  /* 0x000000111d00720c */ /* 0x000fca0003fa4070 */
[--C-:B------:R-:W-:Y:S02]  /*9ca0*/  @!P6 IMAD.IADD R3, R3, 0x1, -R29.reuse ;  /* 0x000000010303e824 */ /* 0x100fe400078e0a1d */
[--C-:B------:R-:W-:Y:S01]  /*9cb0*/  @!P0 IMAD.IADD R14, R14, 0x1, -R29.reuse ;  /* 0x000000010e0e8824 */ /* 0x100fe200078e0a1d */
[C---:B------:R-:W-:Y:S02]  /*9cc0*/  ISETP.GT.U32.AND P1, PT, R29.reuse, R10, PT ;  /* 0x0000000a1d00720c */ /* 0x040fe40003f24070 */
[C---:B------:R-:W-:Y:S01]  /*9cd0*/  ISETP.GT.U32.AND P0, PT, R29.reuse, R12, PT ;  /* 0x0000000c1d00720c */ /* 0x040fe20003f04070 */
[--C-:B------:R-:W-:Y:S01]  /*9ce0*/  @!P4 IMAD.IADD R18, R18, 0x1, -R29.reuse ;  /* 0x000000011212c824 */ /* 0x100fe200078e0a1d */
[----:B------:R-:W-:Y:S01]  /*9cf0*/  ISETP.GT.U32.AND P2, PT, R29, R13, PT ;  /* 0x0000000d1d00720c */ /* 0x000fe20003f44070 */
[--C-:B------:R-:W-:Y:S01]  /*9d00*/  @!P3 IMAD.IADD R8, R8, 0x1, -R29.reuse ;  /* 0x000000010808b824 */ /* 0x100fe200078e0a1d */
[----:B------:R0:W-:Y:S01]  /*9d10*/  STL [R1+0x354], R3 ;  /* 0x0003540301007387 */ /* 0x0001e20000100800 */
[----:B------:R-:W-:-:S06]  /*9d20*/  @!P5 IMAD.IADD R17, R17, 0x1, -R29 ;  /* 0x000000011111d824 */ /* 0x000fcc00078e0a1d */
[----:B------:R-:W-:Y:S01]  /*9d30*/  @!P1 IMAD.IADD R10, R10, 0x1, -R29 ;  /* 0x000000010a0a9824 */ /* 0x000fe200078e0a1d */
[----:B0-----:R-:W2:Y:S01]  /*9d40*/  LDL.LU R3, [R1+0x324] ;  /* 0x0003240001037983 */ /* 0x001ea20000300800 */
[----:B------:R-:W-:-:S03]  /*9d50*/  ISETP.GT.U32.AND P3, PT, R29, R4, PT ;  /* 0x000000041d00720c */ /* 0x000fc60003f64070 */
[----:B------:R-:W3:Y:S01]  /*9d60*/  LDL.LU R20, [R1+0x328] ;  /* 0x0003280001147983 */ /* 0x000ee20000300800 */
[----:B------:R-:W-:-:S03]  /*9d70*/  ISETP.GT.U32.AND P1, PT, R29, R11, PT ;  /* 0x0000000b1d00720c */ /* 0x000fc60003f24070 */
[----:B------:R0:W-:Y:S04]  /*9d80*/  STL [R1+0x368], R18 ;  /* 0x0003681201007387 */ /* 0x0001e80000100800 */
[----:B------:R-:W2:Y:S01]  /*9d90*/  LDL.LU R19, [R1+0x304] ;  /* 0x0003040001137983 */ /* 0x000ea20000300800 */
[----:B------:R-:W-:-:S03]  /*9da0*/  @!P0 IMAD.IADD R12, R12, 0x1, -R29 ;  /* 0x000000010c0c8824 */ /* 0x000fc600078e0a1d */
[----:B------:R1:W-:Y:S04]  /*9db0*/  STL [R1+0x35c], R17 ;  /* 0x00035c1101007387 */ /* 0x0003e80000100800 */
[----:B0-----:R-:W2:Y:S01]  /*9dc0*/  LDL.LU R18, [R1+0x318] ;  /* 0x0003180001127983 */ /* 0x001ea20000300800 */
[----:B------:R-:W-:-:S03]  /*9dd0*/  @!P2 IMAD.IADD R13, R13, 0x1, -R29 ;  /* 0x000000010d0da824 */ /* 0x000fc600078e0a1d */
[----:B-1----:R-:W2:Y:S01]  /*9de0*/  LDL.LU R17, [R1+0x30c] ;  /* 0x00030c0001117983 */ /* 0x002ea20000300800 */
[C---:B------:R-:W-:Y:S01]  /*9df0*/  ISETP.GT.U32.AND P2, PT, R29.reuse, R8, PT ;  /* 0x000000081d00720c */ /* 0x040fe20003f44070 */
[--C-:B------:R-:W-:Y:S02]  /*9e00*/  @!P3 IMAD.IADD R4, R4, 0x1, -R29.reuse ;  /* 0x000000010404b824 */ /* 0x100fe400078e0a1d */
[----:B------:R0:W-:Y:S01]  /*9e10*/  STL [R1+0x360], R12 ;  /* 0x0003600c01007387 */ /* 0x0001e20000100800 */
[----:B------:R-:W-:Y:S01]  /*9e20*/  ISETP.GT.U32.AND P3, PT, R29, R24, PT ;  /* 0x000000181d00720c */ /* 0x000fe20003f64070 */
[----:B------:R-:W-:Y:S01]  /*9e30*/  @!P1 IMAD.IADD R11, R11, 0x1, -R29 ;  /* 0x000000010b0b9824 */ /* 0x000fe200078e0a1d */
[C---:B------:R-:W-:Y:S02]  /*9e40*/  ISETP.GT.U32.AND P4, PT, R29.reuse, R16, PT ;  /* 0x000000101d00720c */ /* 0x040fe40003f84070 */
[C---:B------:R-:W-:Y:S01]  /*9e50*/  ISETP.GT.U32.AND P5, PT, R29.reuse, R15, PT ;  /* 0x0000000f1d00720c */ /* 0x040fe20003fa4070 */
[----:B0-----:R-:W2:Y:S01]  /*9e60*/  LDL.LU R12, [R1+0x310] ;  /* 0x00031000010c7983 */ /* 0x001ea20000300800 */
[----:B------:R-:W-:-:S02]  /*9e70*/  ISETP.GT.U32.AND P1, PT, R29, R10, PT ;  /* 0x0000000a1d00720c */ /* 0x000fc40003f24070 */
[----:B------:R-:W-:Y:S01]  /*9e80*/  ISETP.GT.U32.AND P0, PT, R29, R14, PT ;  /* 0x0000000e1d00720c */ /* 0x000fe20003f04070 */
[--C-:B------:R-:W-:Y:S01]  /*9e90*/  @!P2 IMAD.IADD R8, R8, 0x1, -R29.reuse ;  /* 0x000000010808a824 */ /* 0x100fe200078e0a1d */
[----:B------:R0:W-:Y:S03]  /*9ea0*/  STL [R1+0x364], R11 ;  /* 0x0003640b01007387 */ /* 0x0001e60000100800 */
[--C-:B------:R-:W-:Y:S02]  /*9eb0*/  @!P3 IMAD.IADD R24, R24, 0x1, -R29.reuse ;  /* 0x000000011818b824 */ /* 0x100fe400078e0a1d */
[--C-:B------:R-:W-:Y:S02]  /*9ec0*/  @!P4 IMAD.IADD R16, R16, 0x1, -R29.reuse ;  /* 0x000000011010c824 */ /* 0x100fe400078e0a1d */
[--C-:B------:R-:W-:Y:S02]  /*9ed0*/  @!P5 IMAD.IADD R15, R15, 0x1, -R29.reuse ;  /* 0x000000010f0fd824 */ /* 0x100fe400078e0a1d */
[--C-:B------:R-:W-:Y:S01]  /*9ee0*/  @!P1 IMAD.IADD R10, R10, 0x1, -R29.reuse ;  /* 0x000000010a0a9824 */ /* 0x100fe200078e0a1d */
[----:B0-----:R-:W2:Y:S01]  /*9ef0*/  LDL.LU R11, [R1+0x314] ;  /* 0x00031400010b7983 */ /* 0x001ea20000300800 */
[----:B------:R-:W-:-:S03]  /*9f00*/  @!P0 IMAD.IADD R14, R14, 0x1, -R29 ;  /* 0x000000010e0e8824 */ /* 0x000fc600078e0a1d */
[----:B------:R0:W-:Y:S04]  /*9f10*/  STL [R1+0x358], R8 ;  /* 0x0003580801007387 */ /* 0x0001e80000100800 */
[----:B0-----:R-:W2:Y:S04]  /*9f20*/  LDL.LU R8, [R1+0x308] ;  /* 0x0003080001087983 */ /* 0x001ea80000300800 */
[----:B------:R-:W-:Y:S04]  /*9f30*/  STL [R1+0x344], R24 ;  /* 0x0003441801007387 */ /* 0x000fe80000100800 */
[----:B------:R-:W-:Y:S04]  /*9f40*/  STL [R1+0x348], R16 ;  /* 0x0003481001007387 */ /* 0x000fe80000100800 */
[----:B------:R-:W-:Y:S04]  /*9f50*/  STL [R1+0x34c], R15 ;  /* 0x00034c0f01007387 */ /* 0x000fe80000100800 */
[----:B------:R0:W-:Y:S04]  /*9f60*/  STL [R1+0x32c], R10 ;  /* 0x00032c0a01007387 */ /* 0x0001e80000100800 */
[----:B------:R-:W-:Y:S04]  /*9f70*/  STL [R1+0x350], R14 ;  /* 0x0003500e01007387 */ /* 0x000fe80000100800 */
[----:B0-----:R-:W2:Y:S01]  /*9f80*/  LDL R10, [R1+0xf24] ;  /* 0x000f2400010a7983 */ /* 0x001ea20000100800 */
[----:B------:R-:W-:-:S02]  /*9f90*/  ISETP.GT.U32.AND P6, PT, R29, R4, PT ;  /* 0x000000041d00720c */ /* 0x000fc40003fc4070 */
[C---:B----4-:R-:W-:Y:S02]  /*9fa0*/  ISETP.GT.U32.AND P3, PT, R29.reuse, R2, PT ;  /* 0x000000021d00720c */ /* 0x050fe40003f64070 */
[C---:B------:R-:W-:Y:S02]  /*9fb0*/  ISETP.GT.U32.AND P4, PT, R29.reuse, R9, PT ;  /* 0x000000091d00720c */ /* 0x040fe40003f84070 */
[C---:B------:R-:W-:Y:S02]  /*9fc0*/  ISETP.GT.U32.AND P5, PT, R29.reuse, R7, PT ;  /* 0x000000071d00720c */ /* 0x040fe40003fa4070 */
[----:B------:R-:W-:-:S05]  /*9fd0*/  ISETP.GT.U32.AND P0, PT, R29, R6, PT ;  /* 0x000000061d00720c */ /* 0x000fca0003f04070 */
[--C-:B------:R-:W-:Y:S02]  /*9fe0*/  @!P6 IMAD.IADD R4, R4, 0x1, -R29.reuse ;  /* 0x000000010404e824 */ /* 0x100fe400078e0a1d */
[--C-:B------:R-:W-:Y:S01]  /*9ff0*/  @!P3 IMAD.IADD R2, R2, 0x1, -R29.reuse ;  /* 0x000000010202b824 */ /* 0x100fe200078e0a1d */
[----:B------:R-:W-:Y:S01]  /*a000*/  ISETP.GT.U32.AND P2, PT, R29, R13, PT ;  /* 0x0000000d1d00720c */ /* 0x000fe20003f44070 */
[--C-:B------:R-:W-:Y:S02]  /*a010*/  @!P4 IMAD.IADD R9, R9, 0x1, -R29.reuse ;  /* 0x000000010909c824 */ /* 0x100fe400078e0a1d */
[--C-:B------:R-:W-:Y:S01]  /*a020*/  @!P5 IMAD.IADD R7, R7, 0x1, -R29.reuse ;  /* 0x000000010707d824 */ /* 0x100fe200078e0a1d */
[----:B------:R-:W-:Y:S01]  /*a030*/  ISETP.GT.U32.AND P1, PT, R29, R5, PT ;  /* 0x000000051d00720c */ /* 0x000fe20003f24070 */
[--C-:B------:R-:W-:Y:S01]  /*a040*/  @!P0 IMAD.IADD R6, R6, 0x1, -R29.reuse ;  /* 0x0000000106068824 */ /* 0x100fe200078e0a1d */
[----:B------:R0:W-:Y:S07]  /*a050*/  STL [R1+0x334], R4 ;  /* 0x0003340401007387 */ /* 0x0001ee0000100800 */
[----:B------:R-:W-:-:S04]  /*a060*/  @!P2 IMAD.IADD R13, R13, 0x1, -R29 ;  /* 0x000000010d0da824 */ /* 0x000fc800078e0a1d */
[----:B------:R-:W-:Y:S01]  /*a070*/  @!P1 IMAD.IADD R5, R5, 0x1, -R29 ;  /* 0x0000000105059824 */ /* 0x000fe200078e0a1d */
[----:B------:R1:W-:Y:S04]  /*a080*/  STL [R1+0x340], R13 ;  /* 0x0003400d01007387 */ /* 0x0003e80000100800 */
[----:B0-----:R-:W4:Y:S01]  /*a090*/  LDL.LU R4, [R1+0x2f4] ;  /* 0x0002f40001047983 */ /* 0x001f220000300800 */
[----:B------:R-:W-:-:S03]  /*a0a0*/  IMAD.HI.U32 R23, R0, R22, RZ ;  /* 0x0000001600177227 */ /* 0x000fc600078e00ff */
[----:B------:R-:W4:Y:S04]  /*a0b0*/  LDL.LU R16, [R1+0x2f8] ;  /* 0x0002f80001107983 */ /* 0x000f280000300800 */
[----:B------:R-:W4:Y:S01]  /*a0c0*/  LDL.LU R15, [R1+0x2fc] ;  /* 0x0002fc00010f7983 */ /* 0x000f220000300800 */
[----:B------:R-:W-:-:S03]  /*a0d0*/  IMAD.MOV R23, RZ, RZ, -R23 ;  /* 0x000000ffff177224 */ /* 0x000fc600078e0a17 */
[----:B------:R-:W4:Y:S04]  /*a0e0*/  LDL.LU R14, [R1+0x300] ;  /* 0x00030000010e7983 */ /* 0x000f280000300800 */
[----:B-1----:R-:W4:Y:S01]  /*a0f0*/  LDL.LU R13, [R1+0x2dc] ;  /* 0x0002dc00010d7983 */ /* 0x002f220000300800 */
[C---:B------:R-:W-:Y:S01]  /*a100*/  IMAD R22, R29.reuse, R23, R22 ;  /* 0x000000171d167224 */ /* 0x040fe200078e0216 */
[C---:B---3--:R-:W-:Y:S02]  /*a110*/  ISETP.GT.U32.AND P6, PT, R29.reuse, R20, PT ;  /* 0x000000141d00720c */ /* 0x048fe40003fc4070 */
[C---:B--2---:R-:W-:Y:S02]  /*a120*/  ISETP.GT.U32.AND P3, PT, R29.reuse, R19, PT ;  /* 0x000000131d00720c */ /* 0x044fe40003f64070 */
[----:B------:R-:W-:-:S02]  /*a130*/  ISETP.GT.U32.AND P4, PT, R29, R18, PT ;  /* 0x000000121d00720c */ /* 0x000fc40003f84070 */
[----:B------:R-:W-:-:S07]  /*a140*/  ISETP.GT.U32.AND P5, PT, R29, R17, PT ;  /* 0x000000111d00720c */ /* 0x000fce0003fa4070 */
[--C-:B------:R-:W-:Y:S01]  /*a150*/  @!P6 IMAD.IADD R20, R20, 0x1, -R29.reuse ;  /* 0x000000011414e824 */ /* 0x100fe200078e0a1d */
[----:B------:R-:W-:Y:S01]  /*a160*/  ISETP.GT.U32.AND P6, PT, R29, R2, PT ;  /* 0x000000021d00720c */ /* 0x000fe20003fc4070 */
[--C-:B------:R-:W-:Y:S01]  /*a170*/  @!P3 IMAD.IADD R19, R19, 0x1, -R29.reuse ;  /* 0x000000011313b824 */ /* 0x100fe200078e0a1d */
[C---:B------:R-:W-:Y:S01]  /*a180*/  ISETP.GT.U32.AND P3, PT, R29.reuse, R9, PT ;  /* 0x000000091d00720c */ /* 0x040fe20003f64070 */
[--C-:B------:R-:W-:Y:S01]  /*a190*/  @!P4 IMAD.IADD R18, R18, 0x1, -R29.reuse ;  /* 0x000000011212c824 */ /* 0x100fe200078e0a1d */
[C---:B------:R-:W-:Y:S02]  /*a1a0*/  ISETP.GT.U32.AND P4, PT, R29.reuse, R7, PT ;  /* 0x000000071d00720c */ /* 0x040fe40003f84070 */
[----:B------:R-:W-:Y:S01]  /*a1b0*/  ISETP.GT.U32.AND P0, PT, R29, R12, PT ;  /* 0x0000000c1d00720c */ /* 0x000fe20003f04070 */
[----:B------:R-:W-:Y:S01]  /*a1c0*/  @!P5 IMAD.IADD R17, R17, 0x1, -R29 ;  /* 0x000000011111d824 */ /* 0x000fe200078e0a1d */
[----:B------:R-:W-:-:S05]  /*a1d0*/  ISETP.GT.U32.AND P5, PT, R29, R6, PT ;  /* 0x000000061d00720c */ /* 0x000fca0003fa4070 */
[--C-:B------:R-:W-:Y:S02]  /*a1e0*/  @!P6 IMAD.IADD R2, R2, 0x1, -R29.reuse ;  /* 0x000000010202e824 */ /* 0x100fe400078e0a1d */
[--C-:B------:R-:W-:Y:S02]  /*a1f0*/  @!P3 IMAD.IADD R9, R9, 0x1, -R29.reuse ;  /* 0x000000010909b824 */ /* 0x100fe400078e0a1d */
[--C-:B------:R-:W-:Y:S02]  /*a200*/  @!P4 IMAD.IADD R7, R7, 0x1, -R29.reuse ;  /* 0x000000010707c824 */ /* 0x100fe400078e0a1d */
[--C-:B------:R-:W-:Y:S01]  /*a210*/  @!P0 IMAD.IADD R12, R12, 0x1, -R29.reuse ;  /* 0x000000010c0c8824 */ /* 0x100fe200078e0a1d */
[----:B------:R-:W-:Y:S01]  /*a220*/  ISETP.GT.U32.AND P0, PT, R29, R5, PT ;  /* 0x000000051d00720c */ /* 0x000fe20003f04070 */
[----:B------:R0:W-:Y:S01]  /*a230*/  STL [R1+0x338], R2 ;  /* 0x0003380201007387 */ /* 0x0001e20000100800 */
[----:B------:R-:W-:-:S03]  /*a240*/  @!P5 IMAD.IADD R6, R6, 0x1, -R29 ;  /* 0x000000010606d824 */ /* 0x000fc600078e0a1d */
[----:B0-----:R-:W2:Y:S04]  /*a250*/  LDL.LU R2, [R1+0x2f0] ;  /* 0x0002f00001027983 */ /* 0x001ea80000300800 */
[----:B------:R0:W-:Y:S04]  /*a260*/  STL [R1+0x33c], R9 ;  /* 0x00033c0901007387 */ /* 0x0001e80000100800 */
[----:B------:R-:W3:Y:S01]  /*a270*/  LDL.LU R21, [R1+0x2e4] ;  /* 0x0002e40001157983 */ /* 0x000ee20000300800 */
[----:B------:R-:W-:-:S03]  /*a280*/  @!P0 IMAD.IADD R5, R5, 0x1, -R29 ;  /* 0x0000000105058824 */ /* 0x000fc600078e0a1d */
[----:B------:R1:W-:Y:S01]  /*a290*/  STL [R1+0x330], R7 ;  /* 0x0003300701007387 */ /* 0x0003e20000100800 */
[----:B------:R-:W-:-:S03]  /*a2a0*/  IABS R23, R10 ;  /* 0x0000000a00177213 */ /* 0x000fc60000000000 */
[----:B------:R-:W2:Y:S04]  /*a2b0*/  LDL.LU R10, [R1+0x2e8] ;  /* 0x0002e800010a7983 */ /* 0x000ea80000300800 */
[----:B------:R1:W-:Y:S04]  /*a2c0*/  STL [R1+0x31c], R6 ;  /* 0x00031c0601007387 */ /* 0x0003e80000100800 */
[----:B0-----:R-:W2:Y:S04]  /*a2d0*/  LDL.LU R9, [R1+0x2ec] ;  /* 0x0002ec0001097983 */ /* 0x001ea80000300800 */
[----:B-1----:R-:W2:Y:S04]  /*a2e0*/  LDL.LU R7, [R1+0x2e0] ;  /* 0x0002e00001077983 */ /* 0x002ea80000300800 */
[----:B------:R0:W-:Y:S04]  /*a2f0*/  STL [R1+0x320], R5 ;  /* 0x0003200501007387 */ /* 0x0001e80000100800 */
[----:B------:R-:W2:Y:S01]  /*a300*/  LDL.LU R6, [R1+0x2cc] ;  /* 0x0002cc0001067983 */ /* 0x000ea20000300800 */
[----:B------:R-:W-:-:S02]  /*a310*/  ISETP.GT.U32.AND P2, PT, R29, R3, PT ;  /* 0x000000031d00720c */ /* 0x000fc40003f44070 */
[C---:B------:R-:W-:Y:S02]  /*a320*/  ISETP.GT.U32.AND P1, PT, R29.reuse, R11, PT ;  /* 0x0000000b1d00720c */ /* 0x040fe40003f24070 */
[----:B------:R-:W-:Y:S01]  /*a330*/  ISETP.GT.U32.AND P3, PT, R29, R19, PT ;  /* 0x000000131d00720c */ /* 0x000fe20003f64070 */
[----:B0-----:R-:W2:Y:S08]  /*a340*/  LDL.LU R5, [R1+0x2d0] ;  /* 0x0002d00001057983 */ /* 0x001eb00000300800 */
[--C-:B------:R-:W-:Y:S01]  /*a350*/  @!P2 IMAD.IADD R3, R3, 0x1, -R29.reuse ;  /* 0x000000010303a824 */ /* 0x100fe200078e0a1d */
[----:B------:R-:W-:Y:S01]  /*a360*/  ISETP.GT.U32.AND P2, PT, R29, R8, PT ;  /* 0x000000081d00720c */ /* 0x000fe20003f44070 */
[----:B------:R-:W-:Y:S01]  /*a370*/  @!P1 IMAD.IADD R11, R11, 0x1, -R29 ;  /* 0x000000010b0b9824 */ /* 0x000fe200078e0a1d */
[----:B------:R-:W-:-:S02]  /*a380*/  ISETP.GT.U32.AND P4, PT, R29, R18, PT ;  /* 0x000000121d00720c */ /* 0x000fc40003f84070 */
[----:B------:R-:W-:-:S09]  /*a390*/  ISETP.GT.U32.AND P1, PT, R29, R3, PT ;  /* 0x000000031d00720c */ /* 0x000fd20003f24070 */
[--C-:B------:R-:W-:Y:S01]  /*a3a0*/  @!P2 IMAD.IADD R8, R8, 0x1, -R29.reuse ;  /* 0x000000010808a824 */ /* 0x100fe200078e0a1d */
[C---:B------:R-:W-:Y:S02]  /*a3b0*/  ISETP.GT.U32.AND P2, PT, R29.reuse, R20, PT ;  /* 0x000000141d00720c */ /* 0x040fe40003f44070 */
[C---:B------:R-:W-:Y:S02]  /*a3c0*/  ISETP.GT.U32.AND P5, PT, R29.reuse, R17, PT ;  /* 0x000000111d00720c */ /* 0x040fe40003fa4070 */
[----:B------:R-:W-:Y:S01]  /*a3d0*/  ISETP.GT.U32.AND P6, PT, R29, R8, PT ;  /* 0x000000081d00720c */ /* 0x000fe20003fc4070 */
[--C-:B------:R-:W-:Y:S01]  /*a3e0*/  @!P3 IMAD.IADD R19, R19, 0x1, -R29.reuse ;  /* 0x000000011313b824 */ /* 0x100fe200078e0a1d */
[----:B----4-:R-:W-:Y:S01]  /*a3f0*/  ISETP.GT.U32.AND P3, PT, R29, R16, PT ;  /* 0x000000101d00720c */ /* 0x010fe20003f64070 */
[--C-:B------:R-:W-:Y:S02]  /*a400*/  @!P1 IMAD.IADD R3, R3, 0x1, -R29.reuse ;  /* 0x0000000103039824 */ /* 0x100fe400078e0a1d */
[----:B------:R-:W-:-:S04]  /*a410*/  @!P4 IMAD.IADD R18, R18, 0x1, -R29 ;  /* 0x000000011212c824 */ /* 0x000fc800078e0a1d */
[--C-:B------:R-:W-:Y:S01]  /*a420*/  @!P2 IMAD.IADD R20, R20, 0x1, -R29.reuse ;  /* 0x000000011414a824 */ /* 0x100fe200078e0a1d */
[C---:B------:R-:W-:Y:S02]  /*a430*/  ISETP.GT.U32.AND P2, PT, R29.reuse, R4, PT ;  /* 0x000000041d00720c */ /* 0x040fe40003f44070 */
[C---:B------:R-:W-:Y:S02]  /*a440*/  ISETP.GT.U32.AND P4, PT, R29.reuse, R15, PT ;  /* 0x0000000f1d00720c */ /* 0x040fe40003f84070 */
[----:B------:R-:W-:Y:S01]  /*a450*/  ISETP.GT.U32.AND P0, PT, R29, R12, PT ;  /* 0x0000000c1d00720c */ /* 0x000fe20003f04070 */
[----:B------:R0:W-:Y:S01]  /*a460*/  STL [R1+0x324], R3 ;  /* 0x0003240301007387 */ /* 0x0001e20000100800 */
[--C-:B------:R-:W-:Y:S01]  /*a470*/  @!P5 IMAD.IADD R17, R17, 0x1, -R29.reuse ;  /* 0x000000011111d824 */ /* 0x100fe200078e0a1d */
[----:B------:R-:W-:Y:S01]  /*a480*/  ISETP.GT.U32.AND P5, PT, R29, R14, PT ;  /* 0x0000000e1d00720c */ /* 0x000fe20003fa4070 */
[--C-:B------:R-:W-:Y:S01]  /*a490*/  @!P6 IMAD.IADD R8, R8, 0x1, -R29.reuse ;  /* 0x000000010808e824 */ /* 0x100fe200078e0a1d */
[----:B0-----:R-:W4:Y:S04]  /*a4a0*/  LDL.LU R3, [R1+0x2d4] ;  /* 0x0002d40001037983 */ /* 0x001f280000300800 */
[----:B------:R-:W-:-:S02]  /*a4b0*/  @!P2 IMAD.IADD R4, R4, 0x1, -R29 ;  /* 0x000000010404a824 */ /* 0x000fc400078e0a1d */
[--C-:B------:R-:W-:Y:S02]  /*a4c0*/  @!P3 IMAD.IADD R16, R16, 0x1, -R29.reuse ;  /* 0x000000011010b824 */ /* 0x100fe400078e0a1d */
[--C-:B------:R-:W-:Y:S02]  /*a4d0*/  @!P4 IMAD.IADD R15, R15, 0x1, -R29.reuse ;  /* 0x000000010f0fc824 */ /* 0x100fe400078e0a1d */
[--C-:B------:R-:W-:Y:S01]  /*a4e0*/  @!P0 IMAD.IADD R12, R12, 0x1, -R29.reuse ;  /* 0x000000010c0c8824 */ /* 0x100fe200078e0a1d */
[C---:B------:R-:W-:Y:S01]  /*a4f0*/  ISETP.GT.U32.AND P0, PT, R29.reuse, R13, PT ;  /* 0x0000000d1d00720c */ /* 0x040fe20003f04070 */
[--C-:B------:R-:W-:Y:S01]  /*a500*/  @!P5 IMAD.IADD R14, R14, 0x1, -R29.reuse ;  /* 0x000000010e0ed824 */ /* 0x100fe200078e0a1d */
[----:B------:R-:W-:Y:S01]  /*a510*/  ISETP.GT.U32.AND P1, PT, R29, R11, PT ;  /* 0x0000000b1d00720c */ /* 0x000fe20003f24070 */
[----:B------:R-:W-:Y:S04]  /*a520*/  STL [R1+0x328], R20 ;  /* 0x0003281401007387 */ /* 0x000fe80000100800 */
[----:B------:R0:W-:Y:S04]  /*a530*/  STL [R1+0x304], R19 ;  /* 0x0003041301007387 */ /* 0x0001e80000100800 */
[----:B------:R1:W-:Y:S02]  /*a540*/  STL [R1+0x318], R18 ;  /* 0x0003181201007387 */ /* 0x0003e40000100800 */
[----:B------:R-:W-:-:S02]  /*a550*/  @!P0 IMAD.IADD R13, R13, 0x1, -R29 ;  /* 0x000000010d0d8824 */ /* 0x000fc400078e0a1d */
[----:B------:R-:W-:Y:S01]  /*a560*/  @!P1 IMAD.IADD R11, R11, 0x1, -R29 ;  /* 0x000000010b0b9824 */ /* 0x000fe200078e0a1d */
[----:B------:R-:W-:Y:S04]  /*a570*/  STL [R1+0x30c], R17 ;  /* 0x00030c1101007387 */ /* 0x000fe80000100800 */
[----:B------:R1:W-:Y:S04]  /*a580*/  STL [R1+0x310], R12 ;  /* 0x0003100c01007387 */ /* 0x0003e80000100800 */
[----:B0-----:R-:W4:Y:S04]  /*a590*/  LDL.LU R19, [R1+0x2d8] ;  /* 0x0002d80001137983 */ /* 0x001f280000300800 */
[----:B------:R0:W-:Y:S04]  /*a5a0*/  STL [R1+0x314], R11 ;  /* 0x0003140b01007387 */ /* 0x0001e80000100800 */
[----:B-1----:R-:W4:Y:S04]  /*a5b0*/  LDL.LU R18, [R1+0x2b4] ;  /* 0x0002b40001127983 */ /* 0x002f280000300800 */
[----:B------:R-:W4:Y:S04]  /*a5c0*/  LDL.LU R12, [R1+0x2c8] ;  /* 0x0002c800010c7983 */ /* 0x000f280000300800 */
[----:B------:R1:W-:Y:S04]  /*a5d0*/  STL [R1+0x308], R8 ;  /* 0x0003080801007387 */ /* 0x0003e80000100800 */
[----:B0-----:R-:W4:Y:S04]  /*a5e0*/  LDL.LU R11, [R1+0x2bc] ;  /* 0x0002bc00010b7983 */ /* 0x001f280000300800 */
[----:B-1----:R-:W4:Y:S01]  /*a5f0*/  LDL.LU R8, [R1+0x2c0] ;  /* 0x0002c00001087983 */ /* 0x002f220000300800 */
[----:B---3--:R-:W-:-:S13]  /*a600*/  ISETP.GT.U32.AND P6, PT, R29, R21, PT ;  /* 0x000000151d00720c */ /* 0x008fda0003fc4070 */
[----:B------:R-:W-:Y:S01]  /*a610*/  @!P6 IMAD.IADD R21, R21, 0x1, -R29 ;  /* 0x000000011515e824 */ /* 0x000fe200078e0a1d */
[C---:B--2---:R-:W-:Y:S02]  /*a620*/  ISETP.GT.U32.AND P2, PT, R29.reuse, R10, PT ;  /* 0x0000000a1d00720c */ /* 0x044fe40003f44070 */
[C---:B------:R-:W-:Y:S02]  /*a630*/  ISETP.GT.U32.AND P3, PT, R29.reuse, R9, PT ;  /* 0x000000091d00720c */ /* 0x040fe40003f64070 */
[----:B------:R-:W-:-:S09]  /*a640*/  ISETP.GT.U32.AND P4, PT, R29, R7, PT ;  /* 0x000000071d00720c */ /* 0x000fd20003f84070 */
[--C-:B------:R-:W-:Y:S01]  /*a650*/  @!P2 IMAD.IADD R10, R10, 0x1, -R29.reuse ;  /* 0x000000010a0aa824 */ /* 0x100fe200078e0a1d */
[C---:B------:R-:W-:Y:S02]  /*a660*/  ISETP.GT.U32.AND P6, PT, R29.reuse, R4, PT ;  /* 0x000000041d00720c */ /* 0x040fe40003fc4070 */
[----:B------:R-:W-:Y:S01]  /*a670*/  ISETP.GT.U32.AND P5, PT, R29, R6, PT ;  /* 0x000000061d00720c */ /* 0x000fe20003fa4070 */
[--C-:B------:R-:W-:Y:S01]  /*a680*/  @!P3 IMAD.IADD R9, R9, 0x1, -R29.reuse ;  /* 0x000000010909b824 */ /* 0x100fe200078e0a1d */
[C---:B------:R-:W-:Y:S02]  /*a690*/  ISETP.GT.U32.AND P2, PT, R29.reuse, R16, PT ;  /* 0x000000101d00720c */ /* 0x040fe40003f44070 */
[----:B------:R-:W-:Y:S01]  /*a6a0*/  ISETP.GT.U32.AND P3, PT, R29, R15, PT ;  /* 0x0000000f1d00720c */ /* 0x000fe20003f64070 */
[----:B------:R-:W-:Y:S01]  /*a6b0*/  @!P4 IMAD.IADD R7, R7, 0x1, -R29 ;  /* 0x000000010707c824 */ /* 0x000fe200078e0a1d */
[----:B------:R-:W-:-:S05]  /*a6c0*/  ISETP.GT.U32.AND P4, PT, R29, R14, PT ;  /* 0x0000000e1d00720c */ /* 0x000fca0003f84070 */
[--C-:B------:R-:W-:Y:S02]  /*a6d0*/  @!P6 IMAD.IADD R4, R4, 0x1, -R29.reuse ;  /* 0x000000010404e824 */ /* 0x100fe400078e0a1d */
[--C-:B------:R-:W-:Y:S01]  /*a6e0*/  @!P5 IMAD.IADD R6, R6, 0x1, -R29.reuse ;  /* 0x000000010606d824 */ /* 0x100fe200078e0a1d */
[----:B------:R-:W-:Y:S01]  /*a6f0*/  ISETP.GT.U32.AND P5, PT, R29, R13, PT ;  /* 0x0000000d1d00720c */ /* 0x000fe20003fa4070 */
[--C-:B------:R-:W-:Y:S01]  /*a700*/  @!P2 IMAD.IADD R16, R16, 0x1, -R29.reuse ;  /* 0x000000011010a824 */ /* 0x100fe200078e0a1d */
[----:B------:R0:W-:Y:S01]  /*a710*/  STL [R1+0x2f4], R4 ;  /* 0x0002f40401007387 */ /* 0x0001e20000100800 */
[--C-:B------:R-:W-:Y:S02]  /*a720*/  @!P3 IMAD.IADD R15, R15, 0x1, -R29.reuse ;  /* 0x000000010f0fb824 */ /* 0x100fe400078e0a1d */
[--C-:B------:R-:W-:Y:S01]  /*a730*/  @!P4 IMAD.IADD R14, R14, 0x1, -R29.reuse ;  /* 0x000000010e0ec824 */ /* 0x100fe200078e0a1d */
[----:B0-----:R-:W2:Y:S07]  /*a740*/  LDL.LU R4, [R1+0x2c4] ;  /* 0x0002c40001047983 */ /* 0x001eae0000300800 */
[----:B------:R-:W-:Y:S01]  /*a750*/  @!P5 IMAD.IADD R13, R13, 0x1, -R29 ;  /* 0x000000010d0dd824 */ /* 0x000fe200078e0a1d */
[----:B------:R0:W-:Y:S04]  /*a760*/  STL [R1+0x2f8], R16 ;  /* 0x0002f81001007387 */ /* 0x0001e80000100800 */
[----:B------:R-:W3:Y:S04]  /*a770*/  LDL.LU R20, [R1+0x2b8] ;  /* 0x0002b80001147983 */ /* 0x000ee80000300800 */
[----:B------:R1:W-:Y:S04]  /*a780*/  STL [R1+0x2fc], R15 ;  /* 0x0002fc0f01007387 */ /* 0x0003e80000100800 */
[----:B------:R1:W-:Y:S04]  /*a790*/  STL [R1+0x300], R14 ;  /* 0x0003000e01007387 */ /* 0x0003e80000100800 */
[----:B------:R-:W2:Y:S04]  /*a7a0*/  LDL.LU R17, [R1+0x2a4] ;  /* 0x0002a40001117983 */ /* 0x000ea80000300800 */
[----:B0-----:R-:W2:Y:S04]  /*a7b0*/  LDL.LU R16, [R1+0x2a8] ;  /* 0x0002a80001107983 */ /* 0x001ea80000300800 */
[----:B------:R0:W-:Y:S04]  /*a7c0*/  STL [R1+0x2dc], R13 ;  /* 0x0002dc0d01007387 */ /* 0x0001e80000100800 */
[----:B-1----:R-:W2:Y:S04]  /*a7d0*/  LDL.LU R15, [R1+0x2ac] ;  /* 0x0002ac00010f7983 */ /* 0x002ea80000300800 */
[----:B------:R-:W2:Y:S04]  /*a7e0*/  LDL.LU R14, [R1+0x2b0] ;  /* 0x0002b000010e7983 */ /* 0x000ea80000300800 */
[----:B0-----:R-:W2:Y:S01]  /*a7f0*/  LDL.LU R13, [R1+0x28c] ;  /* 0x00028c00010d7983 */ /* 0x001ea20000300800 */
[----:B------:R-:W-:-:S02]  /*a800*/  ISETP.GT.U32.AND P1, PT, R29, R2, PT ;  /* 0x000000021d00720c */ /* 0x000fc40003f24070 */
[----:B------:R-:W-:-:S11]  /*a810*/  ISETP.GT.U32.AND P0, PT, R29, R5, PT ;  /* 0x000000051d00720c */ /* 0x000fd60003f04070 */
[--C-:B------:R-:W-:Y:S01]  /*a820*/  @!P1 IMAD.IADD R2, R2, 0x1, -R29.reuse ;  /* 0x0000000102029824 */ /* 0x100fe200078e0a1d */
[----:B----4-:R-:W-:Y:S01]  /*a830*/  ISETP.GT.U32.AND P1, PT, R29, R3, PT ;  /* 0x000000031d00720c */ /* 0x010fe20003f24070 */
[----:B------:R-:W-:Y:S01]  /*a840*/  @!P0 IMAD.IADD R5, R5, 0x1, -R29 ;  /* 0x0000000105058824 */ /* 0x000fe200078e0a1d */
[C---:B------:R-:W-:Y:S02]  /*a850*/  ISETP.GT.U32.AND P2, PT, R29.reuse, R10, PT ;  /* 0x0000000a1d00720c */ /* 0x040fe40003f44070 */
[C---:B------:R-:W-:Y:S02]  /*a860*/  ISETP.GT.U32.AND P0, PT, R29.reuse, R2, PT ;  /* 0x000000021d00720c */ /* 0x040fe40003f04070 */
[----:B------:R-:W-:-:S07]  /*a870*/  ISETP.GT.U32.AND P3, PT, R29, R9, PT ;  /* 0x000000091d00720c */ /* 0x000fce0003f64070 */
[--C-:B------:R-:W-:Y:S01]  /*a880*/  @!P1 IMAD.IADD R3, R3, 0x1, -R29.reuse ;  /* 0x0000000103039824 */ /* 0x100fe200078e0a1d */
[C---:B------:R-:W-:Y:S01]  /*a890*/  ISETP.GT.U32.AND P1, PT, R29.reuse, R21, PT ;  /* 0x000000151d00720c */ /* 0x040fe20003f24070 */
[--C-:B------:R-:W-:Y:S01]  /*a8a0*/  @!P2 IMAD.IADD R10, R10, 0x1, -R29.reuse ;  /* 0x000000010a0aa824 */ /* 0x100fe200078e0a1d */
[C---:B------:R-:W-:Y:S02]  /*a8b0*/  ISETP.GT.U32.AND P4, PT, R29.reuse, R7, PT ;  /* 0x000000071d00720c */ /* 0x040fe40003f84070 */
[C---:B------:R-:W-:Y:S01]  /*a8c0*/  ISETP.GT.U32.AND P6, PT, R29.reuse, R3, PT ;  /* 0x000000031d00720c */ /* 0x040fe20003fc4070 */
[--C-:B------:R-:W-:Y:S01]  /*a8d0*/  @!P0 IMAD.IADD R2, R2, 0x1, -R29.reuse ;  /* 0x0000000102028824 */ /* 0x100fe200078e0a1d */
[----:B------:R-:W-:Y:S01]  /*a8e0*/  ISETP.GT.U32.AND P2, PT, R29, R18, PT ;  /* 0x000000121d00720c */ /* 0x000fe20003f44070 */
[----:B------:R-:W-:-:S06]  /*a8f0*/  @!P3 IMAD.IADD R9, R9, 0x1, -R29 ;  /* 0x000000010909b824 */ /* 0x000fcc00078e0a1d */
[--C-:B------:R-:W-:Y:S01]  /*a900*/  @!P1 IMAD.IADD R21, R21, 0x1, -R29.reuse ;  /* 0x0000000115159824 */ /* 0x100fe200078e0a1d */
[C---:B------:R-:W-:Y:S02]  /*a910*/  ISETP.GT.U32.AND P1, PT, R29.reuse, R19, PT ;  /* 0x000000131d00720c */ /* 0x040fe40003f24070 */
[C---:B------:R-:W-:Y:S01]  /*a920*/  ISETP.GT.U32.AND P3, PT, R29.reuse, R12, PT ;  /* 0x0000000c1d00720c */ /* 0x040fe20003f64070 */
[----:B------:R0:W-:Y:S01]  /*a930*/  STL [R1+0x2f0], R2 ;  /* 0x0002f00201007387 */ /* 0x0001e20000100800 */
[----:B------:R-:W-:Y:S01]  /*a940*/  ISETP.GT.U32.AND P5, PT, R29, R6, PT ;  /* 0x000000061d00720c */ /* 0x000fe20003fa4070 */
[--C-:B------:R-:W-:Y:S02]  /*a950*/  @!P6 IMAD.IADD R3, R3, 0x1, -R29.reuse ;  /* 0x000000010303e824 */ /* 0x100fe400078e0a1d */
[--C-:B------:R-:W-:Y:S01]  /*a960*/  @!P4 IMAD.IADD R7, R7, 0x1, -R29.reuse ;  /* 0x000000010707c824 */ /* 0x100fe200078e0a1d */
[----:B0-----:R-:W4:Y:S05]  /*a970*/  LDL.LU R2, [R1+0x2a0] ;  /* 0x0002a00001027983 */ /* 0x001f2a0000300800 */
[--C-:B------:R-:W-:Y:S01]  /*a980*/  @!P1 IMAD.IADD R19, R19, 0x1, -R29.reuse ;  /* 0x0000000113139824 */ /* 0x100fe200078e0a1d */
[C---:B------:R-:W-:Y:S01]  /*a990*/  ISETP.GT.U32.AND P4, PT, R29.reuse, R11, PT ;  /* 0x0000000b1d00720c */ /* 0x040fe20003f84070 */
[--C-:B------:R-:W-:Y:S01]  /*a9a0*/  @!P2 IMAD.IADD R18, R18, 0x1, -R29.reuse ;  /* 0x000000011212a824 */ /* 0x100fe200078e0a1d */
[----:B------:R-:W-:Y:S01]  /*a9b0*/  ISETP.GT.U32.AND P0, PT, R29, R5, PT ;  /* 0x000000051d00720c */ /* 0x000fe20003f04070 */
[----:B------:R-:W-:-:S02]  /*a9c0*/  @!P3 IMAD.IADD R12, R12, 0x1, -R29 ;  /* 0x000000010c0cb824 */ /* 0x000fc400078e0a1d */
[--C-:B------:R-:W-:Y:S01]  /*a9d0*/  @!P5 IMAD.IADD R6, R6, 0x1, -R29.reuse ;  /* 0x000000010606d824 */ /* 0x100fe200078e0a1d */
[----:B------:R-:W-:Y:S01]  /*a9e0*/  ISETP.GT.U32.AND P5, PT, R29, R8, PT ;  /* 0x000000081d00720c */ /* 0x000fe20003fa4070 */
[----:B------:R-:W-:Y:S04]  /*a9f0*/  STL [R1+0x2e4], R21 ;  /* 0x0002e41501007387 */ /* 0x000fe80000100800 */
[----:B------:R-:W-:Y:S02]  /*aa00*/  STL [R1+0x2e8], R10 ;  /* 0x0002e80a01007387 */ /* 0x000fe40000100800 */
[--C-:B------:R-:W-:Y:S02]  /*aa10*/  @!P4 IMAD.IADD R11, R11, 0x1, -R29.reuse ;  /* 0x000000010b0bc824 */ /* 0x100fe400078e0a1d */
[--C-:B------:R-:W-:Y:S01]  /*aa20*/  @!P0 IMAD.IADD R5, R5, 0x1, -R29.reuse ;  /* 0x0000000105058824 */ /* 0x100fe200078e0a1d */
[----:B------:R-:W-:Y:S04]  /*aa30*/  STL [R1+0x2ec], R9 ;  /* 0x0002ec0901007387 */ /* 0x000fe80000100800 */
[----:B------:R-:W-:Y:S04]  /*aa40*/  STL [R1+0x2e0], R7 ;  /* 0x0002e00701007387 */ /* 0x000fe80000100800 */
[----:B------:R-:W-:Y:S04]  /*aa50*/  STL [R1+0x2cc], R6 ;  /* 0x0002cc0601007387 */ /* 0x000fe80000100800 */
[----:B------:R0:W-:Y:S04]  /*aa60*/  STL [R1+0x2d4], R3 ;  /* 0x0002d40301007387 */ /* 0x0001e80000100800 */
[----:B------:R1:W-:Y:S01]  /*aa70*/  STL [R1+0x2d0], R5 ;  /* 0x0002d00501007387 */ /* 0x0003e20000100800 */
[----:B------:R-:W-:-:S03]  /*aa80*/  @!P5 IMAD.IADD R8, R8, 0x1, -R29 ;  /* 0x000000010808d824 */ /* 0x000fc600078e0a1d */
[----:B0-----:R-:W4:Y:S04]  /*aa90*/  LDL R3, [R1+0xf20] ;  /* 0x000f200001037983 */ /* 0x001f280000100800 */
[----:B------:R-:W4:Y:S04]  /*aaa0*/  LDL.LU R10, [R1+0x294] ;  /* 0x00029400010a7983 */ /* 0x000f280000300800 */
[----:B------:R-:W4:Y:S04]  /*aab0*/  LDL.LU R9, [R1+0x298] ;  /* 0x0002980001097983 */ /* 0x000f280000300800 */
[----:B------:R-:W4:Y:S04]  /*aac0*/  LDL.LU R7, [R1+0x29c] ;  /* 0x00029c0001077983 */ /* 0x000f280000300800 */
[----:B------:R-:W4:Y:S04]  /*aad0*/  LDL.LU R6, [R1+0x290] ;  /* 0x0002900001067983 */ /* 0x000f280000300800 */
[----:B-1----:R-:W4:Y:S01]  /*aae0*/  LDL.LU R5, [R1+0x27c] ;  /* 0x00027c0001057983 */ /* 0x002f220000300800 */
[----:B---3--:R-:W-:-:S02]  /*aaf0*/  ISETP.GT.U32.AND P6, PT, R29, R20, PT ;  /* 0x000000141d00720c */ /* 0x008fc40003fc4070 */
[C---:B--2---:R-:W-:Y:S02]  /*ab00*/  ISETP.GT.U32.AND P1, PT, R29.reuse, R17, PT ;  /* 0x000000111d00720c */ /* 0x044fe40003f24070 */
[----:B------:R-:W-:-:S09]  /*ab10*/  ISETP.GT.U32.AND P2, PT, R29, R16, PT ;  /* 0x000000101d00720c */ /* 0x000fd20003f44070 */
[--C-:B------:R-:W-:Y:S01]  /*ab20*/  @!P6 IMAD.IADD R20, R20, 0x1, -R29.reuse ;  /* 0x000000011414e824 */ /* 0x100fe200078e0a1d */
[----:B------:R-:W-:Y:S01]  /*ab30*/  ISETP.GT.U32.AND P3, PT, R29, R15, PT ;  /* 0x0000000f1d00720c */ /* 0x000fe20003f64070 */
[--C-:B------:R-:W-:Y:S01]  /*ab40*/  @!P1 IMAD.IADD R17, R17, 0x1, -R29.reuse ;  /* 0x0000000111119824 */ /* 0x100fe200078e0a1d */
[C---:B------:R-:W-:Y:S02]  /*ab50*/  ISETP.GT.U32.AND P6, PT, R29.reuse, R19, PT ;  /* 0x000000131d00720c */ /* 0x040fe40003fc4070 */
[C---:B------:R-:W-:Y:S01]  /*ab60*/  ISETP.GT.U32.AND P1, PT, R29.reuse, R18, PT ;  /* 0x000000121d00720c */ /* 0x040fe20003f24070 */
[----:B------:R-:W-:Y:S01]  /*ab70*/  @!P2 IMAD.IADD R16, R16, 0x1, -R29 ;  /* 0x000000011010a824 */ /* 0x000fe200078e0a1d */
[C---:B------:R-:W-:Y:S02]  /*ab80*/  ISETP.GT.U32.AND P4, PT, R29.reuse, R14, PT ;  /* 0x0000000e1d00720c */ /* 0x040fe40003f84070 */
[----:B------:R-:W-:-:S05]  /*ab90*/  ISETP.GT.U32.AND P2, PT, R29, R12, PT ;  /* 0x0000000c1d00720c */ /* 0x000fca0003f44070 */
[--C-:B------:R-:W-:Y:S01]  /*aba0*/  @!P3 IMAD.IADD R15, R15, 0x1, -R29.reuse ;  /* 0x000000010f0fb824 */ /* 0x100fe200078e0a1d */
[----:B------:R-:W-:Y:S01]  /*abb0*/  ISETP.GT.U32.AND P3, PT, R29, R11, PT ;  /* 0x0000000b1d00720c */ /* 0x000fe20003f64070 */
[--C-:B------:R-:W-:Y:S01]  /*abc0*/  @!P6 IMAD.IADD R19, R19, 0x1, -R29.reuse ;  /* 0x000000011313e824 */ /* 0x100fe200078e0a1d */
[C---:B------:R-:W-:Y:S01]  /*abd0*/  ISETP.GT.U32.AND P0, PT, R29.reuse, R4, PT ;  /* 0x000000041d00720c */ /* 0x040fe20003f04070 */
[--C-:B------:R-:W-:Y:S01]  /*abe0*/  @!P1 IMAD.IADD R18, R18, 0x1, -R29.reuse ;  /* 0x0000000112129824 */ /* 0x100fe200078e0a1d */
[C---:B------:R-:W-:Y:S01]  /*abf0*/  ISETP.GT.U32.AND P5, PT, R29.reuse, R13, PT ;  /* 0x0000000d1d00720c */ /* 0x040fe20003fa4070 */
[--C-:B------:R-:W-:Y:S01]  /*ac00*/  @!P4 IMAD.IADD R14, R14, 0x1, -R29.reuse ;  /* 0x000000010e0ec824 */ /* 0x100fe200078e0a1d */
[----:B------:R-:W-:Y:S01]  /*ac10*/  ISETP.GT.U32.AND P4, PT, R29, R8, PT ;  /* 0x000000081d00720c */ /* 0x000fe20003f84070 */
[--C-:B------:R-:W-:Y:S01]  /*ac20*/  @!P2 IMAD.IADD R12, R12, 0x1, -R29.reuse ;  /* 0x000000010c0ca824 */ /* 0x100fe200078e0a1d */
[----:B------:R0:W-:Y:S04]  /*ac30*/  STL [R1+0x2d8], R19 ;  /* 0x0002d81301007387 */ /* 0x0001e80000100800 */
[----:B------:R1:W-:Y:S01]  /*ac40*/  STL [R1+0x2b4], R18 ;  /* 0x0002b41201007387 */ /* 0x0003e20000100800 */
[----:B------:R-:W-:-:S03]  /*ac50*/  @!P3 IMAD.IADD R11, R11, 0x1, -R29 ;  /* 0x000000010b0bb824 */ /* 0x000fc600078e0a1d */
[----:B0-----:R-:W2:Y:S04]  /*ac60*/  LDL.LU R19, [R1+0x284] ;  /* 0x0002840001137983 */ /* 0x001ea80000300800 */
[----:B------:R0:W-:Y:S01]  /*ac70*/  STL [R1+0x2c8], R12 ;  /* 0x0002c80c01007387 */ /* 0x0001e20000100800 */
[----:B------:R-:W-:-:S03]  /*ac80*/  @!P0 IMAD.IADD R4, R4, 0x1, -R29 ;  /* 0x0000000104048824 */ /* 0x000fc600078e0a1d */
[----:B-1----:R-:W3:Y:S04]  /*ac90*/  LDL.LU R18, [R1+0x288] ;  /* 0x0002880001127983 */ /* 0x002ee80000300800 */
[----:B------:R1:W-:Y:S04]  /*aca0*/  STL [R1+0x2bc], R11 ;  /* 0x0002bc0b01007387 */ /* 0x0003e80000100800 */
[----:B0-----:R-:W3:Y:S01]  /*acb0*/  LDL.LU R12, [R1+0x264] ;  /* 0x00026400010c7983 */ /* 0x001ee20000300800 */
[----:B------:R-:W-:-:S03]  /*acc0*/  @!P5 IMAD.IADD R13, R13, 0x1, -R29 ;  /* 0x000000010d0dd824 */ /* 0x000fc600078e0a1d */
[----:B-1----:R-:W3:Y:S01]  /*acd0*/  LDL.LU R11, [R1+0x278] ;  /* 0x00027800010b7983 */ /* 0x002ee20000300800 */
[----:B------:R-:W-:Y:S01]  /*ace0*/  @!P4 IMAD.IADD R8, R8, 0x1, -R29 ;  /* 0x000000010808c824 */ /* 0x000fe200078e0a1d */
[----:B------:R-:W-:-:S04]  /*acf0*/  ISETP.GT.U32.AND P5, PT, R29, R4, PT ;  /* 0x000000041d00720c */ /* 0x000fc80003fa4070 */
[----:B------:R0:W-:Y:S04]  /*ad00*/  STL [R1+0x2c0], R8 ;  /* 0x0002c00801007387 */ /* 0x0001e80000100800 */
[----:B0-----:R-:W3:Y:S05]  /*ad10*/  LDL.LU R8, [R1+0x26c] ;  /* 0x00026c0001087983 */ /* 0x001eea0000300800 */
[----:B------:R-:W-:-:S05]  /*ad20*/  @!P5 IMAD.IADD R4, R4, 0x1, -R29 ;  /* 0x000000010404d824 */ /* 0x000fca00078e0a1d */
[----:B------:R0:W-:Y:S04]  /*ad30*/  STL [R1+0x2c4], R4 ;  /* 0x0002c40401007387 */ /* 0x0001e80000100800 */
[----:B0-----:R-:W3:Y:S01]  /*ad40*/  LDL.LU R4, [R1+0x270] ;  /* 0x0002700001047983 */ /* 0x001ee20000300800 */
[C---:B----4-:R-:W-:Y:S02]  /*ad50*/  ISETP.GT.U32.AND P0, PT, R29.reuse, R2, PT ;  /* 0x000000021d00720c */ /* 0x050fe40003f04070 */
[C---:B------:R-:W-:Y:S02]  /*ad60*/  ISETP.GT.U32.AND P1, PT, R29.reuse, R17, PT ;  /* 0x000000111d00720c */ /* 0x040fe40003f24070 */
[----:B------:R-:W-:-:S09]  /*ad70*/  ISETP.GT.U32.AND P2, PT, R29, R16, PT ;  /* 0x000000101d00720c */ /* 0x000fd20003f44070 */
[--C-:B------:R-:W-:Y:S01]  /*ad80*/  @!P0 IMAD.IADD R2, R2, 0x1, -R29.reuse ;  /* 0x0000000102028824 */ /* 0x100fe200078e0a1d */
[C---:B------:R-:W-:Y:S01]  /*ad90*/  ISETP.GT.U32.AND P0, PT, R29.reuse, R20, PT ;  /* 0x000000141d00720c */ /* 0x040fe20003f04070 */
[----:B------:R-:W-:Y:S01]  /*ada0*/  IMAD.HI.U32 R24, R0, R23, RZ ;  /* 0x0000001700187227 */ /* 0x000fe200078e00ff */
[C---:B------:R-:W-:Y:S02]  /*adb0*/  ISETP.GT.U32.AND P3, PT, R29.reuse, R15, PT ;  /* 0x0000000f1d00720c */ /* 0x040fe40003f64070 */
[----:B------:R-:W-:Y:S01]  /*adc0*/  ISETP.GT.U32.AND P6, PT, R29, R2, PT ;  /* 0x000000021d00720c */ /* 0x000fe20003fc4070 */
[--C-:B------:R-:W-:Y:S02]  /*add0*/  @!P1 IMAD.IADD R17, R17, 0x1, -R29.reuse ;  /* 0x0000000111119824 */ /* 0x100fe400078e0a1d */
[----:B------:R-:W-:Y:S02]  /*ade0*/  IMAD.MOV R24, RZ, RZ, -R24 ;  /* 0x000000ffff187224 */ /* 0x000fe400078e0a18 */
[----:B------:R-:W-:-:S04]  /*adf0*/  @!P2 IMAD.IADD R16, R16, 0x1, -R29 ;  /* 0x000000011010a824 */ /* 0x000fc800078e0a1d */
[----:B------:R-:W-:Y:S01]  /*ae00*/  @!P0 IMAD.IADD R20, R20, 0x1, -R29 ;  /* 0x0000000114148824 */ /* 0x000fe200078e0a1d */
[C---:B------:R-:W-:Y:S02]  /*ae10*/  ISETP.GT.U32.AND P0, PT, R29.reuse, R10, PT ;  /* 0x0000000a1d00720c */ /* 0x040fe40003f04070 */
[C---:B------:R-:W-:Y:S02]  /*ae20*/  ISETP.GT.U32.AND P1, PT, R29.reuse, R9, PT ;  /* 0x000000091d00720c */ /* 0x040fe40003f24070 */
[C---:B------:R-:W-:Y:S01]  /*ae30*/  ISETP.GT.U32.AND P2, PT, R29.reuse, R7, PT ;  /* 0x000000071d00720c */ /* 0x040fe20003f44070 */
[C---:B------:R-:W-:Y:S01]  /*ae40*/  IMAD R23, R29.reuse, R24, R23 ;  /* 0x000000181d177224 */ /* 0x040fe200078e0217 */
[----:B------:R-:W-:Y:S02]  /*ae50*/  IABS R24, R3 ;  /* 0x0000000300187213 */ /* 0x000fe40000000000 */
[----:B------:R-:W4:Y:S01]  /*ae60*/  LDL.LU R3, [R1+0x274] ;  /* 0x0002740001037983 */ /* 0x000f220000300800 */
[----:B------:R-:W-:Y:S01]  /*ae70*/  ISETP.GT.U32.AND P4, PT, R29, R14, PT ;  /* 0x0000000e1d00720c */ /* 0x000fe20003f84070 */
[----:B------:R-:W-:-:S02]  /*ae80*/  @!P6 IMAD.IADD R2, R2, 0x1, -R29 ;  /* 0x000000010202e824 */ /* 0x000fc400078e0a1d */
[--C-:B------:R-:W-:Y:S01]  /*ae90*/  @!P3 IMAD.IADD R15, R15, 0x1, -R29.reuse ;  /* 0x000000010f0fb824 */ /* 0x100fe200078e0a1d */
[----:B------:R-:W-:Y:S01]  /*aea0*/  ISETP.GT.U32.AND P3, PT, R29, R6, PT ;  /* 0x000000061d00720c */ /* 0x000fe20003f64070 */
[--C-:B------:R-:W-:Y:S02]  /*aeb0*/  @!P0 IMAD.IADD R10, R10, 0x1, -R29.reuse ;  /* 0x000000010a0a8824 */ /* 0x100fe400078e0a1d */
[--C-:B------:R-:W-:Y:S01]  /*aec0*/  @!P1 IMAD.IADD R9, R9, 0x1, -R29.reuse ;  /* 0x0000000109099824 */ /* 0x100fe200078e0a1d */
[----:B------:R-:W-:Y:S01]  /*aed0*/  ISETP.GT.U32.AND P5, PT, R29, R13, PT ;  /* 0x0000000d1d00720c */ /* 0x000fe20003fa4070 */
[----:B------:R-:W-:-:S04]  /*aee0*/  @!P2 IMAD.IADD R7, R7, 0x1, -R29 ;  /* 0x000000010707a824 */ /* 0x000fc800078e0a1d */
[----:B------:R-:W-:Y:S01]  /*aef0*/  @!P4 IMAD.IADD R14, R14, 0x1, -R29 ;  /* 0x000000010e0ec824 */ /* 0x000fe200078e0a1d */
[----:B------:R-:W-:-:S03]  /*af00*/  ISETP.GT.U32.AND P4, PT, R29, R5, PT ;  /* 0x000000051d00720c */ /* 0x000fc60003f84070 */
[--C-:B------:R-:W-:Y:S01]  /*af10*/  @!P3 IMAD.IADD R6, R6, 0x1, -R29.reuse ;  /* 0x000000010606b824 */ /* 0x100fe200078e0a1d */
[----:B------:R-:W-:Y:S03]  /*af20*/  STL [R1+0x2b8], R20 ;  /* 0x0002b81401007387 */ /* 0x000fe60000100800 */
[--C-:B------:R-:W-:Y:S01]  /*af30*/  @!P5 IMAD.IADD R13, R13, 0x1, -R29.reuse ;  /* 0x000000010d0dd824 */ /* 0x100fe200078e0a1d */
[----:B------:R-:W-:Y:S04]  /*af40*/  STL [R1+0x2a4], R17 ;  /* 0x0002a41101007387 */ /* 0x000fe80000100800 */
[----:B------:R-:W-:Y:S04]  /*af50*/  STL [R1+0x2a8], R16 ;  /* 0x0002a81001007387 */ /* 0x000fe80000100800 */
[----:B------:R-:W-:Y:S01]  /*af60*/  STL [R1+0x2ac], R15 ;  /* 0x0002ac0f01007387 */ /* 0x000fe20000100800 */
[----:B------:R-:W-:-:S03]  /*af70*/  @!P4 IMAD.IADD R5, R5, 0x1, -R29 ;  /* 0x000000010505c824 */ /* 0x000fc600078e0a1d */
[----:B------:R-:W-:Y:S01]  /*af80*/  STL [R1+0x2b0], R14 ;  /* 0x0002b00e01007387 */ /* 0x000fe20000100800 */
[----:B------:R-:W-:-:S03]  /*af90*/  ISETP.GT.U32.AND P5, PT, R29, R25, PT ;  /* 0x000000191d00720c */ /* 0x000fc60003fa4070 */
[----:B------:R0:W-:Y:S04]  /*afa0*/  STL [R1+0x2a0], R2 ;  /* 0x0002a00201007387 */ /* 0x0001e80000100800 */
[----:B------:R-:W-:Y:S04]  /*afb0*/  STL [R1+0x28c], R13 ;  /* 0x00028c0d01007387 */ /* 0x000fe80000100800 */
[----:B0-----:R-:W4:Y:S04]  /*afc0*/  LDL.LU R2, [R1+0x268] ;  /* 0x0002680001027983 */ /* 0x001f280000300800 */
[----:B------:R-:W4:Y:S04]  /*afd0*/  LDL.LU R17, [R1+0x254] ;  /* 0x0002540001117983 */ /* 0x000f280000300800 */
[----:B------:R-:W4:Y:S04]  /*afe0*/  LDL.LU R16, [R1+0x258] ;  /* 0x0002580001107983 */ /* 0x000f280000300800 */
[----:B------:R-:W4:Y:S01]  /*aff0*/  LDL.LU R15, [R1+0x25c] ;  /* 0x00025c00010f7983 */ /* 0x000f220000300800 */
[----:B------:R-:W-:Y:S01]  /*b000*/  @!P5 IMAD.IADD R25, R25, 0x1, -R29 ;  /* 0x000000011919d824 */ /* 0x000fe200078e0a1d */
[----:B--2---:R-:W-:-:S02]  /*b010*/  ISETP.GT.U32.AND P6, PT, R29, R19, PT ;  /* 0x000000131d00720c */ /* 0x004fc40003fc4070 */
[C---:B---3--:R-:W-:Y:S02]  /*b020*/  ISETP.GT.U32.AND P0, PT, R29.reuse, R18, PT ;  /* 0x000000121d00720c */ /* 0x048fe40003f04070 */
[C---:B------:R-:W-:Y:S02]  /*b030*/  ISETP.GT.U32.AND P1, PT, R29.reuse, R12, PT ;  /* 0x0000000c1d00720c */ /* 0x040fe40003f24070 */
[----:B------:R-:W-:-:S07]  /*b040*/  ISETP.GT.U32.AND P2, PT, R29, R11, PT ;  /* 0x0000000b1d00720c */ /* 0x000fce0003f44070 */
[--C-:B------:R-:W-:Y:S01]  /*b050*/  @!P6 IMAD.IADD R19, R19, 0x1, -R29.reuse ;  /* 0x000000011313e824 */ /* 0x100fe200078e0a1d */
[C---:B------:R-:W-:Y:S01]  /*b060*/  ISETP.GT.U32.AND P6, PT, R29.reuse, R10, PT ;  /* 0x0000000a1d00720c */ /* 0x040fe20003fc4070 */
[--C-:B------:R-:W-:Y:S01]  /*b070*/  @!P0 IMAD.IADD R18, R18, 0x1, -R29.reuse ;  /* 0x0000000112128824 */ /* 0x100fe200078e0a1d */
[C---:B------:R-:W-:Y:S01]  /*b080*/  ISETP.GT.U32.AND P0, PT, R29.reuse, R9, PT ;  /* 0x000000091d00720c */ /* 0x040fe20003f04070 */
[--C-:B------:R-:W-:Y:S01]  /*b090*/  @!P1 IMAD.IADD R12, R12, 0x1, -R29.reuse ;  /* 0x000000010c0c9824 */ /* 0x100fe200078e0a1d */
[----:B------:R-:W-:Y:S01]  /*b0a0*/  ISETP.GT.U32.AND P1, PT, R29, R7, PT ;  /* 0x000000071d00720c */ /* 0x000fe20003f24070 */
[----:B------:R-:W-:Y:S01]  /*b0b0*/  @!P2 IMAD.IADD R11, R11, 0x1, -R29 ;  /* 0x000000010b0ba824 */ /* 0x000fe200078e0a1d */
[C---:B------:R-:W-:Y:S02]  /*b0c0*/  ISETP.GT.U32.AND P3, PT, R29.reuse, R8, PT ;  /* 0x000000081d00720c */ /* 0x040fe40003f64070 */
[----:B------:R-:W-:-:S05]  /*b0d0*/  ISETP.GT.U32.AND P2, PT, R29, R6, PT ;  /* 0x000000061d00720c */ /* 0x000fca0003f44070 */
[--C-:B------:R-:W-:Y:S02]  /*b0e0*/  @!P6 IMAD.IADD R10, R10, 0x1, -R29.reuse ;  /* 0x000000010a0ae824 */ /* 0x100fe400078e0a1d */
[--C-:B------:R-:W-:Y:S02]  /*b0f0*/  @!P0 IMAD.IADD R9, R9, 0x1, -R29.reuse ;  /* 0x0000000109098824 */ /* 0x100fe400078e0a1d */
[--C-:B------:R-:W-:Y:S01]  /*b100*/  @!P1 IMAD.IADD R7, R7, 0x1, -R29.reuse ;  /* 0x0000000107079824 */ /* 0x100fe200078e0a1d */
[----:B------:R0:W-:Y:S01]  /*b110*/  STL [R1+0x294], R10 ;  /* 0x0002940a01007387 */ /* 0x0001e20000100800 */
[--C-:B------:R-:W-:Y:S01]  /*b120*/  @!P3 IMAD.IADD R8, R8, 0x1, -R29.reuse ;  /* 0x000000010808b824 */ /* 0x100fe200078e0a1d */
[C---:B------:R-:W-:Y:S02]  /*b130*/  ISETP.GT.U32.AND P3, PT, R29.reuse, R5, PT ;  /* 0x000000051d00720c */ /* 0x040fe40003f64070 */
[C---:B------:R-:W-:Y:S01]  /*b140*/  ISETP.GT.U32.AND P4, PT, R29.reuse, R4, PT ;  /* 0x000000041d00720c */ /* 0x040fe20003f84070 */
[--C-:B------:R-:W-:Y:S01]  /*b150*/  @!P2 IMAD.IADD R6, R6, 0x1, -R29.reuse ;  /* 0x000000010606a824 */ /* 0x100fe200078e0a1d */
[----:B0-----:R-:W2:Y:S04]  /*b160*/  LDL.LU R10, [R1+0x260] ;  /* 0x00026000010a7983 */ /* 0x001ea80000300800 */
[----:B------:R-:W3:Y:S04]  /*b170*/  LDL.LU R21, [R1+0x23c] ;  /* 0x00023c0001157983 */ /* 0x000ee80000300800 */
[----:B------:R0:W-:Y:S04]  /*b180*/  STL [R1+0x298], R9 ;  /* 0x0002980901007387 */ /* 0x0001e80000100800 */
[----:B------:R-:W3:Y:S04]  /*b190*/  LDL.LU R20, [R1+0x250] ;  /* 0x0002500001147983 */ /* 0x000ee80000300800 */
[----:B------:R-:W-:Y:S04]  /*b1a0*/  STL [R1+0x29c], R7 ;  /* 0x00029c0701007387 */ /* 0x000fe80000100800 */
[----:B------:R-:W-:Y:S04]  /*b1b0*/  STL [R1+0x290], R6 ;  /* 0x0002900601007387 */ /* 0x000fe80000100800 */
[----:B------:R-:W3:Y:S01]  /*b1c0*/  LDL.LU R14, [R1+0x244] ;  /* 0x00024400010e7983 */ /* 0x000ee20000300800 */
[--C-:B------:R-:W-:Y:S01]  /*b1d0*/  @!P4 IMAD.IADD R4, R4, 0x1, -R29.reuse ;  /* 0x000000010404c824 */ /* 0x100fe200078e0a1d */
[----:B------:R-:W-:Y:S01]  /*b1e0*/  ISETP.GT.U32.AND P4, PT, R29, R25, PT ;  /* 0x000000191d00720c */ /* 0x000fe20003f84070 */
[--C-:B------:R-:W-:Y:S01]  /*b1f0*/  @!P3 IMAD.IADD R5, R5, 0x1, -R29.reuse ;  /* 0x000000010505b824 */ /* 0x100fe200078e0a1d */
[----:B------:R-:W3:Y:S04]  /*b200*/  LDL.LU R13, [R1+0x248] ;  /* 0x00024800010d7983 */ /* 0x000ee80000300800 */
[----:B------:R1:W-:Y:S04]  /*b210*/  STL [R1+0x27c], R5 ;  /* 0x00027c0501007387 */ /* 0x0003e80000100800 */
[----:B0-----:R-:W3:Y:S04]  /*b220*/  LDL.LU R9, [R1+0x24c] ;  /* 0x00024c0001097983 */ /* 0x001ee80000300800 */
[----:B-1----:R-:W3:Y:S01]  /*b230*/  LDL.LU R5, [R1+0x240] ;  /* 0x0002400001057983 */ /* 0x002ee20000300800 */
[----:B------:R-:W-:-:S03]  /*b240*/  @!P4 IMAD.IADD R25, R25, 0x1, -R29 ;  /* 0x000000011919c824 */ /* 0x000fc600078e0a1d */
[----:B------:R-:W3:Y:S04]  /*b250*/  LDL.LU R7, [R1+0x22c] ;  /* 0x00022c0001077983 */ /* 0x000ee80000300800 */
[----:B------:R-:W-:Y:S04]  /*b260*/  STL [R1+0x280], R25 ;  /* 0x0002801901007387 */ /* 0x000fe80000100800 */
[----:B------:R-:W3:Y:S01]  /*b270*/  LDL.LU R6, [R1+0x230] ;  /* 0x0002300001067983 */ /* 0x000ee20000300800 */
[C---:B----4-:R-:W-:Y:S02]  /*b280*/  ISETP.GT.U32.AND P5, PT, R29.reuse, R3, PT ;  /* 0x000000031d00720c */ /* 0x050fe40003fa4070 */
[----:B------:R-:W-:-:S11]  /*b290*/  ISETP.GT.U32.AND P0, PT, R29, R18, PT ;  /* 0x000000121d00720c */ /* 0x000fd60003f04070 */
[--C-:B------:R-:W-:Y:S01]  /*b2a0*/  @!P5 IMAD.IADD R3, R3, 0x1, -R29.reuse ;  /* 0x000000010303d824 */ /* 0x100fe200078e0a1d */
[C---:B------:R-:W-:Y:S02]  /*b2b0*/  ISETP.GT.U32.AND P5, PT, R29.reuse, R19, PT ;  /* 0x000000131d00720c */ /* 0x040fe40003fa4070 */
[C---:B------:R-:W-:Y:S02]  /*b2c0*/  ISETP.GT.U32.AND P1, PT, R29.reuse, R12, PT ;  /* 0x0000000c1d00720c */ /* 0x040fe40003f24070 */
[C---:B------:R-:W-:Y:S02]  /*b2d0*/  ISETP.GT.U32.AND P6, PT, R29.reuse, R3, PT ;  /* 0x000000031d00720c */ /* 0x040fe40003fc4070 */
[----:B------:R-:W-:Y:S01]  /*b2e0*/  ISETP.GT.U32.AND P2, PT, R29, R11, PT ;  /* 0x0000000b1d00720c */ /* 0x000fe20003f44070 */
[----:B------:R-:W-:-:S06]  /*b2f0*/  @!P0 IMAD.IADD R18, R18, 0x1, -R29 ;  /* 0x0000000112128824 */ /* 0x000fcc00078e0a1d */
[--C-:B------:R-:W-:Y:S01]  /*b300*/  @!P5 IMAD.IADD R19, R19, 0x1, -R29.reuse ;  /* 0x000000011313d824 */ /* 0x100fe200078e0a1d */
[C---:B------:R-:W-:Y:S02]  /*b310*/  ISETP.GT.U32.AND P5, PT, R29.reuse, R2, PT ;  /* 0x000000021d00720c */ /* 0x040fe40003fa4070 */
[C---:B------:R-:W-:Y:S01]  /*b320*/  ISETP.GT.U32.AND P0, PT, R29.reuse, R17, PT ;  /* 0x000000111d00720c */ /* 0x040fe20003f04070 */
[--C-:B------:R-:W-:Y:S01]  /*b330*/  @!P1 IMAD.IADD R12, R12, 0x1, -R29.reuse ;  /* 0x000000010c0c9824 */ /* 0x100fe200078e0a1d */
[----:B------:R-:W-:Y:S01]  /*b340*/  ISETP.GT.U32.AND P3, PT, R29, R8, PT ;  /* 0x000000081d00720c */ /* 0x000fe20003f64070 */
[--C-:B------:R-:W-:Y:S01]  /*b350*/  @!P6 IMAD.IADD R3, R3, 0x1, -R29.reuse ;  /* 0x000000010303e824 */ /* 0x100fe200078e0a1d */
[C---:B------:R-:W-:Y:S02]  /*b360*/  ISETP.GT.U32.AND P4, PT, R29.reuse, R4, PT ;  /* 0x000000041d00720c */ /* 0x040fe40003f84070 */
[----:B------:R-:W-:Y:S01]  /*b370*/  ISETP.GT.U32.AND P1, PT, R29, R16, PT ;  /* 0x000000101d00720c */ /* 0x000fe20003f24070 */
[----:B------:R-:W-:Y:S01]  /*b380*/  @!P2 IMAD.IADD R11, R11, 0x1, -R29 ;  /* 0x000000010b0ba824 */ /* 0x000fe200078e0a1d */
[----:B------:R-:W-:-:S03]  /*b390*/  ISETP.GT.U32.AND P2, PT, R29, R15, PT ;  /* 0x0000000f1d00720c */ /* 0x000fc60003f44070 */
[--C-:B------:R-:W-:Y:S02]  /*b3a0*/  @!P5 IMAD.IADD R2, R2, 0x1, -R29.reuse ;  /* 0x000000010202d824 */ /* 0x100fe400078e0a1d */
[--C-:B------:R-:W-:Y:S02]  /*b3b0*/  @!P0 IMAD.IADD R17, R17, 0x1, -R29.reuse ;  /* 0x0000000111118824 */ /* 0x100fe400078e0a1d */
[--C-:B------:R-:W-:Y:S02]  /*b3c0*/  @!P3 IMAD.IADD R8, R8, 0x1, -R29.reuse ;  /* 0x000000010808b824 */ /* 0x100fe400078e0a1d */
[--C-:B------:R-:W-:Y:S02]  /*b3d0*/  @!P4 IMAD.IADD R4, R4, 0x1, -R29.reuse ;  /* 0x000000010404c824 */ /* 0x100fe400078e0a1d */
[--C-:B------:R-:W-:Y:S01]  /*b3e0*/  @!P1 IMAD.IADD R16, R16, 0x1, -R29.reuse ;  /* 0x0000000110109824 */ /* 0x100fe200078e0a1d */
[----:B------:R-:W-:Y:S01]  /*b3f0*/  STL [R1+0x284], R19 ;  /* 0x0002841301007387 */ /* 0x000fe20000100800 */
[----:B------:R-:W-:-:S03]  /*b400*/  @!P2 IMAD.IADD R15, R15, 0x1, -R29 ;  /* 0x000000010f0fa824 */ /* 0x000fc600078e0a1d */
[----:B------:R-:W-:Y:S04]  /*b410*/  STL [R1+0x288], R18 ;  /* 0x0002881201007387 */ /* 0x000fe80000100800 */
[----:B------:R-:W-:Y:S04]  /*b420*/  STL [R1+0x264], R12 ;  /* 0x0002640c01007387 */ /* 0x000fe80000100800 */
[----:B------:R-:W-:Y:S04]  /*b430*/  STL [R1+0x278], R11 ;  /* 0x0002780b01007387 */ /* 0x000fe80000100800 */
[----:B------:R-:W-:Y:S04]  /*b440*/  STL [R1+0x26c], R8 ;  /* 0x00026c0801007387 */ /* 0x000fe80000100800 */
[----:B------:R0:W-:Y:S04]  /*b450*/  STL [R1+0x270], R4 ;  /* 0x0002700401007387 */ /* 0x0001e80000100800 */
[----:B0-----:R-:W4:Y:S04]  /*b460*/  LDL.LU R4, [R1+0x234] ;  /* 0x0002340001047983 */ /* 0x001f280000300800 */
[----:B------:R-:W4:Y:S04]  /*b470*/  LDL.LU R12, [R1+0x238] ;  /* 0x00023800010c7983 */ /* 0x000f280000300800 */
[----:B------:R-:W4:Y:S04]  /*b480*/  LDL.LU R11, [R1+0x214] ;  /* 0x00021400010b7983 */ /* 0x000f280000300800 */
[----:B------:R0:W-:Y:S04]  /*b490*/  STL [R1+0x274], R3 ;  /* 0x0002740301007387 */ /* 0x0001e80000100800 */
[----:B------:R-:W4:Y:S04]  /*b4a0*/  LDL.LU R8, [R1+0x228] ;  /* 0x0002280001087983 */ /* 0x000f280000300800 */
[----:B0-----:R-:W4:Y:S01]  /*b4b0*/  LDL.LU R3, [R1+0x21c] ;  /* 0x00021c0001037983 */ /* 0x001f220000300800 */
[----:B--2---:R-:W-:-:S02]  /*b4c0*/  ISETP.GT.U32.AND P3, PT, R29, R10, PT ;  /* 0x0000000a1d00720c */ /* 0x004fc40003f64070 */
[C---:B---3--:R-:W-:Y:S02]  /*b4d0*/  ISETP.GT.U32.AND P6, PT, R29.reuse, R20, PT ;  /* 0x000000141d00720c */ /* 0x048fe40003fc4070 */
[C---:B------:R-:W-:Y:S02]  /*b4e0*/  ISETP.GT.U32.AND P4, PT, R29.reuse, R21, PT ;  /* 0x000000151d00720c */ /* 0x040fe40003f84070 */
[C---:B------:R-:W-:Y:S02]  /*b4f0*/  ISETP.GT.U32.AND P5, PT, R29.reuse, R14, PT ;  /* 0x0000000e1d00720c */ /* 0x040fe40003fa4070 */
[----:B------:R-:W-:-:S07]  /*b500*/  ISETP.GT.U32.AND P0, PT, R29, R13, PT ;  /* 0x0000000d1d00720c */ /* 0x000fce0003f04070 */
[--C-:B------:R-:W-:Y:S01]  /*b510*/  @!P6 IMAD.IADD R20, R20, 0x1, -R29.reuse ;  /* 0x000000011414e824 */ /* 0x100fe200078e0a1d */
[C---:B------:R-:W-:Y:S02]  /*b520*/  ISETP.GT.U32.AND P6, PT, R29.reuse, R2, PT ;  /* 0x000000021d00720c */ /* 0x040fe40003fc4070 */
[C---:B------:R-:W-:Y:S01]  /*b530*/  ISETP.GT.U32.AND P1, PT, R29.reuse, R9, PT ;  /* 0x000000091d00720c */ /* 0x040fe20003f24070 */
[--C-:B------:R-:W-:Y:S01]  /*b540*/  @!P5 IMAD.IADD R14, R14, 0x1, -R29.reuse ;  /* 0x000000010e0ed824 */ /* 0x100fe200078e0a1d */
[C---:B------:R-:W-:Y:S02]  /*b550*/  ISETP.GT.U32.AND P5, PT, R29.reuse, R17, PT ;  /* 0x000000111d00720c */ /* 0x040fe40003fa4070 */
[----:B------:R-:W-:Y:S01]  /*b560*/  ISETP.GT.U32.AND P2, PT, R29, R5, PT ;  /* 0x000000051d00720c */ /* 0x000fe20003f44070 */
[--C-:B------:R-:W-:Y:S01]  /*b570*/  @!P0 IMAD.IADD R13, R13, 0x1, -R29.reuse ;  /* 0x000000010d0d8824 */ /* 0x100fe200078e0a1d */
[C---:B------:R-:W-:Y:S01]  /*b580*/  ISETP.GT.U32.AND P0, PT, R29.reuse, R16, PT ;  /* 0x000000101d00720c */ /* 0x040fe20003f04070 */
[--C-:B------:R-:W-:Y:S01]  /*b590*/  @!P3 IMAD.IADD R10, R10, 0x1, -R29.reuse ;  /* 0x000000010a0ab824 */ /* 0x100fe200078e0a1d */
[----:B------:R-:W-:Y:S01]  /*b5a0*/  ISETP.GT.U32.AND P3, PT, R29, R7, PT ;  /* 0x000000071d00720c */ /* 0x000fe20003f64070 */
[----:B------:R-:W-:-:S04]  /*b5b0*/  @!P4 IMAD.IADD R21, R21, 0x1, -R29 ;  /* 0x000000011515c824 */ /* 0x000fc800078e0a1d */
[--C-:B------:R-:W-:Y:S01]  /*b5c0*/  @!P1 IMAD.IADD R9, R9, 0x1, -R29.reuse ;  /* 0x0000000109099824 */ /* 0x100fe200078e0a1d */
[C---:B------:R-:W-:Y:S01]  /*b5d0*/  ISETP.GT.U32.AND P1, PT, R29.reuse, R15, PT ;  /* 0x0000000f1d00720c */ /* 0x040fe20003f24070 */
[--C-:B------:R-:W-:Y:S01]  /*b5e0*/  @!P6 IMAD.IADD R2, R2, 0x1, -R29.reuse ;  /* 0x000000010202e824 */ /* 0x100fe200078e0a1d */
[----:B------:R-:W-:Y:S01]  /*b5f0*/  ISETP.GT.U32.AND P4, PT, R29, R6, PT ;  /* 0x000000061d00720c */ /* 0x000fe20003f84070 */
[--C-:B------:R-:W-:Y:S01]  /*b600*/  @!P2 IMAD.IADD R5, R5, 0x1, -R29.reuse ;  /* 0x000000010505a824 */ /* 0x100fe200078e0a1d */
[----:B------:R-:W-:Y:S01]  /*b610*/  ISETP.GT.U32.AND P2, PT, R29, R10, PT ;  /* 0x0000000a1d00720c */ /* 0x000fe20003f44070 */
[--C-:B------:R-:W-:Y:S01]  /*b620*/  @!P5 IMAD.IADD R17, R17, 0x1, -R29.reuse ;  /* 0x000000011111d824 */ /* 0x100fe200078e0a1d */
[----:B------:R0:W-:Y:S01]  /*b630*/  STL [R1+0x268], R2 ;  /* 0x0002680201007387 */ /* 0x0001e20000100800 */
[--C-:B------:R-:W-:Y:S02]  /*b640*/  @!P0 IMAD.IADD R16, R16, 0x1, -R29.reuse ;  /* 0x0000000110108824 */ /* 0x100fe400078e0a1d */
[--C-:B------:R-:W-:Y:S01]  /*b650*/  @!P3 IMAD.IADD R7, R7, 0x1, -R29.reuse ;  /* 0x000000010707b824 */ /* 0x100fe200078e0a1d */
[----:B0-----:R-:W2:Y:S04]  /*b660*/  LDL.LU R2, [R1+0x220] ;  /* 0x0002200001027983 */ /* 0x001ea80000300800 */
[----:B------:R-:W3:Y:S04]  /*b670*/  LDL.LU R19, [R1+0x224] ;  /* 0x0002240001137983 */ /* 0x000ee80000300800 */
[----:B------:R0:W-:Y:S04]  /*b680*/  STL [R1+0x254], R17 ;  /* 0x0002541101007387 */ /* 0x0001e80000100800 */
[----:B------:R-:W2:Y:S01]  /*b690*/  LDL.LU R18, [R1+0x218] ;  /* 0x0002180001127983 */ /* 0x000ea20000300800 */
[C---:B------:R-:W-:Y:S01]  /*b6a0*/  ISETP.GT.U32.AND P3, PT, R29.reuse, R21, PT ;  /* 0x000000151d00720c */ /* 0x040fe20003f64070 */
[--C-:B------:R-:W-:Y:S01]  /*b6b0*/  @!P4 IMAD.IADD R6, R6, 0x1, -R29.reuse ;  /* 0x000000010606c824 */ /* 0x100fe200078e0a1d */
[----:B------:R-:W-:Y:S01]  /*b6c0*/  ISETP.GT.U32.AND P4, PT, R29, R20, PT ;  /* 0x000000141d00720c */ /* 0x000fe20003f84070 */
[----:B------:R-:W-:Y:S01]  /*b6d0*/  @!P1 IMAD.IADD R15, R15, 0x1, -R29 ;  /* 0x000000010f0f9824 */ /* 0x000fe200078e0a1d */
[----:B0-----:R-:W2:Y:S01]  /*b6e0*/  LDL.LU R17, [R1+0x204] ;  /* 0x0002040001117983 */ /* 0x001ea20000300800 */
[----:B------:R-:W-:-:S03]  /*b6f0*/  ISETP.GT.U32.AND P5, PT, R29, R14, PT ;  /* 0x0000000e1d00720c */ /* 0x000fc60003fa4070 */
[----:B------:R0:W-:Y:S01]  /*b700*/  STL [R1+0x258], R16 ;  /* 0x0002581001007387 */ /* 0x0001e20000100800 */
[C---:B------:R-:W-:Y:S01]  /*b710*/  ISETP.GT.U32.AND P0, PT, R29.reuse, R13, PT ;  /* 0x0000000d1d00720c */ /* 0x040fe20003f04070 */
[--C-:B------:R-:W-:Y:S01]  /*b720*/  @!P2 IMAD.IADD R10, R10, 0x1, -R29.reuse ;  /* 0x000000010a0aa824 */ /* 0x100fe200078e0a1d */
[C---:B------:R-:W-:Y:S02]  /*b730*/  ISETP.GT.U32.AND P2, PT, R29.reuse, R5, PT ;  /* 0x000000051d00720c */ /* 0x040fe40003f44070 */
[----:B------:R-:W-:Y:S01]  /*b740*/  ISETP.GT.U32.AND P1, PT, R29, R9, PT ;  /* 0x000000091d00720c */ /* 0x000fe20003f24070 */
[----:B0-----:R-:W2:Y:S04]  /*b750*/  LDL.LU R16, [R1+0x208] ;  /* 0x0002080001107983 */ /* 0x001ea80000300800 */
[----:B------:R0:W-:Y:S01]  /*b760*/  STL [R1+0x25c], R15 ;  /* 0x00025c0f01007387 */ /* 0x0001e20000100800 */
[----:B------:R-:W-:-:S03]  /*b770*/  @!P3 IMAD.IADD R21, R21, 0x1, -R29 ;  /* 0x000000011515b824 */ /* 0x000fc600078e0a1d */
[----:B0-----:R-:W2:Y:S01]  /*b780*/  LDL.LU R15, [R1+0x20c] ;  /* 0x00020c00010f7983 */ /* 0x001ea20000300800 */
[--C-:B------:R-:W-:Y:S02]  /*b790*/  @!P4 IMAD.IADD R20, R20, 0x1, -R29.reuse ;  /* 0x000000011414c824 */ /* 0x100fe400078e0a1d */
[--C-:B------:R-:W-:Y:S01]  /*b7a0*/  @!P5 IMAD.IADD R14, R14, 0x1, -R29.reuse ;  /* 0x000000010e0ed824 */ /* 0x100fe200078e0a1d */
[----:B------:R0:W-:Y:S01]  /*b7b0*/  STL [R1+0x260], R10 ;  /* 0x0002600a01007387 */ /* 0x0001e20000100800 */
[--C-:B------:R-:W-:Y:S02]  /*b7c0*/  @!P0 IMAD.IADD R13, R13, 0x1, -R29.reuse ;  /* 0x000000010d0d8824 */ /* 0x100fe400078e0a1d */
[--C-:B------:R-:W-:Y:S02]  /*b7d0*/  @!P2 IMAD.IADD R5, R5, 0x1, -R29.reuse ;  /* 0x000000010505a824 */ /* 0x100fe400078e0a1d */
[----:B------:R-:W-:Y:S01]  /*b7e0*/  @!P1 IMAD.IADD R9, R9, 0x1, -R29 ;  /* 0x0000000109099824 */ /* 0x000fe200078e0a1d */
[----:B0-----:R-:W2:Y:S04]  /*b7f0*/  LDL.LU R10, [R1+0x210] ;  /* 0x00021000010a7983 */ /* 0x001ea80000300800 */
[----:B------:R-:W-:Y:S04]  /*b800*/  STL [R1+0x23c], R21 ;  /* 0x00023c1501007387 */ /* 0x000fe80000100800 */
[----:B------:R-:W-:Y:S04]  /*b810*/  STL [R1+0x250], R20 ;  /* 0x0002501401007387 */ /* 0x000fe80000100800 */
[----:B------:R-:W-:Y:S04]  /*b820*/  STL [R1+0x244], R14 ;  /* 0x0002440e01007387 */ /* 0x000fe80000100800 */
[----:B------:R-:W-:Y:S04]  /*b830*/  STL [R1+0x248], R13 ;  /* 0x0002480d01007387 */ /* 0x000fe80000100800 */
[----:B------:R0:W-:Y:S04]  /*b840*/  STL [R1+0x240], R5 ;  /* 0x0002400501007387 */ /* 0x0001e80000100800 */
[----:B------:R1:W-:Y:S04]  /*b850*/  STL [R1+0x24c], R9 ;  /* 0x00024c0901007387 */ /* 0x0003e80000100800 */
[----:B0-----:R-:W2:Y:S01]  /*b860*/  LDL R5, [R1+0xf1c] ;  /* 0x000f1c0001057983 */ /* 0x001ea20000100800 */
[----:B------:R-:W-:-:S02]  /*b870*/  ISETP.GT.U32.AND P6, PT, R29, R6, PT ;  /* 0x000000061d00720c */ /* 0x000fc40003fc4070 */
[C---:B----4-:R-:W-:Y:S01]  /*b880*/  ISETP.GT.U32.AND P4, PT, R29.reuse, R4, PT ;  /* 0x000000041d00720c */ /* 0x050fe20003f84070 */
[----:B------:R-:W-:Y:S01]  /*b890*/  IMAD.HI.U32 R25, R0, R24, RZ ;  /* 0x0000001800197227 */ /* 0x000fe200078e00ff */
[C---:B------:R-:W-:Y:S01]  /*b8a0*/  ISETP.GT.U32.AND P5, PT, R29.reuse, R12, PT ;  /* 0x0000000c1d00720c */ /* 0x040fe20003fa4070 */
[----:B-1----:R-:W4:Y:S01]  /*b8b0*/  LDL.LU R9, [R1+0x200] ;  /* 0x0002000001097983 */ /* 0x002f220000300800 */
[C---:B------:R-:W-:Y:S02]  /*b8c0*/  ISETP.GT.U32.AND P0, PT, R29.reuse, R11, PT ;  /* 0x0000000b1d00720c */ /* 0x040fe40003f04070 */
[----:B------:R-:W-:-:S05]  /*b8d0*/  ISETP.GT.U32.AND P1, PT, R29, R8, PT ;  /* 0x000000081d00720c */ /* 0x000fca0003f24070 */
[--C-:B------:R-:W-:Y:S02]  /*b8e0*/  @!P6 IMAD.IADD R6, R6, 0x1, -R29.reuse ;  /* 0x000000010606e824 */ /* 0x100fe400078e0a1d */
[--C-:B------:R-:W-:Y:S02]  /*b8f0*/  @!P4 IMAD.IADD R4, R4, 0x1, -R29.reuse ;  /* 0x000000010404c824 */ /* 0x100fe400078e0a1d */
[--C-:B------:R-:W-:Y:S01]  /*b900*/  @!P5 IMAD.IADD R12, R12, 0x1, -R29.reuse ;  /* 0x000000010c0cd824 */ /* 0x100fe200078e0a1d */
[----:B------:R-:W-:Y:S01]  /*b910*/  ISETP.GT.U32.AND P3, PT, R29, R7, PT ;  /* 0x000000071d00720c */ /* 0x000fe20003f64070 */
[--C-:B------:R-:W-:Y:S01]  /*b920*/  @!P0 IMAD.IADD R11, R11, 0x1, -R29.reuse ;  /* 0x000000010b0b8824 */ /* 0x100fe200078e0a1d */
[----:B------:R-:W-:Y:S01]  /*b930*/  ISETP.GT.U32.AND P2, PT, R29, R3, PT ;  /* 0x000000031d00720c */ /* 0x000fe20003f44070 */
[----:B------:R-:W-:Y:S02]  /*b940*/  @!P1 IMAD.IADD R8, R8, 0x1, -R29 ;  /* 0x0000000108089824 */ /* 0x000fe400078e0a1d */
[----:B------:R-:W-:-:S08]  /*b950*/  IMAD.MOV R25, RZ, RZ, -R25 ;  /* 0x000000ffff197224 */ /* 0x000fd000078e0a19 */
[--C-:B------:R-:W-:Y:S02]  /*b960*/  @!P3 IMAD.IADD R7, R7, 0x1, -R29.reuse ;  /* 0x000000010707b824 */ /* 0x100fe400078e0a1d */
[----:B------:R-:W-:-:S03]  /*b970*/  @!P2 IMAD.IADD R3, R3, 0x1, -R29 ;  /* 0x000000010303a824 */ /* 0x000fc600078e0a1d */
[----:B------:R0:W-:Y:S04]  /*b980*/  STL [R1+0x22c], R7 ;  /* 0x00022c0701007387 */ /* 0x0001e80000100800 */
[----:B------:R-:W4:Y:S04]  /*b990*/  LDL.LU R14, [R1+0x1f0] ;  /* 0x0001f000010e7983 */ /* 0x000f280000300800 */
[----:B------:R1:W-:Y:S01]  /*b9a0*/  STL [R1+0x230], R6 ;  /* 0x0002300601007387 */ /* 0x0003e20000100800 */
[----:B------:R-:W-:-:S03]  /*b9b0*/  IMAD R24, R29, R25, R24 ;  /* 0x000000191d187224 */ /* 0x000fc600078e0218 */
[----:B0-----:R-:W4:Y:S04]  /*b9c0*/  LDL.LU R7, [R1+0x1f8] ;  /* 0x0001f80001077983 */ /* 0x001f280000300800 */
        /* <DEDUP_REMOVED lines=8> */
[----:B------:R-:W-:Y:S01]  /*ba50*/  ISETP.GT.U32.AND P4, PT, R29, R12, PT ;  /* 0x0000000c1d00720c */ /* 0x000fe20003f84070 */
[----:B------:R-:W-:Y:S01]  /*ba60*/  @!P5 IMAD.IADD R17, R17, 0x1, -R29 ;  /* 0x000000011111d824 */ /* 0x000fe200078e0a1d */
[C---:B------:R-:W-:Y:S02]  /*ba70*/  ISETP.GT.U32.AND P5, PT, R29.reuse, R11, PT ;  /* 0x0000000b1d00720c */ /* 0x040fe40003fa4070 */
[----:B------:R-:W-:-:S07]  /*ba80*/  ISETP.GT.U32.AND P1, PT, R29, R15, PT ;  /* 0x0000000f1d00720c */ /* 0x000fce0003f24070 */
[--C-:B------:R-:W-:Y:S01]  /*ba90*/  @!P0 IMAD.IADD R16, R16, 0x1, -R29.reuse ;  /* 0x0000000110108824 */ /* 0x100fe200078e0a1d */
[----:B------:R-:W-:Y:S01]  /*baa0*/  ISETP.GT.U32.AND P0, PT, R29, R8, PT ;  /* 0x000000081d00720c */ /* 0x000fe20003f04070 */
[--C-:B------:R-:W-:Y:S02]  /*bab0*/  @!P6 IMAD.IADD R4, R4, 0x1, -R29.reuse ;  /* 0x000000010404e824 */ /* 0x100fe400078e0a1d */
[--C-:B------:R-:W-:Y:S02]  /*bac0*/  @!P4 IMAD.IADD R12, R12, 0x1, -R29.reuse ;  /* 0x000000010c0cc824 */ /* 0x100fe400078e0a1d */
[--C-:B------:R-:W-:Y:S02]  /*bad0*/  @!P5 IMAD.IADD R11, R11, 0x1, -R29.reuse ;  /* 0x000000010b0bd824 */ /* 0x100fe400078e0a1d */
[----:B------:R-:W-:Y:S01]  /*bae0*/  @!P1 IMAD.IADD R15, R15, 0x1, -R29 ;  /* 0x000000010f0f9824 */ /* 0x000fe200078e0a1d */
[----:B------:R-:W-:-:S05]  /*baf0*/  ISETP.GT.U32.AND P1, PT, R29, R3, PT ;  /* 0x000000031d00720c */ /* 0x000fca0003f24070 */
[----:B------:R-:W-:-:S08]  /*bb00*/  @!P0 IMAD.IADD R8, R8, 0x1, -R29 ;  /* 0x0000000108088824 */ /* 0x000fd000078e0a1d */
[----:B------:R-:W-:Y:S01]  /*bb10*/  @!P1 IMAD.IADD R3, R3, 0x1, -R29 ;  /* 0x0000000103039824 */ /* 0x000fe200078e0a1d */
[----:B------:R-:W-:Y:S02]  /*bb20*/  IABS R25, R5 ;  /* 0x0000000500197213 */ /* 0x000fe40000000000 */
[----:B------:R-:W2:Y:S04]  /*bb30*/  LDL.LU R5, [R1+0x1ec] ;  /* 0x0001ec0001057983 */ /* 0x000ea80000300800 */
[----:B------:R0:W-:Y:S04]  /*bb40*/  STL [R1+0x234], R4 ;  /* 0x0002340401007387 */ /* 0x0001e80000100800 */
[----:B0-----:R-:W3:Y:S04]  /*bb50*/  LDL.LU R4, [R1+0x1d8] ;  /* 0x0001d80001047983 */ /* 0x001ee80000300800 */
[----:B------:R0:W-:Y:S04]  /*bb60*/  STL [R1+0x238], R12 ;  /* 0x0002380c01007387 */ /* 0x0001e80000100800 */
[----:B------:R-:W3:Y:S04]  /*bb70*/  LDL.LU R21, [R1+0x1dc] ;  /* 0x0001dc0001157983 */ /* 0x000ee80000300800 */
[----:B------:R1:W-:Y:S04]  /*bb80*/  STL [R1+0x214], R11 ;  /* 0x0002140b01007387 */ /* 0x0003e80000100800 */
[----:B------:R-:W3:Y:S04]  /*bb90*/  LDL.LU R13, [R1+0x1e0] ;  /* 0x0001e000010d7983 */ /* 0x000ee80000300800 */
[----:B------:R1:W-:Y:S04]  /*bba0*/  STL [R1+0x228], R8 ;  /* 0x0002280801007387 */ /* 0x0003e80000100800 */
[----:B0-----:R-:W3:Y:S04]  /*bbb0*/  LDL.LU R12, [R1+0x1e4] ;  /* 0x0001e400010c7983 */ /* 0x001ee80000300800 */
[----:B-1----:R-:W3:Y:S04]  /*bbc0*/  LDL.LU R11, [R1+0x1bc] ;  /* 0x0001bc00010b7983 */ /* 0x002ee80000300800 */
[----:B------:R0:W-:Y:S04]  /*bbd0*/  STL [R1+0x21c], R3 ;  /* 0x00021c0301007387 */ /* 0x0001e80000100800 */
[----:B------:R-:W3:Y:S01]  /*bbe0*/  LDL.LU R8, [R1+0x1d4] ;  /* 0x0001d40001087983 */ /* 0x000ee20000300800 */
[----:B------:R-:W-:-:S02]  /*bbf0*/  ISETP.GT.U32.AND P3, PT, R29, R2, PT ;  /* 0x000000021d00720c */ /* 0x000fc40003f64070 */
[C---:B------:R-:W-:Y:S02]  /*bc00*/  ISETP.GT.U32.AND P2, PT, R29.reuse, R10, PT ;  /* 0x0000000a1d00720c */ /* 0x040fe40003f44070 */
[C---:B------:R-:W-:Y:S01]  /*bc10*/  ISETP.GT.U32.AND P4, PT, R29.reuse, R18, PT ;  /* 0x000000121d00720c */ /* 0x040fe20003f84070 */
[----:B0-----:R-:W3:Y:S08]  /*bc20*/  LDL.LU R3, [R1+0x1c8] ;  /* 0x0001c80001037983 */ /* 0x001ef00000300800 */
[--C-:B------:R-:W-:Y:S01]  /*bc30*/  @!P3 IMAD.IADD R2, R2, 0x1, -R29.reuse ;  /* 0x000000010202b824 */ /* 0x100fe200078e0a1d */
[C---:B------:R-:W-:Y:S01]  /*bc40*/  ISETP.GT.U32.AND P3, PT, R29.reuse, R26, PT ;  /* 0x0000001a1d00720c */ /* 0x040fe20003f64070 */
[----:B------:R-:W-:Y:S01]  /*bc50*/  @!P2 IMAD.IADD R10, R10, 0x1, -R29 ;  /* 0x000000010a0aa824 */ /* 0x000fe200078e0a1d */
[----:B------:R-:W-:-:S02]  /*bc60*/  ISETP.GT.U32.AND P5, PT, R29, R17, PT ;  /* 0x000000111d00720c */ /* 0x000fc40003fa4070 */
[----:B------:R-:W-:-:S09]  /*bc70*/  ISETP.GT.U32.AND P2, PT, R29, R2, PT ;  /* 0x000000021d00720c */ /* 0x000fd20003f44070 */
[--C-:B------:R-:W-:Y:S01]  /*bc80*/  @!P3 IMAD.IADD R26, R26, 0x1, -R29.reuse ;  /* 0x000000011a1ab824 */ /* 0x100fe200078e0a1d */
[C---:B------:R-:W-:Y:S02]  /*bc90*/  ISETP.GT.U32.AND P3, PT, R29.reuse, R19, PT ;  /* 0x000000131d00720c */ /* 0x040fe40003f64070 */
[C---:B------:R-:W-:Y:S02]  /*bca0*/  ISETP.GT.U32.AND P0, PT, R29.reuse, R16, PT ;  /* 0x000000101d00720c */ /* 0x040fe40003f04070 */
[C---:B------:R-:W-:Y:S01]  /*bcb0*/  ISETP.GT.U32.AND P6, PT, R29.reuse, R26, PT ;  /* 0x0000001a1d00720c */ /* 0x040fe20003fc4070 */
[--C-:B------:R-:W-:Y:S01]  /*bcc0*/  @!P4 IMAD.IADD R18, R18, 0x1, -R29.reuse ;  /* 0x000000011212c824 */ /* 0x100fe200078e0a1d */
[----:B----4-:R-:W-:Y:S01]  /*bcd0*/  ISETP.GT.U32.AND P4, PT, R29, R14, PT ;  /* 0x0000000e1d00720c */ /* 0x010fe20003f84070 */
[--C-:B------:R-:W-:Y:S02]  /*bce0*/  @!P2 IMAD.IADD R2, R2, 0x1, -R29.reuse ;  /* 0x000000010202a824 */ /* 0x100fe400078e0a1d */
[----:B------:R-:W-:-:S04]  /*bcf0*/  @!P5 IMAD.IADD R17, R17, 0x1, -R29 ;  /* 0x000000011111d824 */ /* 0x000fc800078e0a1d */
[--C-:B------:R-:W-:Y:S01]  /*bd00*/  @!P3 IMAD.IADD R19, R19, 0x1, -R29.reuse ;  /* 0x000000011313b824 */ /* 0x100fe200078e0a1d */
[C---:B------:R-:W-:Y:S02]  /*bd10*/  ISETP.GT.U32.AND P3, PT, R29.reuse, R9, PT ;  /* 0x000000091d00720c */ /* 0x040fe40003f64070 */
[C---:B------:R-:W-:Y:S02]  /*bd20*/  ISETP.GT.U32.AND P5, PT, R29.reuse, R7, PT ;  /* 0x000000071d00720c */ /* 0x040fe40003fa4070 */
[C---:B------:R-:W-:Y:S01]  /*bd30*/  ISETP.GT.U32.AND P1, PT, R29.reuse, R15, PT ;  /* 0x0000000f1d00720c */ /* 0x040fe20003f24070 */
        /* <DEDUP_REMOVED lines=11> */
[----:B------:R0:W-:Y:S04]  /*bdf0*/  STL [R1+0x224], R19 ;  /* 0x0002241301007387 */ /* 0x0001e80000100800 */
[----:B------:R-:W-:Y:S04]  /*be00*/  STL [R1+0x218], R18 ;  /* 0x0002181201007387 */ /* 0x000fe80000100800 */
[----:B------:R-:W-:Y:S03]  /*be10*/  STL [R1+0x204], R17 ;  /* 0x0002041101007387 */ /* 0x000fe60000100800 */
[----:B------:R-:W-:Y:S01]  /*be20*/  @!P2 IMAD.IADD R10, R10, 0x1, -R29 ;  /* 0x000000010a0aa824 */ /* 0x000fe200078e0a1d */
[----:B------:R1:W-:Y:S04]  /*be30*/  STL [R1+0x208], R16 ;  /* 0x0002081001007387 */ /* 0x0003e80000100800 */
[----:B------:R0:W-:Y:S04]  /*be40*/  STL [R1+0x20c], R15 ;  /* 0x00020c0f01007387 */ /* 0x0001e80000100800 */
[----:B------:R-:W4:Y:S04]  /*be50*/  LDL.LU R20, [R1+0x1d0] ;  /* 0x0001d00001147983 */ /* 0x000f280000300800 */
[----:B------:R1:W-:Y:S04]  /*be60*/  STL [R1+0x210], R10 ;  /* 0x0002100a01007387 */ /* 0x0003e80000100800 */
[----:B0-----:R-:W4:Y:S04]  /*be70*/  LDL.LU R19, [R1+0x1c0] ;  /* 0x0001c00001137983 */ /* 0x001f280000300800 */
[----:B-1----:R-:W4:Y:S04]  /*be80*/  LDL.LU R16, [R1+0x1a8] ;  /* 0x0001a80001107983 */ /* 0x002f280000300800 */
[----:B------:R-:W-:Y:S04]  /*be90*/  STL [R1+0x1e8], R26 ;  /* 0x0001e81a01007387 */ /* 0x000fe80000100800 */
[----:B------:R-:W4:Y:S04]  /*bea0*/  LDL.LU R15, [R1+0x1ac] ;  /* 0x0001ac00010f7983 */ /* 0x000f280000300800 */
[----:B------:R-:W4:Y:S01]  /*beb0*/  LDL.LU R10, [R1+0x1b4] ;  /* 0x0001b400010a7983 */ /* 0x000f220000300800 */
[----:B--2---:R-:W-:-:S02]  /*bec0*/  ISETP.GT.U32.AND P1, PT, R29, R5, PT ;  /* 0x000000051d00720c */ /* 0x004fc40003f24070 */
[C---:B---3--:R-:W-:Y:S02]  /*bed0*/  ISETP.GT.U32.AND P6, PT, R29.reuse, R21, PT ;  /* 0x000000151d00720c */ /* 0x048fe40003fc4070 */
[C---:B------:R-:W-:Y:S02]  /*bee0*/  ISETP.GT.U32.AND P3, PT, R29.reuse, R13, PT ;  /* 0x0000000d1d00720c */ /* 0x040fe40003f64070 */
[C---:B------:R-:W-:Y:S02]  /*bef0*/  ISETP.GT.U32.AND P4, PT, R29.reuse, R12, PT ;  /* 0x0000000c1d00720c */ /* 0x040fe40003f84070 */
[----:B------:R-:W-:-:S07]  /*bf00*/  ISETP.GT.U32.AND P5, PT, R29, R11, PT ;  /* 0x0000000b1d00720c */ /* 0x000fce0003fa4070 */
[--C-:B------:R-:W-:Y:S01]  /*bf10*/  @!P6 IMAD.IADD R21, R21, 0x1, -R29.reuse ;  /* 0x000000011515e824 */ /* 0x100fe200078e0a1d */
[----:B------:R-:W-:Y:S01]  /*bf20*/  ISETP.GT.U32.AND P6, PT, R29, R9, PT ;  /* 0x000000091d00720c */ /* 0x000fe20003fc4070 */
[--C-:B------:R-:W-:Y:S01]  /*bf30*/  @!P3 IMAD.IADD R13, R13, 0x1, -R29.reuse ;  /* 0x000000010d0db824 */ /* 0x100fe200078e0a1d */
[C---:B------:R-:W-:Y:S01]  /*bf40*/  ISETP.GT.U32.AND P0, PT, R29.reuse, R8, PT ;  /* 0x000000081d00720c */ /* 0x040fe20003f04070 */
[--C-:B------:R-:W-:Y:S01]  /*bf50*/  @!P4 IMAD.IADD R12, R12, 0x1, -R29.reuse ;  /* 0x000000010c0cc824 */ /* 0x100fe200078e0a1d */
[----:B------:R-:W-:Y:S01]  /*bf60*/  ISETP.GT.U32.AND P3, PT, R29, R14, PT ;  /* 0x0000000e1d00720c */ /* 0x000fe20003f64070 */
[--C-:B------:R-:W-:Y:S01]  /*bf70*/  @!P1 IMAD.IADD R5, R5, 0x1, -R29.reuse ;  /* 0x0000000105059824 */ /* 0x100fe200078e0a1d */
        /* <DEDUP_REMOVED lines=20> */
[----:B------:R-:W2:Y:S01]  /*c0c0*/  LDL.LU R6, [R1+0x1a0] ;  /* 0x0001a00001067983 */ /* 0x000ea20000300800 */
[----:B------:R-:W-:-:S02]  /*c0d0*/  ISETP.GT.U32.AND P2, PT, R29, R4, PT ;  /* 0x000000041d00720c */ /* 0x000fc40003f44070 */
[C---:B------:R-:W-:Y:S01]  /*c0e0*/  ISETP.GT.U32.AND P1, PT, R29.reuse, R3, PT ;  /* 0x000000031d00720c */ /* 0x040fe20003f24070 */
[----:B0-----:R-:W2:Y:S10]  /*c0f0*/  LDL.LU R5, [R1+0x18c] ;  /* 0x00018c0001057983 */ /* 0x001eb40000300800 */
[--C-:B------:R-:W-:Y:S01]  /*c100*/  @!P2 IMAD.IADD R4, R4, 0x1, -R29.reuse ;  /* 0x000000010404a824 */ /* 0x100fe200078e0a1d */
[----:B----4-:R-:W-:Y:S01]  /*c110*/  ISETP.GT.U32.AND P2, PT, R29, R2, PT ;  /* 0x000000021d00720c */ /* 0x010fe20003f44070 */
[----:B------:R-:W-:Y:S01]  /*c120*/  @!P1 IMAD.IADD R3, R3, 0x1, -R29 ;  /* 0x0000000103039824 */ /* 0x000fe200078e0a1d */
[----:B------:R-:W-:-:S02]  /*c130*/  ISETP.GT.U32.AND P3, PT, R29, R13, PT ;  /* 0x0000000d1d00720c */ /* 0x000fc40003f64070 */
[C---:B------:R-:W-:Y:S02]  /*c140*/  ISETP.GT.U32.AND P1, PT, R29.reuse, R4, PT ;  /* 0x000000041d00720c */ /* 0x040fe40003f24070 */
[----:B------:R-:W-:-:S07]  /*c150*/  ISETP.GT.U32.AND P4, PT, R29, R12, PT ;  /* 0x0000000c1d00720c */ /* 0x000fce0003f84070 */
[--C-:B------:R-:W-:Y:S01]  /*c160*/  @!P2 IMAD.IADD R2, R2, 0x1, -R29.reuse ;  /* 0x000000010202a824 */ /* 0x100fe200078e0a1d */
[----:B------:R-:W-:Y:S01]  /*c170*/  ISETP.GT.U32.AND P2, PT, R29, R21, PT ;  /* 0x000000151d00720c */ /* 0x000fe20003f44070 */
[--C-:B------:R-:W-:Y:S01]  /*c180*/  @!P3 IMAD.IADD R13, R13, 0x1, -R29.reuse ;  /* 0x000000010d0db824 */ /* 0x100fe200078e0a1d */
[C---:B------:R-:W-:Y:S02]  /*c190*/  ISETP.GT.U32.AND P5, PT, R29.reuse, R11, PT ;  /* 0x0000000b1d00720c */ /* 0x040fe40003fa4070 */
[C---:B------:R-:W-:Y:S01]  /*c1a0*/  ISETP.GT.U32.AND P6, PT, R29.reuse, R2, PT ;  /* 0x000000021d00720c */ /* 0x040fe20003fc4070 */
[--C-:B------:R-:W-:Y:S01]  /*c1b0*/  @!P1 IMAD.IADD R4, R4, 0x1, -R29.reuse ;  /* 0x0000000104049824 */ /* 0x100fe200078e0a1d */
[----:B------:R-:W-:Y:S01]  /*c1c0*/  ISETP.GT.U32.AND P3, PT, R29, R19, PT ;  /* 0x000000131d00720c */ /* 0x000fe20003f64070 */
[----:B------:R-:W-:-:S06]  /*c1d0*/  @!P4 IMAD.IADD R12, R12, 0x1, -R29 ;  /* 0x000000010c0cc824 */ /* 0x000fcc00078e0a1d */
[--C-:B------:R-:W-:Y:S01]  /*c1e0*/  @!P2 IMAD.IADD R21, R21, 0x1, -R29.reuse ;  /* 0x000000011515a824 */ /* 0x100fe200078e0a1d */
[C---:B------:R-:W-:Y:S01]  /*c1f0*/  ISETP.GT.U32.AND P2, PT, R29.reuse, R20, PT ;  /* 0x000000141d00720c */ /* 0x040fe20003f44070 */
[----:B------:R0:W-:Y:S01]  /*c200*/  STL [R1+0x1d8], R4 ;  /* 0x0001d80401007387 */ /* 0x0001e20000100800 */
[C---:B------:R-:W-:Y:S01]  /*c210*/  ISETP.GT.U32.AND P4, PT, R29.reuse, R16, PT ;  /* 0x000000101d00720c */ /* 0x040fe20003f84070 */
[--C-:B------:R-:W-:Y:S01]  /*c220*/  @!P6 IMAD.IADD R2, R2, 0x1, -R29.reuse ;  /* 0x000000010202e824 */ /* 0x100fe200078e0a1d */
[----:B------:R-:W-:Y:S01]  /*c230*/  ISETP.GT.U32.AND P0, PT, R29, R8, PT ;  /* 0x000000081d00720c */ /* 0x000fe20003f04070 */
[----:B0-----:R-:W4:Y:S01]  /*c240*/  LDL.LU R4, [R1+0x170] ;  /* 0x0001700001047983 */ /* 0x001f220000300800 */
[----:B------:R-:W-:-:S07]  /*c250*/  @!P5 IMAD.IADD R11, R11, 0x1, -R29 ;  /* 0x000000010b0bd824 */ /* 0x000fce00078e0a1d */
[--C-:B------:R-:W-:Y:S01]  /*c260*/  @!P2 IMAD.IADD R20, R20, 0x1, -R29.reuse ;  /* 0x000000011414a824 */ /* 0x100fe200078e0a1d */
[----:B------:R-:W-:Y:S01]  /*c270*/  ISETP.GT.U32.AND P5, PT, R29, R15, PT ;  /* 0x0000000f1d00720c */ /* 0x000fe20003fa4070 */
[--C-:B------:R-:W-:Y:S01]  /*c280*/  @!P3 IMAD.IADD R19, R19, 0x1, -R29.reuse ;  /* 0x000000011313b824 */ /* 0x100fe200078e0a1d */
[C---:B------:R-:W-:Y:S01]  /*c290*/  ISETP.GT.U32.AND P1, PT, R29.reuse, R3, PT ;  /* 0x000000031d00720c */ /* 0x040fe20003f24070 */
[--C-:B------:R-:W-:Y:S01]  /*c2a0*/  @!P4 IMAD.IADD R16, R16, 0x1, -R29.reuse ;  /* 0x000000011010c824 */ /* 0x100fe200078e0a1d */
[----:B------:R-:W-:Y:S01]  /*c2b0*/  STL [R1+0x1dc], R21 ;  /* 0x0001dc1501007387 */ /* 0x000fe20000100800 */
[--C-:B------:R-:W-:Y:S01]  /*c2c0*/  @!P0 IMAD.IADD R8, R8, 0x1, -R29.reuse ;  /* 0x0000000108088824 */ /* 0x100fe200078e0a1d */
[----:B------:R-:W-:Y:S02]  /*c2d0*/  ISETP.GT.U32.AND P0, PT, R29, R10, PT ;  /* 0x0000000a1d00720c */ /* 0x000fe40003f04070 */
[----:B------:R-:W-:Y:S05]  /*c2e0*/  STL [R1+0x1e0], R13 ;  /* 0x0001e00d01007387 */ /* 0x000fea0000100800 */
[--C-:B------:R-:W-:Y:S01]  /*c2f0*/  @!P5 IMAD.IADD R15, R15, 0x1, -R29.reuse ;  /* 0x000000010f0fd824 */ /* 0x100fe200078e0a1d */
[----:B------:R-:W-:Y:S01]  /*c300*/  STL [R1+0x1e4], R12 ;  /* 0x0001e40c01007387 */ /* 0x000fe20000100800 */
[----:B------:R-:W-:-:S03]  /*c310*/  @!P1 IMAD.IADD R3, R3, 0x1, -R29 ;  /* 0x0000000103039824 */ /* 0x000fc600078e0a1d */
[----:B------:R-:W-:Y:S04]  /*c320*/  STL [R1+0x1bc], R11 ;  /* 0x0001bc0b01007387 */ /* 0x000fe80000100800 */
[----:B------:R0:W-:Y:S01]  /*c330*/  STL [R1+0x1d4], R8 ;  /* 0x0001d40801007387 */ /* 0x0001e20000100800 */
[----:B------:R-:W-:-:S03]  /*c340*/  @!P0 IMAD.IADD R10, R10, 0x1, -R29 ;  /* 0x000000010a0a8824 */ /* 0x000fc600078e0a1d */
[----:B0-----:R-:W4:Y:S04]  /*c350*/  LDL R8, [R1+0xf18] ;  /* 0x000f180001087983 */ /* 0x001f280000100800 */
[----:B------:R0:W-:Y:S04]  /*c360*/  STL [R1+0x1c8], R3 ;  /* 0x0001c80301007387 */ /* 0x0001e80000100800 */
[----:B0-----:R-:W4:Y:S04]  /*c370*/  LDL.LU R3, [R1+0x174] ;  /* 0x0001740001037983 */ /* 0x001f280000300800 */
[----:B------:R-:W4:Y:S04]  /*c380*/  LDL.LU R13, [R1+0x178] ;  /* 0x00017800010d7983 */ /* 0x000f280000300800 */
[----:B------:R0:W-:Y:S04]  /*c390*/  STL [R1+0x1cc], R2 ;  /* 0x0001cc0201007387 */ /* 0x0001e80000100800 */
[----:B------:R-:W4:Y:S04]  /*c3a0*/  LDL.LU R12, [R1+0x17c] ;  /* 0x00017c00010c7983 */ /* 0x000f280000300800 */
[----:B------:R-:W4:Y:S04]  /*c3b0*/  LDL.LU R11, [R1+0x14c] ;  /* 0x00014c00010b7983 */ /* 0x000f280000300800 */
[----:B0-----:R-:W4:Y:S01]  /*c3c0*/  LDL.LU R2, [R1+0x16c] ;  /* 0x00016c0001027983 */ /* 0x001f220000300800 */
        /* <DEDUP_REMOVED lines=13> */
[--C-:B------:R-:W-:Y:S02]  /*c4a0*/  @!P6 IMAD.IADD R20, R20, 0x1, -R29.reuse ;  /* 0x000000011414e824 */ /* 0x100fe400078e0a1d */
[--C-:B------:R-:W-:Y:S02]  /*c4b0*/  @!P2 IMAD.IADD R19, R19, 0x1, -R29.reuse ;  /* 0x000000011313a824 */ /* 0x100fe400078e0a1d */
[--C-:B------:R-:W-:Y:S01]  /*c4c0*/  @!P3 IMAD.IADD R16, R16, 0x1, -R29.reuse ;  /* 0x000000011010b824 */ /* 0x100fe200078e0a1d */
[----:B------:R0:W-:Y:S01]  /*c4d0*/  STL [R1+0x1d0], R20 ;  /* 0x0001d01401007387 */ /* 0x0001e20000100800 */
[--C-:B------:R-:W-:Y:S01]  /*c4e0*/  @!P5 IMAD.IADD R6, R6, 0x1, -R29.reuse ;  /* 0x000000010606d824 */ /* 0x100fe200078e0a1d */
[----:B------:R-:W-:Y:S02]  /*c4f0*/  ISETP.GT.U32.AND P5, PT, R29, R10, PT ;  /* 0x0000000a1d00720c */ /* 0x000fe40003fa4070 */
[----:B------:R-:W-:Y:S03]  /*c500*/  STL [R1+0x1c0], R19 ;  /* 0x0001c01301007387 */ /* 0x000fe60000100800 */
[--C-:B------:R-:W-:Y:S01]  /*c510*/  @!P4 IMAD.IADD R15, R15, 0x1, -R29.reuse ;  /* 0x000000010f0fc824 */ /* 0x100fe200078e0a1d */
[----:B------:R-:W2:Y:S04]  /*c520*/  LDL.LU R21, [R1+0x164] ;  /* 0x0001640001157983 */ /* 0x000ea80000300800 */
[----:B------:R1:W-:Y:S04]  /*c530*/  STL [R1+0x1a8], R16 ;  /* 0x0001a81001007387 */ /* 0x0003e80000100800 */
[----:B0-----:R-:W3:Y:S04]  /*c540*/  LDL.LU R20, [R1+0x168] ;  /* 0x0001680001147983 */ /* 0x001ee80000300800 */
[----:B------:R0:W-:Y:S04]  /*c550*/  STL [R1+0x1ac], R15 ;  /* 0x0001ac0f01007387 */ /* 0x0001e80000100800 */
[----:B-1----:R-:W3:Y:S01]  /*c560*/  LDL.LU R16, [R1+0x158] ;  /* 0x0001580001107983 */ /* 0x002ee20000300800 */
[----:B------:R-:W-:-:S03]  /*c570*/  @!P5 IMAD.IADD R10, R10, 0x1, -R29 ;  /* 0x000000010a0ad824 */ /* 0x000fc600078e0a1d */
[----:B0-----:R-:W3:Y:S04]  /*c580*/  LDL.LU R15, [R1+0x134] ;  /* 0x00013400010f7983 */ /* 0x001ee80000300800 */
[----:B------:R0:W-:Y:S04]  /*c590*/  STL [R1+0x1b4], R10 ;  /* 0x0001b40a01007387 */ /* 0x0001e80000100800 */
[----:B0-----:R-:W3:Y:S01]  /*c5a0*/  LDL.LU R10, [R1+0x138] ;  /* 0x00013800010a7983 */ /* 0x001ee20000300800 */
[C---:B------:R-:W-:Y:S02]  /*c5b0*/  ISETP.GT.U32.AND P1, PT, R29.reuse, R9, PT ;  /* 0x000000091d00720c */ /* 0x040fe40003f24070 */
[----:B------:R-:W-:-:S11]  /*c5c0*/  ISETP.GT.U32.AND P0, PT, R29, R5, PT ;  /* 0x000000051d00720c */ /* 0x000fd60003f04070 */
[--C-:B------:R-:W-:Y:S01]  /*c5d0*/  @!P1 IMAD.IADD R9, R9, 0x1, -R29.reuse ;  /* 0x0000000109099824 */ /* 0x100fe200078e0a1d */
[----:B----4-:R-:W-:Y:S01]  /*c5e0*/  ISETP.GT.U32.AND P1, PT, R29, R4, PT ;  /* 0x000000041d00720c */ /* 0x010fe20003f24070 */
[----:B------:R-:W-:Y:S01]  /*c5f0*/  @!P0 IMAD.IADD R5, R5, 0x1, -R29 ;  /* 0x0000000105058824 */ /* 0x000fe200078e0a1d */
[C---:B------:R-:W-:Y:S02]  /*c600*/  ISETP.GT.U32.AND P2, PT, R29.reuse, R17, PT ;  /* 0x000000111d00720c */ /* 0x040fe40003f44070 */
[C---:B------:R-:W-:Y:S02]  /*c610*/  ISETP.GT.U32.AND P0, PT, R29.reuse, R9, PT ;  /* 0x000000091d00720c */ /* 0x040fe40003f04070 */
[----:B------:R-:W-:-:S07]  /*c620*/  ISETP.GT.U32.AND P3, PT, R29, R14, PT ;  /* 0x0000000e1d00720c */ /* 0x000fce0003f64070 */
[----:B------:R-:W-:Y:S01]  /*c630*/  @!P1 IMAD.IADD R4, R4, 0x1, -R29 ;  /* 0x0000000104049824 */ /* 0x000fe200078e0a1d */
[----:B------:R-:W-:Y:S01]  /*c640*/  ISETP.GT.U32.AND P1, PT, R29, R18, PT ;  /* 0x000000121d00720c */ /* 0x000fe20003f24070 */
[----:B------:R-:W-:-:S03]  /*c650*/  IMAD.HI.U32 R26, R0, R25, RZ ;  /* 0x00000019001a7227 */ /* 0x000fc600078e00ff */
[----:B------:R-:W-:Y:S01]  /*c660*/  ISETP.GT.U32.AND P6, PT, R29, R4, PT ;  /* 0x000000041d00720c */ /* 0x000fe20003fc4070 */
[--C-:B------:R-:W-:Y:S01]  /*c670*/  @!P0 IMAD.IADD R9, R9, 0x1, -R29.reuse ;  /* 0x0000000109098824 */ /* 0x100fe200078e0a1d */
[----:B------:R-:W-:Y:S01]  /*c680*/  ISETP.GT.U32.AND P4, PT, R29, R7, PT ;  /* 0x000000071d00720c */ /* 0x000fe20003f84070 */
[----:B------:R-:W-:Y:S02]  /*c690*/  IMAD.MOV R26, RZ, RZ, -R26 ;  /* 0x000000ffff1a7224 */ /* 0x000fe400078e0a1a */
[----:B------:R-:W-:-:S04]  /*c6a0*/  @!P2 IMAD.IADD R17, R17, 0x1, -R29 ;  /* 0x000000011111a824 */ /* 0x000fc800078e0a1d */
[--C-:B------:R-:W-:Y:S01]  /*c6b0*/  @!P1 IMAD.IADD R18, R18, 0x1, -R29.reuse ;  /* 0x0000000112129824 */ /* 0x100fe200078e0a1d */
[C---:B------:R-:W-:Y:S01]  /*c6c0*/  ISETP.GT.U32.AND P1, PT, R29.reuse, R3, PT ;  /* 0x000000031d00720c */ /* 0x040fe20003f24070 */
[----:B------:R-:W-:Y:S01]  /*c6d0*/  @!P3 IMAD.IADD R14, R14, 0x1, -R29 ;  /* 0x000000010e0eb824 */ /* 0x000fe200078e0a1d */
[C---:B------:R-:W-:Y:S01]  /*c6e0*/  ISETP.GT.U32.AND P2, PT, R29.reuse, R13, PT ;  /* 0x0000000d1d00720c */ /* 0x040fe20003f44070 */
[C---:B------:R-:W-:Y:S01]  /*c6f0*/  IMAD R25, R29.reuse, R26, R25 ;  /* 0x0000001a1d197224 */ /* 0x040fe200078e0219 */
[----:B------:R0:W-:Y:S01]  /*c700*/  STL [R1+0x1b8], R9 ;  /* 0x0001b80901007387 */ /* 0x0001e20000100800 */
[----:B------:R-:W-:Y:S02]  /*c710*/  IABS R26, R8 ;  /* 0x00000008001a7213 */ /* 0x000fe40000000000 */
[----:B------:R-:W-:Y:S01]  /*c720*/  ISETP.GT.U32.AND P3, PT, R29, R12, PT ;  /* 0x0000000c1d00720c */ /* 0x000fe20003f64070 */
[----:B0-----:R-:W4:Y:S01]  /*c730*/  LDL.LU R9, [R1+0x140] ;  /* 0x0001400001097983 */ /* 0x001f220000300800 */
[----:B------:R-:W-:-:S03]  /*c740*/  @!P6 IMAD.IADD R4, R4, 0x1, -R29 ;  /* 0x000000010404e824 */ /* 0x000fc600078e0a1d */
[----:B------:R-:W4:Y:S01]  /*c750*/  LDL.LU R8, [R1+0x148] ;  /* 0x0001480001087983 */ /* 0x000f220000300800 */
[----:B------:R-:W-:Y:S01]  /*c760*/  ISETP.GT.U32.AND P5, PT, R29, R6, PT ;  /* 0x000000061d00720c */ /* 0x000fe20003fa4070 */
[--C-:B------:R-:W-:Y:S02]  /*c770*/  @!P1 IMAD.IADD R3, R3, 0x1, -R29.reuse ;  /* 0x0000000103039824 */ /* 0x100fe400078e0a1d */
[--C-:B------:R-:W-:Y:S01]  /*c780*/  @!P4 IMAD.IADD R7, R7, 0x1, -R29.reuse ;  /* 0x000000010707c824 */ /* 0x100fe200078e0a1d */
[----:B------:R-:W-:Y:S01]  /*c790*/  ISETP.GT.U32.AND P4, PT, R29, R11, PT ;  /* 0x0000000b1d00720c */ /* 0x000fe20003f84070 */
[--C-:B------:R-:W-:Y:S01]  /*c7a0*/  @!P2 IMAD.IADD R13, R13, 0x1, -R29.reuse ;  /* 0x000000010d0da824 */ /* 0x100fe200078e0a1d */
[----:B------:R-:W-:Y:S01]  /*c7b0*/  ISETP.GT.U32.AND P0, PT, R29, R5, PT ;  /* 0x000000051d00720c */ /* 0x000fe20003f04070 */
[----:B------:R-:W-:-:S06]  /*c7c0*/  @!P3 IMAD.IADD R12, R12, 0x1, -R29 ;  /* 0x000000010c0cb824 */ /* 0x000fcc00078e0a1d */
[----:B------:R-:W-:Y:S01]  /*c7d0*/  @!P5 IMAD.IADD R6, R6, 0x1, -R29 ;  /* 0x000000010606d824 */ /* 0x000fe200078e0a1d */
[----:B------:R-:W-:-:S03]  /*c7e0*/  ISETP.GT.U32.AND P5, PT, R29, R2, PT ;  /* 0x000000021d00720c */ /* 0x000fc60003fa4070 */
[--C-:B------:R-:W-:Y:S01]  /*c7f0*/  @!P4 IMAD.IADD R11, R11, 0x1, -R29.reuse ;  /* 0x000000010b0bc824 */ /* 0x100fe200078e0a1d */
[----:B------:R-:W-:Y:S01]  /*c800*/  STL [R1+0x184], R18 ;  /* 0x0001841201007387 */ /* 0x000fe20000100800 */
[----:B------:R-:W-:-:S03]  /*c810*/  @!P0 IMAD.IADD R5, R5, 0x1, -R29 ;  /* 0x0000000105058824 */ /* 0x000fc600078e0a1d */
[----:B------:R-:W-:Y:S04]  /*c820*/  STL [R1+0x1a4], R17 ;  /* 0x0001a41101007387 */ /* 0x000fe80000100800 */
[----:B------:R-:W-:Y:S04]  /*c830*/  STL [R1+0x194], R14 ;  /* 0x0001940e01007387 */ /* 0x000fe80000100800 */
[----:B------:R0:W-:Y:S04]  /*c840*/  STL [R1+0x19c], R7 ;  /* 0x00019c0701007387 */ /* 0x0001e80000100800 */
[----:B------:R1:W-:Y:S01]  /*c850*/  STL [R1+0x1a0], R6 ;  /* 0x0001a00601007387 */ /* 0x0003e20000100800 */
[----:B------:R-:W-:-:S03]  /*c860*/  @!P5 IMAD.IADD R2, R2, 0x1, -R29 ;  /* 0x000000010202d824 */ /* 0x000fc600078e0a1d */
[----:B0-----:R-:W4:Y:S04]  /*c870*/  LDL.LU R7, [R1+0x110] ;  /* 0x0001100001077983 */ /* 0x001f280000300800 */
[----:B------:R0:W-:Y:S04]  /*c880*/  STL [R1+0x18c], R5 ;  /* 0x00018c0501007387 */ /* 0x0001e80000100800 */
[----:B------:R-:W4:Y:S04]  /*c890*/  LDL.LU R19, [R1+0x130] ;  /* 0x0001300001137983 */ /* 0x000f280000300800 */
[----:B-1----:R-:W4:Y:S04]  /*c8a0*/  LDL.LU R6, [R1+0x120] ;  /* 0x0001200001067983 */ /* 0x002f280000300800 */
[----:B------:R1:W-:Y:S04]  /*c8b0*/  STL [R1+0x170], R4 ;  /* 0x0001700401007387 */ /* 0x0003e80000100800 */
[----:B0-----:R-:W4:Y:S04]  /*c8c0*/  LDL.LU R5, [R1+0x128] ;  /* 0x0001280001057983 */ /* 0x001f280000300800 */
[----:B-1----:R-:W4:Y:S01]  /*c8d0*/  LDL.LU R4, [R1+0x12c] ;  /* 0x00012c0001047983 */ /* 0x002f220000300800 */
        /* <DEDUP_REMOVED lines=15> */
[--C-:B------:R-:W-:Y:S01]  /*c9d0*/  @!P2 IMAD.IADD R12, R12, 0x1, -R29.reuse ;  /* 0x000000010c0ca824 */ /* 0x100fe200078e0a1d */
[----:B------:R0:W-:Y:S01]  /*c9e0*/  STL [R1+0x174], R3 ;  /* 0x0001740301007387 */ /* 0x0001e20000100800 */
[--C-:B------:R-:W-:Y:S01]  /*c9f0*/  @!P4 IMAD.IADD R10, R10, 0x1, -R29.reuse ;  /* 0x000000010a0ac824 */ /* 0x100fe200078e0a1d */
[----:B------:R-:W-:Y:S01]  /*ca00*/  ISETP.GT.U32.AND P4, PT, R29, R2, PT ;  /* 0x000000021d00720c */ /* 0x000fe20003f84070 */
[--C-:B------:R-:W-:Y:S01]  /*ca10*/  @!P3 IMAD.IADD R11, R11, 0x1, -R29.reuse ;  /* 0x000000010b0bb824 */ /* 0x100fe200078e0a1d */
[----:B0-----:R-:W2:Y:S04]  /*ca20*/  LDL.LU R3, [R1+0x118] ;  /* 0x0001180001037983 */ /* 0x001ea80000300800 */
[----:B------:R0:W-:Y:S04]  /*ca30*/  STL [R1+0x178], R13 ;  /* 0x0001780d01007387 */ /* 0x0001e80000100800 */
[----:B------:R-:W3:Y:S04]  /*ca40*/  LDL.LU R18, [R1+0xf8] ;  /* 0x0000f80001127983 */ /* 0x000ee80000300800 */
[----:B------:R-:W-:Y:S04]  /*ca50*/  STL [R1+0x17c], R12 ;  /* 0x00017c0c01007387 */ /* 0x000fe80000100800 */
[----:B------:R-:W2:Y:S04]  /*ca60*/  LDL.LU R17, [R1+0xfc] ;  /* 0x0000fc0001117983 */ /* 0x000ea80000300800 */
[----:B------:R1:W-:Y:S04]  /*ca70*/  STL [R1+0x14c], R11 ;  /* 0x00014c0b01007387 */ /* 0x0003e80000100800 */
[----:B------:R-:W2:Y:S01]  /*ca80*/  LDL.LU R14, [R1+0x100] ;  /* 0x00010000010e7983 */ /* 0x000ea20000300800 */
[----:B------:R-:W-:-:S03]  /*ca90*/  @!P4 IMAD.IADD R2, R2, 0x1, -R29 ;  /* 0x000000010202c824 */ /* 0x000fc600078e0a1d */
[----:B0-----:R-:W2:Y:S04]  /*caa0*/  LDL.LU R13, [R1+0x108] ;  /* 0x00010800010d7983 */ /* 0x001ea80000300800 */
[----:B------:R0:W-:Y:S04]  /*cab0*/  STL [R1+0x16c], R2 ;  /* 0x00016c0201007387 */ /* 0x0001e80000100800 */
[----:B-1----:R-:W2:Y:S04]  /*cac0*/  LDL.LU R11, [R1+0xd8] ;  /* 0x0000d800010b7983 */ /* 0x002ea80000300800 */
[----:B------:R-:W2:Y:S04]  /*cad0*/  LDL.LU R12, [R1+0xf4] ;  /* 0x0000f400010c7983 */ /* 0x000ea80000300800 */
[----:B0-----:R-:W2:Y:S01]  /*cae0*/  LDL.LU R2, [R1+0xe8] ;  /* 0x0000e80001027983 */ /* 0x001ea20000300800 */
[----:B------:R-:W-:-:S02]  /*caf0*/  ISETP.GT.U32.AND P0, PT, R29, R27, PT ;  /* 0x0000001b1d00720c */ /* 0x000fc40003f04070 */
[----:B----4-:R-:W-:-:S11]  /*cb00*/  ISETP.GT.U32.AND P5, PT, R29, R9, PT ;  /* 0x000000091d00720c */ /* 0x010fd60003fa4070 */
[--C-:B------:R-:W-:Y:S01]  /*cb10*/  @!P0 IMAD.IADD R27, R27, 0x1, -R29.reuse ;  /* 0x000000011b1b8824 */ /* 0x100fe200078e0a1d */
[C---:B------:R-:W-:Y:S02]  /*cb20*/  ISETP.GT.U32.AND P0, PT, R29.reuse, R8, PT ;  /* 0x000000081d00720c */ /* 0x040fe40003f04070 */
[----:B------:R-:W-:Y:S01]  /*cb30*/  ISETP.GT.U32.AND P1, PT, R29, R20, PT ;  /* 0x000000141d00720c */ /* 0x000fe20003f24070 */
[----:B------:R-:W-:-:S10]  /*cb40*/  @!P5 IMAD.IADD R9, R9, 0x1, -R29 ;  /* 0x000000010909d824 */ /* 0x000fd400078e0a1d */
[--C-:B------:R-:W-:Y:S01]  /*cb50*/  @!P0 IMAD.IADD R8, R8, 0x1, -R29.reuse ;  /* 0x0000000108088824 */ /* 0x100fe200078e0a1d */
[C---:B------:R-:W-:Y:S02]  /*cb60*/  ISETP.GT.U32.AND P0, PT, R29.reuse, R21, PT ;  /* 0x000000151d00720c */ /* 0x040fe40003f04070 */
[C---:B------:R-:W-:Y:S02]  /*cb70*/  ISETP.GT.U32.AND P5, PT, R29.reuse, R27, PT ;  /* 0x0000001b1d00720c */ /* 0x040fe40003fa4070 */
[C---:B------:R-:W-:Y:S02]  /*cb80*/  ISETP.GT.U32.AND P6, PT, R29.reuse, R8, PT ;  /* 0x000000081d00720c */ /* 0x040fe40003fc4070 */
[C---:B------:R-:W-:Y:S02]  /*cb90*/  ISETP.GT.U32.AND P2, PT, R29.reuse, R16, PT ;  /* 0x000000101d00720c */ /* 0x040fe40003f44070 */
[----:B------:R-:W-:Y:S01]  /*cba0*/  ISETP.GT.U32.AND P3, PT, R29, R15, PT ;  /* 0x0000000f1d00720c */ /* 0x000fe20003f64070 */
[----:B------:R-:W-:-:S04]  /*cbb0*/  @!P1 IMAD.IADD R20, R20, 0x1, -R29 ;  /* 0x0000000114149824 */ /* 0x000fc800078e0a1d */
[--C-:B------:R-:W-:Y:S01]  /*cbc0*/  @!P0 IMAD.IADD R21, R21, 0x1, -R29.reuse ;  /* 0x0000000115158824 */ /* 0x100fe200078e0a1d */
[----:B------:R-:W-:Y:S01]  /*cbd0*/  ISETP.GT.U32.AND P0, PT, R29, R7, PT ;  /* 0x000000071d00720c */ /* 0x000fe20003f04070 */
[--C-:B------:R-:W-:Y:S01]  /*cbe0*/  @!P5 IMAD.IADD R27, R27, 0x1, -R29.reuse ;  /* 0x000000011b1bd824 */ /* 0x100fe200078e0a1d */
[C---:B------:R-:W-:Y:S02]  /*cbf0*/  ISETP.GT.U32.AND P4, PT, R29.reuse, R10, PT ;  /* 0x0000000a1d00720c */ /* 0x040fe40003f84070 */
[C---:B------:R-:W-:Y:S01]  /*cc00*/  ISETP.GT.U32.AND P1, PT, R29.reuse, R19, PT ;  /* 0x000000131d00720c */ /* 0x040fe20003f24070 */
[--C-:B------:R-:W-:Y:S01]  /*cc10*/  @!P6 IMAD.IADD R8, R8, 0x1, -R29.reuse ;  /* 0x000000010808e824 */ /* 0x100fe200078e0a1d */
[C---:B------:R-:W-:Y:S01]  /*cc20*/  ISETP.GT.U32.AND P5, PT, R29.reuse, R9, PT ;  /* 0x000000091d00720c */ /* 0x040fe20003fa4070 */
[--C-:B------:R-:W-:Y:S01]  /*cc30*/  @!P2 IMAD.IADD R16, R16, 0x1, -R29.reuse ;  /* 0x000000011010a824 */ /* 0x100fe200078e0a1d */
[----:B------:R-:W-:Y:S01]  /*cc40*/  ISETP.GT.U32.AND P2, PT, R29, R6, PT ;  /* 0x000000061d00720c */ /* 0x000fe20003f44070 */
[----:B------:R-:W-:-:S04]  /*cc50*/  @!P3 IMAD.IADD R15, R15, 0x1, -R29 ;  /* 0x000000010f0fb824 */ /* 0x000fc800078e0a1d */
[----:B------:R-:W-:Y:S01]  /*cc60*/  @!P0 IMAD.IADD R7, R7, 0x1, -R29 ;  /* 0x0000000107078824 */ /* 0x000fe200078e0a1d */
[----:B------:R-:W-:-:S03]  /*cc70*/  ISETP.GT.U32.AND P3, PT, R29, R5, PT ;  /* 0x000000051d00720c */ /* 0x000fc60003f64070 */
[--C-:B------:R-:W-:Y:S02]  /*cc80*/  @!P1 IMAD.IADD R19, R19, 0x1, -R29.reuse ;  /* 0x0000000113139824 */ /* 0x100fe400078e0a1d */
[--C-:B------:R-:W-:Y:S02]  /*cc90*/  @!P4 IMAD.IADD R10, R10, 0x1, -R29.reuse ;  /* 0x000000010a0ac824 */ /* 0x100fe400078e0a1d */
[--C-:B------:R-:W-:Y:S01]  /*cca0*/  @!P5 IMAD.IADD R9, R9, 0x1, -R29.reuse ;  /* 0x000000010909d824 */ /* 0x100fe200078e0a1d */
[----:B------:R-:W-:Y:S01]  /*ccb0*/  ISETP.GT.U32.AND P4, PT, R29, R4, PT ;  /* 0x000000041d00720c */ /* 0x000fe20003f84070 */
[--C-:B------:R-:W-:Y:S01]  /*ccc0*/  @!P2 IMAD.IADD R6, R6, 0x1, -R29.reuse ;  /* 0x000000010606a824 */ /* 0x100fe200078e0a1d */
[----:B------:R-:W-:Y:S03]  /*ccd0*/  STL [R1+0x160], R27 ;  /* 0x0001601b01007387 */ /* 0x000fe60000100800 */
[--C-:B------:R-:W-:Y:S01]  /*cce0*/  @!P3 IMAD.IADD R5, R5, 0x1, -R29.reuse ;  /* 0x000000010505b824 */ /* 0x100fe200078e0a1d */
[----:B------:R-:W-:Y:S04]  /*ccf0*/  STL [R1+0x164], R21 ;  /* 0x0001641501007387 */ /* 0x000fe80000100800 */
[----:B------:R-:W-:Y:S04]  /*cd00*/  STL [R1+0x168], R20 ;  /* 0x0001681401007387 */ /* 0x000fe80000100800 */
[----:B------:R-:W-:Y:S04]  /*cd10*/  STL [R1+0x158], R16 ;  /* 0x0001581001007387 */ /* 0x000fe80000100800 */
[----:B------:R-:W-:Y:S01]  /*cd20*/  STL [R1+0x134], R15 ;  /* 0x0001340f01007387 */ /* 0x000fe20000100800 */
[----:B------:R-:W-:-:S03]  /*cd30*/  @!P4 IMAD.IADD R4, R4, 0x1, -R29 ;  /* 0x000000010404c824 */ /* 0x000fc600078e0a1d */
[----:B------:R0:W-:Y:S04]  /*cd40*/  STL [R1+0x138], R10 ;  /* 0x0001380a01007387 */ /* 0x0001e80000100800 */
[----:B0-----:R-:W4:Y:S04]  /*cd50*/  LDL.LU R10, [R1+0xec] ;  /* 0x0000ec00010a7983 */ /* 0x001f280000300800 */
[----:B------:R0:W-:Y:S04]  /*cd60*/  STL [R1+0x140], R9 ;  /* 0x0001400901007387 */ /* 0x0001e80000100800 */
[----:B------:R-:W4:Y:S04]  /*cd70*/  LDL.LU R16, [R1+0xf0] ;  /* 0x0000f00001107983 */ /* 0x000f280000300800 */
[----:B------:R-:W4:Y:S04]  /*cd80*/  LDL.LU R15, [R1+0xe4] ;  /* 0x0000e400010f7983 */ /* 0x000f280000300800 */
[----:B------:R1:W-:Y:S04]  /*cd90*/  STL [R1+0x148], R8 ;  /* 0x0001480801007387 */ /* 0x0003e80000100800 */
[----:B0-----:R-:W4:Y:S04]  /*cda0*/  LDL.LU R9, [R1+0xc0] ;  /* 0x0000c00001097983 */ /* 0x001f280000300800 */
[----:B-1----:R-:W4:Y:S01]  /*cdb0*/  LDL.LU R8, [R1+0xc4] ;  /* 0x0000c40001087983 */ /* 0x002f220000300800 */
[----:B---3--:R-:W-:-:S02]  /*cdc0*/  ISETP.GT.U32.AND P6, PT, R29, R18, PT ;  /* 0x000000121d00720c */ /* 0x008fc40003fc4070 */
[C---:B--2---:R-:W-:Y:S02]  /*cdd0*/  ISETP.GT.U32.AND P0, PT, R29.reuse, R17, PT ;  /* 0x000000111d00720c */ /* 0x044fe40003f04070 */
[----:B------:R-:W-:-:S09]  /*cde0*/  ISETP.GT.U32.AND P1, PT, R29, R14, PT ;  /* 0x0000000e1d00720c */ /* 0x000fd20003f24070 */
[--C-:B------:R-:W-:Y:S01]  /*cdf0*/  @!P6 IMAD.IADD R18, R18, 0x1, -R29.reuse ;  /* 0x000000011212e824 */ /* 0x100fe200078e0a1d */
[C---:B------:R-:W-:Y:S02]  /*ce00*/  ISETP.GT.U32.AND P5, PT, R29.reuse, R3, PT ;  /* 0x000000031d00720c */ /* 0x040fe40003fa4070 */
[----:B------:R-:W-:Y:S01]  /*ce10*/  ISETP.GT.U32.AND P6, PT, R29, R7, PT ;  /* 0x000000071d00720c */ /* 0x000fe20003fc4070 */
[--C-:B------:R-:W-:Y:S01]  /*ce20*/  @!P0 IMAD.IADD R17, R17, 0x1, -R29.reuse ;  /* 0x0000000111118824 */ /* 0x100fe200078e0a1d */
[C---:B------:R-:W-:Y:S02]  /*ce30*/  ISETP.GT.U32.AND P2, PT, R29.reuse, R13, PT ;  /* 0x0000000d1d00720c */ /* 0x040fe40003f44070 */
[C---:B------:R-:W-:Y:S02]  /*ce40*/  ISETP.GT.U32.AND P0, PT, R29.reuse, R19, PT ;  /* 0x000000131d00720c */ /* 0x040fe40003f04070 */
[C---:B------:R-:W-:Y:S01]  /*ce50*/  ISETP.GT.U32.AND P3, PT, R29.reuse, R11, PT ;  /* 0x0000000b1d00720c */ /* 0x040fe20003f64070 */
[----:B------:R-:W-:Y:S01]  /*ce60*/  @!P1 IMAD.IADD R14, R14, 0x1, -R29 ;  /* 0x000000010e0e9824 */ /* 0x000fe200078e0a1d */
[----:B------:R-:W-:-:S03]  /*ce70*/  ISETP.GT.U32.AND P1, PT, R29, R6, PT ;  /* 0x000000061d00720c */ /* 0x000fc60003f24070 */
[--C-:B------:R-:W-:Y:S01]  /*ce80*/  @!P5 IMAD.IADD R3, R3, 0x1, -R29.reuse ;  /* 0x000000010303d824 */ /* 0x100fe200078e0a1d */
[----:B------:R-:W-:Y:S01]  /*ce90*/  ISETP.GT.U32.AND P4, PT, R29, R12, PT ;  /* 0x0000000c1d00720c */ /* 0x000fe20003f84070 */
[--C-:B------:R-:W-:Y:S01]  /*cea0*/  @!P6 IMAD.IADD R7, R7, 0x1, -R29.reuse ;  /* 0x000000010707e824 */ /* 0x100fe200078e0a1d */
[----:B------:R-:W-:Y:S01]  /*ceb0*/  ISETP.GT.U32.AND P5, PT, R29, R2, PT ;  /* 0x000000021d00720c */ /* 0x000fe20003fa4070 */
[--C-:B------:R-:W-:Y:S01]  /*cec0*/  @!P2 IMAD.IADD R13, R13, 0x1, -R29.reuse ;  /* 0x000000010d0da824 */ /* 0x100fe200078e0a1d */
[----:B------:R-:W-:Y:S01]  /*ced0*/  ISETP.GT.U32.AND P2, PT, R29, R5, PT ;  /* 0x000000051d00720c */ /* 0x000fe20003f44070 */
[--C-:B------:R-:W-:Y:S02]  /*cee0*/  @!P0 IMAD.IADD R19, R19, 0x1, -R29.reuse ;  /* 0x0000000113138824 */ /* 0x100fe400078e0a1d */
[--C-:B------:R-:W-:Y:S01]  /*cef0*/  @!P3 IMAD.IADD R11, R11, 0x1, -R29.reuse ;  /* 0x000000010b0bb824 */ /* 0x100fe200078e0a1d */
[----:B------:R-:W-:Y:S01]  /*cf00*/  ISETP.GT.U32.AND P3, PT, R29, R4, PT ;  /* 0x000000041d00720c */ /* 0x000fe20003f64070 */
[----:B------:R0:W-:Y:S01]  /*cf10*/  STL [R1+0x110], R7 ;  /* 0x0001100701007387 */ /* 0x0001e20000100800 */
[----:B------:R-:W-:-:S03]  /*cf20*/  @!P1 IMAD.IADD R6, R6, 0x1, -R29 ;  /* 0x0000000106069824 */ /* 0x000fc600078e0a1d */
[--C-:B------:R-:W-:Y:S01]  /*cf30*/  @!P4 IMAD.IADD R12, R12, 0x1, -R29.reuse ;  /* 0x000000010c0cc824 */ /* 0x100fe200078e0a1d */
[----:B------:R-:W-:Y:S01]  /*cf40*/  ISETP.GT.U32.AND P4, PT, R29, R3, PT ;  /* 0x000000031d00720c */ /* 0x000fe20003f84070 */
[----:B0-----:R-:W2:Y:S04]  /*cf50*/  LDL.LU R7, [R1+0xcc] ;  /* 0x0000cc0001077983 */ /* 0x001ea80000300800 */
[----:B------:R-:W3:Y:S04]  /*cf60*/  LDL.LU R21, [R1+0xd4] ;  /* 0x0000d40001157983 */ /* 0x000ee80000300800 */
[----:B------:R0:W-:Y:S04]  /*cf70*/  STL [R1+0x130], R19 ;  /* 0x0001301301007387 */ /* 0x0001e80000100800 */
[----:B------:R-:W2:Y:S01]  /*cf80*/  LDL.LU R20, [R1+0xa8] ;  /* 0x0000a80001147983 */ /* 0x000ea20000300800 */
[----:B------:R-:W-:-:S03]  /*cf90*/  @!P5 IMAD.IADD R2, R2, 0x1, -R29 ;  /* 0x000000010202d824 */ /* 0x000fc600078e0a1d */
[----:B------:R1:W-:Y:S01]  /*cfa0*/  STL [R1+0x120], R6 ;  /* 0x0001200601007387 */ /* 0x0003e20000100800 */
[----:B------:R-:W-:-:S03]  /*cfb0*/  ISETP.GT.U32.AND P5, PT, R29, R18, PT ;  /* 0x000000121d00720c */ /* 0x000fc60003fa4070 */
[----:B0-----:R-:W2:Y:S01]  /*cfc0*/  LDL.LU R19, [R1+0xbc] ;  /* 0x0000bc0001137983 */ /* 0x001ea20000300800 */
[C---:B------:R-:W-:Y:S01]  /*cfd0*/  ISETP.GT.U32.AND P0, PT, R29.reuse, R17, PT ;  /* 0x000000111d00720c */ /* 0x040fe20003f04070 */
[--C-:B------:R-:W-:Y:S01]  /*cfe0*/  @!P3 IMAD.IADD R4, R4, 0x1, -R29.reuse ;  /* 0x000000010404b824 */ /* 0x100fe200078e0a1d */
[----:B------:R-:W-:Y:S01]  /*cff0*/  ISETP.GT.U32.AND P1, PT, R29, R14, PT ;  /* 0x0000000e1d00720c */ /* 0x000fe20003f24070 */
[--C-:B------:R-:W-:Y:S01]  /*d000*/  @!P2 IMAD.IADD R5, R5, 0x1, -R29.reuse ;  /* 0x000000010505a824 */ /* 0x100fe200078e0a1d */
[----:B-1----:R-:W2:Y:S01]  /*d010*/  LDL.LU R6, [R1+0xb0] ;  /* 0x0000b00001067983 */ /* 0x002ea20000300800 */
[C---:B------:R-:W-:Y:S02]  /*d020*/  ISETP.GT.U32.AND P3, PT, R29.reuse, R11, PT ;  /* 0x0000000b1d00720c */ /* 0x040fe40003f64070 */
[----:B------:R-:W-:Y:S01]  /*d030*/  ISETP.GT.U32.AND P2, PT, R29, R13, PT ;  /* 0x0000000d1d00720c */ /* 0x000fe20003f44070 */
[--C-:B------:R-:W-:Y:S01]  /*d040*/  @!P4 IMAD.IADD R3, R3, 0x1, -R29.reuse ;  /* 0x000000010303c824 */ /* 0x100fe200078e0a1d */
[----:B------:R0:W-:Y:S01]  /*d050*/  STL [R1+0x128], R5 ;  /* 0x0001280501007387 */ /* 0x0001e20000100800 */
[----:B------:R-:W-:-:S03]  /*d060*/  @!P5 IMAD.IADD R18, R18, 0x1, -R29 ;  /* 0x000000011212d824 */ /* 0x000fc600078e0a1d */
[--C-:B------:R-:W-:Y:S02]  /*d070*/  @!P0 IMAD.IADD R17, R17, 0x1, -R29.reuse ;  /* 0x0000000111118824 */ /* 0x100fe400078e0a1d */
[--C-:B------:R-:W-:Y:S01]  /*d080*/  @!P1 IMAD.IADD R14, R14, 0x1, -R29.reuse ;  /* 0x000000010e0e9824 */ /* 0x100fe200078e0a1d */
[----:B0-----:R-:W2:Y:S02]  /*d090*/  LDL.LU R5, [R1+0xb4] ;  /* 0x0000b40001057983 */ /* 0x001ea40000300800 */
[--C-:B------:R-:W-:Y:S02]  /*d0a0*/  @!P3 IMAD.IADD R11, R11, 0x1, -R29.reuse ;  /* 0x000000010b0bb824 */ /* 0x100fe400078e0a1d */
[----:B------:R0:W-:Y:S01]  /*d0b0*/  STL [R1+0x12c], R4 ;  /* 0x00012c0401007387 */ /* 0x0001e20000100800 */
[----:B------:R-:W-:-:S03]  /*d0c0*/  @!P2 IMAD.IADD R13, R13, 0x1, -R29 ;  /* 0x000000010d0da824 */ /* 0x000fc600078e0a1d */
[----:B0-----:R-:W2:Y:S04]  /*d0d0*/  LDL.LU R4, [R1+0xb8] ;  /* 0x0000b80001047983 */ /* 0x001ea80000300800 */
        /* <DEDUP_REMOVED lines=17> */
[--C-:B------:R-:W-:Y:S02]  /*d1f0*/  @!P1 IMAD.IADD R15, R15, 0x1, -R29.reuse ;  /* 0x000000010f0f9824 */ /* 0x100fe400078e0a1d */
[----:B------:R-:W-:Y:S01]  /*d200*/  @!P6 IMAD.IADD R12, R12, 0x1, -R29 ;  /* 0x000000010c0ce824 */ /* 0x000fe200078e0a1d */
[----:B------:R0:W-:Y:S01]  /*d210*/  STL [R1+0xe8], R2 ;  /* 0x0000e80201007387 */ /* 0x0001e20000100800 */
[----:B------:R-:W-:-:S06]  /*d220*/  IMAD.HI.U32 R27, R0, R26, RZ ;  /* 0x0000001a001b7227 */ /* 0x000fcc00078e00ff */
[----:B------:R-:W-:Y:S01]  /*d230*/  @!P2 IMAD.IADD R9, R9, 0x1, -R29 ;  /* 0x000000010909a824 */ /* 0x000fe200078e0a1d */
[----:B------:R1:W-:Y:S01]  /*d240*/  STL [R1+0xf4], R12 ;  /* 0x0000f40c01007387 */ /* 0x0003e20000100800 */
[----:B------:R-:W-:-:S03]  /*d250*/  IMAD.MOV R27, RZ, RZ, -R27 ;  /* 0x000000ffff1b7224 */ /* 0x000fc600078e0a1b */
[----:B0-----:R-:W4:Y:S04]  /*d260*/  LDL.LU R2, [R1+0x98] ;  /* 0x0000980001027983 */ /* 0x001f280000300800 */
[----:B------:R-:W4:Y:S01]  /*d270*/  LDL.LU R14, [R1+0x9c] ;  /* 0x00009c00010e7983 */ /* 0x000f220000300800 */
[----:B------:R-:W-:-:S03]  /*d280*/  IMAD R26, R29, R27, R26 ;  /* 0x0000001b1d1a7224 */ /* 0x000fc600078e021a */
        /* <DEDUP_REMOVED lines=11> */
[----:B------:R-:W-:-:S07]  /*d340*/  ISETP.GT.U32.AND P0, PT, R29, R15, PT ;  /* 0x0000000f1d00720c */ /* 0x000fce0003f04070 */
[--C-:B------:R-:W-:Y:S01]  /*d350*/  @!P1 IMAD.IADD R6, R6, 0x1, -R29.reuse ;  /* 0x0000000106069824 */ /* 0x100fe200078e0a1d */
[----:B------:R-:W-:Y:S01]  /*d360*/  ISETP.GT.U32.AND P1, PT, R29, R9, PT ;  /* 0x000000091d00720c */ /* 0x000fe20003f24070 */
[--C-:B------:R-:W-:Y:S02]  /*d370*/  @!P4 IMAD.IADD R10, R10, 0x1, -R29.reuse ;  /* 0x000000010a0ac824 */ /* 0x100fe400078e0a1d */
[--C-:B------:R-:W-:Y:S02]  /*d380*/  @!P5 IMAD.IADD R16, R16, 0x1, -R29.reuse ;  /* 0x000000011010d824 */ /* 0x100fe400078e0a1d */
[----:B------:R-:W-:-:S08]  /*d390*/  @!P0 IMAD.IADD R15, R15, 0x1, -R29 ;  /* 0x000000010f0f8824 */ /* 0x000fd000078e0a1d */
[----:B------:R-:W-:Y:S01]  /*d3a0*/  @!P1 IMAD.IADD R9, R9, 0x1, -R29 ;  /* 0x0000000109099824 */ /* 0x000fe200078e0a1d */
[----:B------:R-:W-:Y:S02]  /*d3b0*/  IABS R27, R11 ;  /* 0x0000000b001b7213 */ /* 0x000fe40000000000 */
[----:B------:R-:W2:Y:S04]  /*d3c0*/  LDL.LU R11, [R1+0x84] ;  /* 0x00008400010b7983 */ /* 0x000ea80000300800 */
[----:B------:R0:W-:Y:S04]  /*d3d0*/  STL [R1+0xec], R10 ;  /* 0x0000ec0a01007387 */ /* 0x0001e80000100800 */
[----:B0-----:R-:W3:Y:S04]  /*d3e0*/  LDL.LU R10, [R1+0x94] ;  /* 0x00009400010a7983 */ /* 0x001ee80000300800 */
[----:B------:R-:W3:Y:S04]  /*d3f0*/  LDL.LU R18, [R1+0x8c] ;  /* 0x00008c0001127983 */ /* 0x000ee80000300800 */
[----:B------:R0:W-:Y:S04]  /*d400*/  STL [R1+0xf0], R16 ;  /* 0x0000f01001007387 */ /* 0x0001e80000100800 */
[----:B------:R1:W-:Y:S04]  /*d410*/  STL [R1+0xe4], R15 ;  /* 0x0000e40f01007387 */ /* 0x0003e80000100800 */
[----:B------:R-:W3:Y:S04]  /*d420*/  LDL.LU R17, [R1+0x90] ;  /* 0x0000900001117983 */ /* 0x000ee80000300800 */
[----:B0-----:R-:W3:Y:S04]  /*d430*/  LDL.LU R16, [R1+0x1f4] ;  /* 0x0001f40001107983 */ /* 0x001ee80000300800 */
[----:B------:R0:W-:Y:S04]  /*d440*/  STL [R1+0xc0], R9 ;  /* 0x0000c00901007387 */ /* 0x0001e80000100800 */
[----:B-1----:R-:W3:Y:S04]  /*d450*/  LDL.LU R15, [R1+0x88] ;  /* 0x00008800010f7983 */ /* 0x002ee80000300800 */
[----:B0-----:R-:W3:Y:S01]  /*d460*/  LDL.LU R9, [R1+0x78] ;  /* 0x0000780001097983 */ /* 0x001ee20000300800 */
[----:B------:R-:W-:-:S02]  /*d470*/  ISETP.GT.U32.AND P3, PT, R29, R8, PT ;  /* 0x000000081d00720c */ /* 0x000fc40003f64070 */
[C---:B------:R-:W-:Y:S02]  /*d480*/  ISETP.GT.U32.AND P6, PT, R29.reuse, R7, PT ;  /* 0x000000071d00720c */ /* 0x040fe40003fc4070 */
[----:B------:R-:W-:-:S09]  /*d490*/  ISETP.GT.U32.AND P2, PT, R29, R5, PT ;  /* 0x000000051d00720c */ /* 0x000fd20003f44070 */
[--C-:B------:R-:W-:Y:S01]  /*d4a0*/  @!P3 IMAD.IADD R8, R8, 0x1, -R29.reuse ;  /* 0x000000010808b824 */ /* 0x100fe200078e0a1d */
[----:B------:R-:W-:Y:S01]  /*d4b0*/  ISETP.GT.U32.AND P3, PT, R29, R4, PT ;  /* 0x000000041d00720c */ /* 0x000fe20003f64070 */
[--C-:B------:R-:W-:Y:S01]  /*d4c0*/  @!P6 IMAD.IADD R7, R7, 0x1, -R29.reuse ;  /* 0x000000010707e824 */ /* 0x100fe200078e0a1d */
[----:B------:R-:W-:Y:S01]  /*d4d0*/  ISETP.GT.U32.AND P6, PT, R29, R3, PT ;  /* 0x000000031d00720c */ /* 0x000fe20003fc4070 */
[----:B------:R-:W-:Y:S01]  /*d4e0*/  @!P2 IMAD.IADD R5, R5, 0x1, -R29 ;  /* 0x000000010505a824 */ /* 0x000fe200078e0a1d */
[C---:B------:R-:W-:Y:S02]  /*d4f0*/  ISETP.GT.U32.AND P4, PT, R29.reuse, R21, PT ;  /* 0x000000151d00720c */ /* 0x040fe40003f84070 */
[C---:B------:R-:W-:Y:S02]  /*d500*/  ISETP.GT.U32.AND P2, PT, R29.reuse, R8, PT ;  /* 0x000000081d00720c */ /* 0x040fe40003f44070 */
[C---:B------:R-:W-:Y:S02]  /*d510*/  ISETP.GT.U32.AND P5, PT, R29.reuse, R20, PT ;  /* 0x000000141d00720c */ /* 0x040fe40003fa4070 */
[----:B------:R-:W-:-:S03]  /*d520*/  ISETP.GT.U32.AND P0, PT, R29, R19, PT ;  /* 0x000000131d00720c */ /* 0x000fc60003f04070 */
[--C-:B------:R-:W-:Y:S01]  /*d530*/  @!P3 IMAD.IADD R4, R4, 0x1, -R29.reuse ;  /* 0x000000010404b824 */ /* 0x100fe200078e0a1d */
[----:B------:R-:W-:Y:S01]  /*d540*/  ISETP.GT.U32.AND P3, PT, R29, R7, PT ;  /* 0x000000071d00720c */ /* 0x000fe20003f64070 */
[--C-:B------:R-:W-:Y:S01]  /*d550*/  @!P6 IMAD.IADD R3, R3, 0x1, -R29.reuse ;  /* 0x000000010303e824 */ /* 0x100fe200078e0a1d */
[----:B------:R-:W-:Y:S01]  /*d560*/  ISETP.GT.U32.AND P1, PT, R29, R6, PT ;  /* 0x000000061d00720c */ /* 0x000fe20003f24070 */
[--C-:B------:R-:W-:Y:S01]  /*d570*/  @!P4 IMAD.IADD R21, R21, 0x1, -R29.reuse ;  /* 0x000000011515c824 */ /* 0x100fe200078e0a1d */
[C---:B----4-:R-:W-:Y:S02]  /*d580*/  ISETP.GT.U32.AND P4, PT, R29.reuse, R2, PT ;  /* 0x000000021d00720c */ /* 0x050fe40003f84070 */
[C---:B------:R-:W-:Y:S01]  /*d590*/  ISETP.GT.U32.AND P6, PT, R29.reuse, R3, PT ;  /* 0x000000031d00720c */ /* 0x040fe20003fc4070 */
[--C-:B------:R-:W-:Y:S02]  /*d5a0*/  @!P2 IMAD.IADD R8, R8, 0x1, -R29.reuse ;  /* 0x000000010808a824 */ /* 0x100fe400078e0a1d */
[--C-:B------:R-:W-:Y:S01]  /*d5b0*/  @!P5 IMAD.IADD R20, R20, 0x1, -R29.reuse ;  /* 0x000000011414d824 */ /* 0x100fe200078e0a1d */
[----:B------:R-:W-:Y:S01]  /*d5c0*/  ISETP.GT.U32.AND P5, PT, R29, R14, PT ;  /* 0x0000000e1d00720c */ /* 0x000fe20003fa4070 */
[--C-:B------:R-:W-:Y:S01]  /*d5d0*/  @!P0 IMAD.IADD R19, R19, 0x1, -R29.reuse ;  /* 0x0000000113138824 */ /* 0x100fe200078e0a1d */
[----:B------:R-:W-:Y:S01]  /*d5e0*/  ISETP.GT.U32.AND P0, PT, R29, R13, PT ;  /* 0x0000000d1d00720c */ /* 0x000fe20003f04070 */
[--C-:B------:R-:W-:Y:S01]  /*d5f0*/  @!P3 IMAD.IADD R7, R7, 0x1, -R29.reuse ;  /* 0x000000010707b824 */ /* 0x100fe200078e0a1d */
[----:B------:R0:W-:Y:S01]  /*d600*/  STL [R1+0xc4], R8 ;  /* 0x0000c40801007387 */ /* 0x0001e20000100800 */
[C---:B------:R-:W-:Y:S01]  /*d610*/  ISETP.GT.U32.AND P2, PT, R29.reuse, R5, PT ;  /* 0x000000051d00720c */ /* 0x040fe20003f44070 */
[----:B------:R-:W-:Y:S01]  /*d620*/  @!P1 IMAD.IADD R6, R6, 0x1, -R29 ;  /* 0x0000000106069824 */ /* 0x000fe200078e0a1d */
[----:B------:R-:W-:-:S02]  /*d630*/  ISETP.GT.U32.AND P1, PT, R29, R12, PT ;  /* 0x0000000c1d00720c */ /* 0x000fc40003f24070 */
[--C-:B------:R-:W-:Y:S01]  /*d640*/  @!P6 IMAD.IADD R3, R3, 0x1, -R29.reuse ;  /* 0x000000010303e824 */ /* 0x100fe200078e0a1d */
[----:B0-----:R-:W4:Y:S04]  /*d650*/  LDL.LU R8, [R1+0x7c] ;  /* 0x00007c0001087983 */ /* 0x001f280000300800 */
[----:B------:R0:W-:Y:S01]  /*d660*/  STL [R1+0xcc], R7 ;  /* 0x0000cc0701007387 */ /* 0x0001e20000100800 */
[--C-:B------:R-:W-:Y:S02]  /*d670*/  @!P4 IMAD.IADD R2, R2, 0x1, -R29.reuse ;  /* 0x000000010202c824 */ /* 0x100fe400078e0a1d */
[--C-:B------:R-:W-:Y:S01]  /*d680*/  @!P5 IMAD.IADD R14, R14, 0x1, -R29.reuse ;  /* 0x000000010e0ed824 */ /* 0x100fe200078e0a1d */
[----:B0-----:R-:W4:Y:S01]  /*d690*/  LDL.LU R7, [R1+0x80] ;  /* 0x0000800001077983 */ /* 0x001f220000300800 */
[--C-:B------:R-:W-:Y:S01]  /*d6a0*/  @!P0 IMAD.IADD R13, R13, 0x1, -R29.reuse ;  /* 0x000000010d0d8824 */ /* 0x100fe200078e0a1d */
[----:B------:R-:W-:Y:S01]  /*d6b0*/  ISETP.GT.U32.AND P3, PT, R29, R4, PT ;  /* 0x000000041d00720c */ /* 0x000fe20003f64070 */
[----:B------:R-:W-:-:S02]  /*d6c0*/  @!P2 IMAD.IADD R5, R5, 0x1, -R29 ;  /* 0x000000010505a824 */ /* 0x000fc400078e0a1d */
[--C-:B------:R-:W-:Y:S01]  /*d6d0*/  @!P1 IMAD.IADD R12, R12, 0x1, -R29.reuse ;  /* 0x000000010c0c9824 */ /* 0x100fe200078e0a1d */
[----:B------:R-:W-:Y:S04]  /*d6e0*/  STL [R1+0xd4], R21 ;  /* 0x0000d41501007387 */ /* 0x000fe80000100800 */
[----:B------:R-:W-:Y:S04]  /*d6f0*/  STL [R1+0xa8], R20 ;  /* 0x0000a81401007387 */ /* 0x000fe80000100800 */
[----:B------:R-:W-:Y:S01]  /*d700*/  STL [R1+0xbc], R19 ;  /* 0x0000bc1301007387 */ /* 0x000fe20000100800 */
[----:B------:R-:W-:-:S03]  /*d710*/  @!P3 IMAD.IADD R4, R4, 0x1, -R29 ;  /* 0x000000010404b824 */ /* 0x000fc600078e0a1d */
[----:B------:R0:W-:Y:S04]  /*d720*/  STL [R1+0xb0], R6 ;  /* 0x0000b00601007387 */ /* 0x0001e80000100800 */
[----:B------:R1:W-:Y:S04]  /*d730*/  STL [R1+0xb4], R5 ;  /* 0x0000b40501007387 */ /* 0x0003e80000100800 */
[----:B0-----:R-:W4:Y:S04]  /*d740*/  LDL.LU R6, [R1+0x1c4] ;  /* 0x0001c40001067983 */ /* 0x001f280000300800 */
[----:B------:R0:W-:Y:S04]  /*d750*/  STL [R1+0xb8], R4 ;  /* 0x0000b80401007387 */ /* 0x0001e80000100800 */
[----:B-1----:R-:W4:Y:S04]  /*d760*/  LDL.LU R5, [R1+0x74] ;  /* 0x0000740001057983 */ /* 0x002f280000300800 */
[----:B0-----:R-:W4:Y:S04]  /*d770*/  LDL.LU R4, [R1+0x1b0] ;  /* 0x0001b00001047983 */ /* 0x001f280000300800 */
[----:B------:R0:W-:Y:S04]  /*d780*/  STL [R1+0xac], R3 ;  /* 0x0000ac0301007387 */ /* 0x0001e80000100800 */
[----:B0-----:R-:W4:Y:S01]  /*d790*/  LDL.LU R3, [R1+0x190] ;  /* 0x0001900001037983 */ /* 0x001f220000300800 */
[----:B--2---:R-:W-:-:S02]  /*d7a0*/  ISETP.GT.U32.AND P2, PT, R29, R11, PT ;  /* 0x0000000b1d00720c */ /* 0x004fc40003f44070 */
[C---:B---3--:R-:W-:Y:S02]  /*d7b0*/  ISETP.GT.U32.AND P6, PT, R29.reuse, R18, PT ;  /* 0x000000121d00720c */ /* 0x048fe40003fc4070 */
[C---:B------:R-:W-:Y:S02]  /*d7c0*/  ISETP.GT.U32.AND P4, PT, R29.reuse, R17, PT ;  /* 0x000000111d00720c */ /* 0x040fe40003f84070 */
[----:B------:R-:W-:-:S09]  /*d7d0*/  ISETP.GT.U32.AND P5, PT, R29, R16, PT ;  /* 0x000000101d00720c */ /* 0x000fd20003fa4070 */
[--C-:B------:R-:W-:Y:S01]  /*d7e0*/  @!P6 IMAD.IADD R18, R18, 0x1, -R29.reuse ;  /* 0x000000011212e824 */ /* 0x100fe200078e0a1d */
[----:B------:R-:W-:Y:S01]  /*d7f0*/  ISETP.GT.U32.AND P0, PT, R29, R15, PT ;  /* 0x0000000f1d00720c */ /* 0x000fe20003f04070 */
[--C-:B------:R-:W-:Y:S01]  /*d800*/  @!P4 IMAD.IADD R17, R17, 0x1, -R29.reuse ;  /* 0x000000011111c824 */ /* 0x100fe200078e0a1d */
[C---:B------:R-:W-:Y:S02]  /*d810*/  ISETP.GT.U32.AND P6, PT, R29.reuse, R2, PT ;  /* 0x000000021d00720c */ /* 0x040fe40003fc4070 */
[C---:B------:R-:W-:Y:S02]  /*d820*/  ISETP.GT.U32.AND P4, PT, R29.reuse, R14, PT ;  /* 0x0000000e1d00720c */ /* 0x040fe40003f84070 */
[C---:B------:R-:W-:Y:S01]  /*d830*/  ISETP.GT.U32.AND P1, PT, R29.reuse, R9, PT ;  /* 0x000000091d00720c */ /* 0x040fe20003f24070 */
[--C-:B------:R-:W-:Y:S01]  /*d840*/  @!P5 IMAD.IADD R16, R16, 0x1, -R29.reuse ;  /* 0x000000011010d824 */ /* 0x100fe200078e0a1d */
[----:B------:R-:W-:Y:S01]  /*d850*/  ISETP.GT.U32.AND P5, PT, R29, R13, PT ;  /* 0x0000000d1d00720c */ /* 0x000fe20003fa4070 */
[----:B------:R-:W-:-:S04]  /*d860*/  @!P2 IMAD.IADD R11, R11, 0x1, -R29 ;  /* 0x000000010b0ba824 */ /* 0x000fc800078e0a1d */
[--C-:B------:R-:W-:Y:S01]  /*d870*/  @!P0 IMAD.IADD R15, R15, 0x1, -R29.reuse ;  /* 0x000000010f0f8824 */ /* 0x100fe200078e0a1d */
[----:B------:R-:W-:Y:S01]  /*d880*/  ISETP.GT.U32.AND P0, PT, R29, R12, PT ;  /* 0x0000000c1d00720c */ /* 0x000fe20003f04070 */
[--C-:B------:R-:W-:Y:S02]  /*d890*/  @!P6 IMAD.IADD R2, R2, 0x1, -R29.reuse ;  /* 0x000000010202e824 */ /* 0x100fe400078e0a1d */
[--C-:B------:R-:W-:Y:S02]  /*d8a0*/  @!P4 IMAD.IADD R14, R14, 0x1, -R29.reuse ;  /* 0x000000010e0ec824 */ /* 0x100fe400078e0a1d */
[--C-:B------:R-:W-:Y:S01]  /*d8b0*/  @!P1 IMAD.IADD R9, R9, 0x1, -R29.reuse ;  /* 0x0000000109099824 */ /* 0x100fe200078e0a1d */
[----:B------:R-:W-:Y:S01]  /*d8c0*/  ISETP.GT.U32.AND P1, PT, R29, R11, PT ;  /* 0x0000000b1d00720c */ /* 0x000fe20003f24070 */
[--C-:B------:R-:W-:Y:S01]  /*d8d0*/  @!P5 IMAD.IADD R13, R13, 0x1, -R29.reuse ;  /* 0x000000010d0dd824 */ /* 0x100fe200078e0a1d */
[----:B------:R0:W-:Y:S05]  /*d8e0*/  STL [R1+0x98], R2 ;  /* 0x0000980201007387 */ /* 0x0001ea0000100800 */
[--C-:B------:R-:W-:Y:S01]  /*d8f0*/  @!P0 IMAD.IADD R12, R12, 0x1, -R29.reuse ;  /* 0x000000010c0c8824 */ /* 0x100fe200078e0a1d */
[----:B0-----:R-:W2:Y:S04]  /*d900*/  LDL.LU R2, [R1+0x198] ;  /* 0x0001980001027983 */ /* 0x001ea80000300800 */
[----:B------:R0:W-:Y:S04]  /*d910*/  STL [R1+0x9c], R14 ;  /* 0x00009c0e01007387 */ /* 0x0001e80000100800 */
[----:B------:R-:W3:Y:S04]  /*d920*/  LDL.LU R21, [R1+0x180] ;  /* 0x0001800001157983 */ /* 0x000ee80000300800 */
[----:B------:R1:W-:Y:S04]  /*d930*/  STL [R1+0xa0], R13 ;  /* 0x0000a00d01007387 */ /* 0x0003e80000100800 */
[----:B------:R-:W2:Y:S01]  /*d940*/  LDL.LU R20, [R1+0x144] ;  /* 0x0001440001147983 */ /* 0x000ea20000300800 */
[----:B------:R-:W-:-:S03]  /*d950*/  @!P1 IMAD.IADD R11, R11, 0x1, -R29 ;  /* 0x000000010b0b9824 */ /* 0x000fc600078e0a1d */
[----:B------:R1:W-:Y:S04]  /*d960*/  STL [R1+0xa4], R12 ;  /* 0x0000a40c01007387 */ /* 0x0003e80000100800 */
[----:B0-----:R-:W2:Y:S04]  /*d970*/  LDL.LU R14, [R1+0x150] ;  /* 0x00015000010e7983 */ /* 0x001ea80000300800 */
[----:B-1----:R-:W2:Y:S04]  /*d980*/  LDL.LU R13, [R1+0x154] ;  /* 0x00015400010d7983 */ /* 0x002ea80000300800 */
[----:B------:R0:W-:Y:S04]  /*d990*/  STL [R1+0x84], R11 ;  /* 0x0000840b01007387 */ /* 0x0001e80000100800 */
[----:B------:R-:W2:Y:S04]  /*d9a0*/  LDL.LU R12, [R1+0x15c] ;  /* 0x00015c00010c7983 */ /* 0x000ea80000300800 */
[----:B0-----:R-:W2:Y:S01]  /*d9b0*/  LDL.LU R11, [R1+0x104] ;  /* 0x00010400010b7983 */ /* 0x001ea20000300800 */
[----:B------:R-:W-:-:S02]  /*d9c0*/  ISETP.GT.U32.AND P3, PT, R29, R10, PT ;  /* 0x0000000a1d00720c */ /* 0x000fc40003f64070 */
[----:B----4-:R-:W-:-:S11]  /*d9d0*/  ISETP.GT.U32.AND P2, PT, R29, R8, PT ;  /* 0x000000081d00720c */ /* 0x010fd60003f44070 */
[--C-:B------:R-:W-:Y:S01]  /*d9e0*/  @!P3 IMAD.IADD R10, R10, 0x1, -R29.reuse ;  /* 0x000000010a0ab824 */ /* 0x100fe200078e0a1d */
[C---:B------:R-:W-:Y:S01]  /*d9f0*/  ISETP.GT.U32.AND P3, PT, R29.reuse, R7, PT ;  /* 0x000000071d00720c */ /* 0x040fe20003f64070 */
[----:B------:R-:W-:Y:S01]  /*da00*/  @!P2 IMAD.IADD R8, R8, 0x1, -R29 ;  /* 0x000000010808a824 */ /* 0x000fe200078e0a1d */
[C---:B------:R-:W-:Y:S02]  /*da10*/  ISETP.GT.U32.AND P5, PT, R29.reuse, R16, PT ;  /* 0x000000101d00720c */ /* 0x040fe40003fa4070 */
[C---:B------:R-:W-:Y:S02]  /*da20*/  ISETP.GT.U32.AND P2, PT, R29.reuse, R10, PT ;  /* 0x0000000a1d00720c */ /* 0x040fe40003f44070 */
[----:B------:R-:W-:-:S07]  /*da30*/  ISETP.GT.U32.AND P4, PT, R29, R17, PT ;  /* 0x000000111d00720c */ /* 0x000fce0003f84070 */
[--C-:B------:R-:W-:Y:S01]  /*da40*/  @!P3 IMAD.IADD R7, R7, 0x1, -R29.reuse ;  /* 0x000000010707b824 */ /* 0x100fe200078e0a1d */
[C---:B------:R-:W-:Y:S02]  /*da50*/  ISETP.GT.U32.AND P3, PT, R29.reuse, R18, PT ;  /* 0x000000121d00720c */ /* 0x040fe40003f64070 */
[C---:B------:R-:W-:Y:S01]  /*da60*/  ISETP.GT.U32.AND P0, PT, R29.reuse, R15, PT ;  /* 0x0000000f1d00720c */ /* 0x040fe20003f04070 */
[--C-:B------:R-:W-:Y:S01]  /*da70*/  @!P2 IMAD.IADD R10, R10, 0x1, -R29.reuse ;  /* 0x000000010a0aa824 */ /* 0x100fe200078e0a1d */
[C---:B------:R-:W-:Y:S01]  /*da80*/  ISETP.GT.U32.AND P2, PT, R29.reuse, R7, PT ;  /* 0x000000071d00720c */ /* 0x040fe20003f44070 */
[--C-:B------:R-:W-:Y:S01]  /*da90*/  @!P5 IMAD.IADD R16, R16, 0x1, -R29.reuse ;  /* 0x000000011010d824 */ /* 0x100fe200078e0a1d */
[----:B------:R-:W-:Y:S01]  /*daa0*/  ISETP.GT.U32.AND P1, PT, R29, R9, PT ;  /* 0x000000091d00720c */ /* 0x000fe20003f24070 */
[----:B------:R-:W-:Y:S01]  /*dab0*/  @!P4 IMAD.IADD R17, R17, 0x1, -R29 ;  /* 0x000000011111c824 */ /* 0x000fe200078e0a1d */
[----:B------:R-:W-:-:S05]  /*dac0*/  ISETP.GT.U32.AND P4, PT, R29, R5, PT ;  /* 0x000000051d00720c */ /* 0x000fca0003f84070 */
[--C-:B------:R-:W-:Y:S01]  /*dad0*/  @!P3 IMAD.IADD R18, R18, 0x1, -R29.reuse ;  /* 0x000000011212b824 */ /* 0x100fe200078e0a1d */
[C---:B------:R-:W-:Y:S02]  /*dae0*/  ISETP.GT.U32.AND P3, PT, R29.reuse, R6, PT ;  /* 0x000000061d00720c */ /* 0x040fe40003f64070 */
[----:B------:R-:W-:Y:S01]  /*daf0*/  ISETP.GT.U32.AND P5, PT, R29, R4, PT ;  /* 0x000000041d00720c */ /* 0x000fe20003fa4070 */
[--C-:B------:R-:W-:Y:S01]  /*db00*/  @!P0 IMAD.IADD R15, R15, 0x1, -R29.reuse ;  /* 0x000000010f0f8824 */ /* 0x100fe200078e0a1d */
[C---:B------:R-:W-:Y:S02]  /*db10*/  ISETP.GT.U32.AND P0, PT, R29.reuse, R28, PT ;  /* 0x0000001c1d00720c */ /* 0x040fe40003f04070 */
[----:B------:R-:W-:Y:S01]  /*db20*/  ISETP.GT.U32.AND P6, PT, R29, R8, PT ;  /* 0x000000081d00720c */ /* 0x000fe20003fc4070 */
[--C-:B------:R-:W-:Y:S02]  /*db30*/  @!P2 IMAD.IADD R7, R7, 0x1, -R29.reuse ;  /* 0x000000010707a824 */ /* 0x100fe400078e0a1d */
[----:B------:R-:W-:-:S02]  /*db40*/  @!P1 IMAD.IADD R9, R9, 0x1, -R29 ;  /* 0x0000000109099824 */ /* 0x000fc400078e0a1d */
[--C-:B------:R-:W-:Y:S01]  /*db50*/  @!P4 IMAD.IADD R5, R5, 0x1, -R29.reuse ;  /* 0x000000010505c824 */ /* 0x100fe200078e0a1d */
[----:B------:R-:W-:Y:S01]  /*db60*/  ISETP.GT.U32.AND P1, PT, R29, R3, PT ;  /* 0x000000031d00720c */ /* 0x000fe20003f24070 */
[--C-:B------:R-:W-:Y:S02]  /*db70*/  @!P3 IMAD.IADD R6, R6, 0x1, -R29.reuse ;  /* 0x000000010606b824 */ /* 0x100fe400078e0a1d */
[--C-:B------:R-:W-:Y:S01]  /*db80*/  @!P5 IMAD.IADD R4, R4, 0x1, -R29.reuse ;  /* 0x000000010404d824 */ /* 0x100fe200078e0a1d */
[----:B------:R0:W-:Y:S01]  /*db90*/  STL [R1+0x94], R10 ;  /* 0x0000940a01007387 */ /* 0x0001e20000100800 */
[--C-:B------:R-:W-:Y:S02]  /*dba0*/  @!P0 IMAD.IADD R28, R28, 0x1, -R29.reuse ;  /* 0x000000011c1c8824 */ /* 0x100fe400078e0a1d */
[--C-:B------:R-:W-:Y:S01]  /*dbb0*/  @!P6 IMAD.IADD R8, R8, 0x1, -R29.reuse ;  /* 0x000000010808e824 */ /* 0x100fe200078e0a1d */
[----:B0-----:R-:W4:Y:S05]  /*dbc0*/  LDL.LU R10, [R1+0x13c] ;  /* 0x00013c00010a7983 */ /* 0x001f2a0000300800 */
[----:B------:R-:W-:Y:S01]  /*dbd0*/  @!P1 IMAD.IADD R3, R3, 0x1, -R29 ;  /* 0x0000000103039824 */ /* 0x000fe200078e0a1d */
[----:B------:R0:W-:Y:S04]  /*dbe0*/  STL [R1+0x8c], R18 ;  /* 0x00008c1201007387 */ /* 0x0001e80000100800 */
[----:B------:R1:W-:Y:S04]  /*dbf0*/  STL [R1+0x90], R17 ;  /* 0x0000901101007387 */ /* 0x0003e80000100800 */
[----:B------:R0:W-:Y:S04]  /*dc00*/  STL [R1+0x1f4], R16 ;  /* 0x0001f41001007387 */ /* 0x0001e80000100800 */
[----:B------:R0:W-:Y:S04]  /*dc10*/  STL [R1+0x88], R15 ;  /* 0x0000880f01007387 */ /* 0x0001e80000100800 */
[----:B------:R0:W-:Y:S04]  /*dc20*/  STL [R1+0x78], R9 ;  /* 0x0000780901007387 */ /* 0x0001e80000100800 */
[----:B------:R-:W4:Y:S04]  /*dc30*/  LDL.LU R19, [R1+0x114] ;  /* 0x0001140001137983 */ /* 0x000f280000300800 */
[----:B------:R-:W-:Y:S04]  /*dc40*/  STL [R1+0x7c], R8 ;  /* 0x00007c0801007387 */ /* 0x000fe80000100800 */
[----:B0-----:R-:W4:Y:S04]  /*dc50*/  LDL.LU R18, [R1+0x11c] ;  /* 0x00011c0001127983 */ /* 0x001f280000300800 */
[----:B-1----:R-:W4:Y:S04]  /*dc60*/  LDL.LU R17, [R1+0x124] ;  /* 0x0001240001117983 */ /* 0x002f280000300800 */
[----:B------:R-:W-:Y:S04]  /*dc70*/  STL [R1+0x80], R7 ;  /* 0x0000800701007387 */ /* 0x000fe80000100800 */
[----:B------:R-:W4:Y:S04]  /*dc80*/  LDL.LU R16, [R1+0x10c] ;  /* 0x00010c0001107983 */ /* 0x000f280000300800 */
[----:B------:R-:W4:Y:S04]  /*dc90*/  LDL.LU R15, [R1+0x24] ;  /* 0x00002400010f7983 */ /* 0x000f280000300800 */
[----:B------:R-:W4:Y:S01]  /*dca0*/  LDL.LU R9, [R1+0xd0] ;  /* 0x0000d00001097983 */ /* 0x000f220000300800 */
[----:B---3--:R-:W-:-:S02]  /*dcb0*/  ISETP.GT.U32.AND P2, PT, R29, R21, PT ;  /* 0x000000151d00720c */ /* 0x008fc40003f44070 */
[C---:B--2---:R-:W-:Y:S02]  /*dcc0*/  ISETP.GT.U32.AND P3, PT, R29.reuse, R20, PT ;  /* 0x000000141d00720c */ /* 0x044fe40003f64070 */
[C---:B------:R-:W-:Y:S02]  /*dcd0*/  ISETP.GT.U32.AND P4, PT, R29.reuse, R14, PT ;  /* 0x0000000e1d00720c */ /* 0x040fe40003f84070 */
[C---:B------:R-:W-:Y:S02]  /*dce0*/  ISETP.GT.U32.AND P5, PT, R29.reuse, R13, PT ;  /* 0x0000000d1d00720c */ /* 0x040fe40003fa4070 */
[----:B------:R-:W-:-:S05]  /*dcf0*/  ISETP.GT.U32.AND P6, PT, R29, R2, PT ;  /* 0x000000021d00720c */ /* 0x000fca0003fc4070 */
[--C-:B------:R-:W-:Y:S01]  /*dd00*/  @!P2 IMAD.IADD R21, R21, 0x1, -R29.reuse ;  /* 0x000000011515a824 */ /* 0x100fe200078e0a1d */
[C---:B------:R-:W-:Y:S01]  /*dd10*/  ISETP.GT.U32.AND P0, PT, R29.reuse, R12, PT ;  /* 0x0000000c1d00720c */ /* 0x040fe20003f04070 */
[--C-:B------:R-:W-:Y:S01]  /*dd20*/  @!P3 IMAD.IADD R20, R20, 0x1, -R29.reuse ;  /* 0x000000011414b824 */ /* 0x100fe200078e0a1d */
[C---:B------:R-:W-:Y:S01]  /*dd30*/  ISETP.GT.U32.AND P2, PT, R29.reuse, R6, PT ;  /* 0x000000061d00720c */ /* 0x040fe20003f44070 */
[--C-:B------:R-:W-:Y:S01]  /*dd40*/  @!P4 IMAD.IADD R14, R14, 0x1, -R29.reuse ;  /* 0x000000010e0ec824 */ /* 0x100fe200078e0a1d */
[----:B------:R-:W-:Y:S01]  /*dd50*/  ISETP.GT.U32.AND P3, PT, R29, R5, PT ;  /* 0x000000051d00720c */ /* 0x000fe20003f64070 */
[--C-:B------:R-:W-:Y:S01]  /*dd60*/  @!P5 IMAD.IADD R13, R13, 0x1, -R29.reuse ;  /* 0x000000010d0dd824 */ /* 0x100fe200078e0a1d */
[C---:B------:R-:W-:Y:S02]  /*dd70*/  ISETP.GT.U32.AND P1, PT, R29.reuse, R11, PT ;  /* 0x0000000b1d00720c */ /* 0x040fe40003f24070 */
[C---:B------:R-:W-:Y:S02]  /*dd80*/  ISETP.GT.U32.AND P5, PT, R29.reuse, R28, PT ;  /* 0x0000001c1d00720c */ /* 0x040fe40003fa4070 */
[----:B------:R-:W-:Y:S01]  /*dd90*/  ISETP.GT.U32.AND P4, PT, R29, R4, PT ;  /* 0x000000041d00720c */ /* 0x000fe20003f84070 */
[----:B------:R-:W-:-:S02]  /*dda0*/  @!P6 IMAD.IADD R2, R2, 0x1, -R29 ;  /* 0x000000010202e824 */ /* 0x000fc400078e0a1d */
[--C-:B------:R-:W-:Y:S01]  /*ddb0*/  @!P0 IMAD.IADD R12, R12, 0x1, -R29.reuse ;  /* 0x000000010c0c8824 */ /* 0x100fe200078e0a1d */
[----:B------:R-:W-:Y:S01]  /*ddc0*/  ISETP.GT.U32.AND P0, PT, R29, R3, PT ;  /* 0x000000031d00720c */ /* 0x000fe20003f04070 */
[--C-:B------:R-:W-:Y:S02]  /*ddd0*/  @!P2 IMAD.IADD R6, R6, 0x1, -R29.reuse ;  /* 0x000000010606a824 */ /* 0x100fe400078e0a1d */
[--C-:B------:R-:W-:Y:S02]  /*dde0*/  @!P3 IMAD.IADD R5, R5, 0x1, -R29.reuse ;  /* 0x000000010505b824 */ /* 0x100fe400078e0a1d */
[--C-:B------:R-:W-:Y:S01]  /*ddf0*/  @!P1 IMAD.IADD R11, R11, 0x1, -R29.reuse ;  /* 0x000000010b0b9824 */ /* 0x100fe200078e0a1d */
[----:B------:R-:W-:Y:S01]  /*de00*/  ISETP.GT.U32.AND P1, PT, R29, R2, PT ;  /* 0x000000021d00720c */ /* 0x000fe20003f24070 */
[--C-:B------:R-:W-:Y:S02]  /*de10*/  @!P5 IMAD.IADD R28, R28, 0x1, -R29.reuse ;  /* 0x000000011c1cd824 */ /* 0x100fe400078e0a1d */
[--C-:B------:R-:W-:Y:S01]  /*de20*/  @!P4 IMAD.IADD R4, R4, 0x1, -R29.reuse ;  /* 0x000000010404c824 */ /* 0x100fe200078e0a1d */
[----:B------:R-:W-:Y:S04]  /*de30*/  STL [R1+0x1c4], R6 ;  /* 0x0001c40601007387 */ /* 0x000fe80000100800 */
[----:B------:R-:W-:Y:S01]  /*de40*/  STL [R1+0x74], R5 ;  /* 0x0000740501007387 */ /* 0x000fe20000100800 */
[----:B------:R-:W-:-:S03]  /*de50*/  @!P0 IMAD.IADD R3, R3, 0x1, -R29 ;  /* 0x0000000103038824 */ /* 0x000fc600078e0a1d */
[----:B------:R0:W-:Y:S04]  /*de60*/  STL [R1+0x188], R28 ;  /* 0x0001881c01007387 */ /* 0x0001e80000100800 */
[----:B------:R1:W-:Y:S04]  /*de70*/  STL [R1+0x1b0], R4 ;  /* 0x0001b00401007387 */ /* 0x0003e80000100800 */
[----:B0-----:R-:W2:Y:S04]  /*de80*/  LDL.LU R28, [R1+0x15c0] ;  /* 0x0015c000011c7983 */ /* 0x001ea80000300800 */
[----:B------:R-:W3:Y:S04]  /*de90*/  LDL.LU R8, [R1+0xdc] ;  /* 0x0000dc0001087983 */ /* 0x000ee80000300800 */
[----:B------:R-:W2:Y:S01]  /*dea0*/  LDL.LU R7, [R1+0xe0] ;  /* 0x0000e00001077983 */ /* 0x000ea20000300800 */
[----:B------:R-:W-:-:S03]  /*deb0*/  @!P1 IMAD.IADD R2, R2, 0x1, -R29 ;  /* 0x0000000102029824 */ /* 0x000fc600078e0a1d */
[----:B------:R-:W2:Y:S04]  /*dec0*/  LDL.LU R6, [R1+0x20] ;  /* 0x0000200001067983 */ /* 0x000ea80000300800 */
[----:B------:R-:W-:Y:S04]  /*ded0*/  STL [R1+0x190], R3 ;  /* 0x0001900301007387 */ /* 0x000fe80000100800 */
[----:B------:R-:W2:Y:S04]  /*dee0*/  LDL.LU R5, [R1+0xc8] ;  /* 0x0000c80001057983 */ /* 0x000ea80000300800 */
[----:B-1----:R-:W2:Y:S04]  /*def0*/  LDL.LU R4, [R1+0x1c] ;  /* 0x00001c0001047983 */ /* 0x002ea80000300800 */
[----:B------:R0:W-:Y:S04]  /*df00*/  STL [R1+0x198], R2 ;  /* 0x0001980201007387 */ /* 0x0001e80000100800 */
[----:B0-----:R-:W2:Y:S04]  /*df10*/  LDL.LU R2, [R1+0x18] ;  /* 0x0000180001027983 */ /* 0x001ea80000300800 */
[----:B------:R-:W2:Y:S01]  /*df20*/  LDL.LU R3, [R1+0x14] ;  /* 0x0000140001037983 */ /* 0x000ea20000300800 */
[----:B----4-:R-:W-:-:S02]  /*df30*/  ISETP.GT.U32.AND P6, PT, R29, R10, PT ;  /* 0x0000000a1d00720c */ /* 0x010fc40003fc4070 */
[C---:B------:R-:W-:Y:S02]  /*df40*/  ISETP.GT.U32.AND P2, PT, R29.reuse, R21, PT ;  /* 0x000000151d00720c */ /* 0x040fe40003f44070 */
[C---:B------:R-:W-:Y:S02]  /*df50*/  ISETP.GT.U32.AND P3, PT, R29.reuse, R20, PT ;  /* 0x000000141d00720c */ /* 0x040fe40003f64070 */
[C---:B------:R-:W-:Y:S02]  /*df60*/  ISETP.GT.U32.AND P4, PT, R29.reuse, R14, PT ;  /* 0x0000000e1d00720c */ /* 0x040fe40003f84070 */
[C---:B------:R-:W-:Y:S02]  /*df70*/  ISETP.GT.U32.AND P5, PT, R29.reuse, R13, PT ;  /* 0x0000000d1d00720c */ /* 0x040fe40003fa4070 */
[----:B------:R-:W-:-:S03]  /*df80*/  ISETP.GT.U32.AND P0, PT, R29, R12, PT ;  /* 0x0000000c1d00720c */ /* 0x000fc60003f04070 */
        /* <DEDUP_REMOVED lines=9> */
[----:B------:R-:W-:Y:S01]  /*e020*/  ISETP.GT.U32.AND P4, PT, R29, R17, PT ;  /* 0x000000111d00720c */ /* 0x000fe20003f84070 */
[----:B------:R-:W-:-:S04]  /*e030*/  @!P0 IMAD.IADD R12, R12, 0x1, -R29 ;  /* 0x000000010c0c8824 */ /* 0x000fc800078e0a1d */
[----:B------:R-:W-:Y:S01]  /*e040*/  @!P1 IMAD.IADD R11, R11, 0x1, -R29 ;  /* 0x000000010b0b9824 */ /* 0x000fe200078e0a1d */
[----:B------:R-:W-:-:S03]  /*e050*/  ISETP.GT.U32.AND P5, PT, R29, R16, PT ;  /* 0x000000101d00720c */ /* 0x000fc60003fa4070 */
[--C-:B------:R-:W-:Y:S01]  /*e060*/  @!P6 IMAD.IADD R10, R10, 0x1, -R29.reuse ;  /* 0x000000010a0ae824 */ /* 0x100fe200078e0a1d */
[----:B------:R-:W-:Y:S01]  /*e070*/  ISETP.GT.U32.AND P0, PT, R29, R15, PT ;  /* 0x0000000f1d00720c */ /* 0x000fe20003f04070 */
[--C-:B------:R-:W-:Y:S01]  /*e080*/  @!P2 IMAD.IADD R19, R19, 0x1, -R29.reuse ;  /* 0x000000011313a824 */ /* 0x100fe200078e0a1d */
[----:B------:R-:W-:Y:S01]  /*e090*/  ISETP.GT.U32.AND P1, PT, R29, R9, PT ;  /* 0x000000091d00720c */ /* 0x000fe20003f24070 */
[--C-:B------:R-:W-:Y:S02]  /*e0a0*/  @!P3 IMAD.IADD R18, R18, 0x1, -R29.reuse ;  /* 0x000000011212b824 */ /* 0x100fe400078e0a1d */
[----:B------:R-:W-:-:S04]  /*e0b0*/  @!P4 IMAD.IADD R17, R17, 0x1, -R29 ;  /* 0x000000011111c824 */ /* 0x000fc800078e0a1d */
[----:B------:R-:W-:-:S04]  /*e0c0*/  @!P5 IMAD.IADD R16, R16, 0x1, -R29 ;  /* 0x000000011010d824 */ /* 0x000fc800078e0a1d */
[--C-:B------:R-:W-:Y:S02]  /*e0d0*/  @!P0 IMAD.IADD R15, R15, 0x1, -R29.reuse ;  /* 0x000000010f0f8824 */ /* 0x100fe400078e0a1d */
[----:B------:R-:W-:Y:S02]  /*e0e0*/  @!P1 IMAD.IADD R9, R9, 0x1, -R29 ;  /* 0x0000000109099824 */ /* 0x000fe400078e0a1d */
[----:B------:R-:W-:Y:S01]  /*e0f0*/  IMAD.HI.U32 R0, R0, R27, RZ ;  /* 0x0000001b00007227 */ /* 0x000fe200078e00ff */
[----:B------:R0:W-:Y:S03]  /*e100*/  STL [R1+0x180], R21 ;  /* 0x0001801501007387 */ /* 0x0001e60000100800 */
[----:B------:R-:W-:Y:S01]  /*e110*/  IMAD.MOV R0, RZ, RZ, -R0 ;  /* 0x000000ffff007224 */ /* 0x000fe200078e0a00 */
[----:B0-----:R-:W4:Y:S04]  /*e120*/  LDL.LU R21, [R1+0x15bc] ;  /* 0x0015bc0001157983 */ /* 0x001f280000300800 */
[----:B------:R0:W-:Y:S01]  /*e130*/  STL [R1+0x144], R20 ;  /* 0x0001441401007387 */ /* 0x0001e20000100800 */
[----:B------:R-:W-:-:S03]  /*e140*/  IMAD R27, R29, R0, R27 ;  /* 0x000000001d1b7224 */ /* 0x000fc600078e021b */
[----:B0-----:R-:W4:Y:S04]  /*e150*/  LDL.LU R20, [R1+0x15b8] ;  /* 0x0015b80001147983 */ /* 0x001f280000300800 */
[----:B------:R0:W-:Y:S04]  /*e160*/  STL [R1+0x150], R14 ;  /* 0x0001500e01007387 */ /* 0x0001e80000100800 */
[----:B------:R1:W-:Y:S04]  /*e170*/  STL [R1+0x154], R13 ;  /* 0x0001540d01007387 */ /* 0x0003e80000100800 */
[----:B------:R0:W-:Y:S04]  /*e180*/  STL [R1+0x15c], R12 ;  /* 0x00015c0c01007387 */ /* 0x0001e80000100800 */
[----:B------:R-:W4:Y:S04]  /*e190*/  LDL.LU R0, [R1+0x6c] ;  /* 0x00006c0001007983 */ /* 0x000f280000300800 */
[----:B------:R1:W-:Y:S04]  /*e1a0*/  STL [R1+0x104], R11 ;  /* 0x0001040b01007387 */ /* 0x0003e80000100800 */
[----:B0-----:R-:W4:Y:S04]  /*e1b0*/  LDL.LU R14, [R1+0x10] ;  /* 0x00001000010e7983 */ /* 0x001f280000300800 */
[----:B-1----:R-:W4:Y:S04]  /*e1c0*/  LDL.LU R13, [R1+0xc] ;  /* 0x00000c00010d7983 */ /* 0x002f280000300800 */
[----:B------:R0:W-:Y:S04]  /*e1d0*/  STL [R1+0x13c], R10 ;  /* 0x00013c0a01007387 */ /* 0x0001e80000100800 */
[----:B------:R-:W4:Y:S04]  /*e1e0*/  LDL.LU R12, [R1+0x8] ;  /* 0x00000800010c7983 */ /* 0x000f280000300800 */
[----:B------:R-:W4:Y:S04]  /*e1f0*/  LDL.LU R11, [R1+0x4] ;  /* 0x00000400010b7983 */ /* 0x000f280000300800 */
[----:B0-----:R-:W4:Y:S01]  /*e200*/  LDL.LU R10, [R1] ;  /* 0x00000000010a7983 */ /* 0x001f220000300800 */
[----:B---3--:R-:W-:-:S02]  /*e210*/  ISETP.GT.U32.AND P6, PT, R29, R8, PT ;  /* 0x000000081d00720c */ /* 0x008fc40003fc4070 */
[C---:B--2---:R-:W-:Y:S02]  /*e220*/  ISETP.GT.U32.AND P2, PT, R29.reuse, R7, PT ;  /* 0x000000071d00720c */ /* 0x044fe40003f44070 */
[C---:B------:R-:W-:Y:S02]  /*e230*/  ISETP.GT.U32.AND P3, PT, R29.reuse, R6, PT ;  /* 0x000000061d00720c */ /* 0x040fe40003f64070 */
[C---:B------:R-:W-:Y:S02]  /*e240*/  ISETP.GT.U32.AND P4, PT, R29.reuse, R5, PT ;  /* 0x000000051d00720c */ /* 0x040fe40003f84070 */
[----:B------:R-:W-:-:S05]  /*e250*/  ISETP.GT.U32.AND P5, PT, R29, R4, PT ;  /* 0x000000041d00720c */ /* 0x000fca0003fa4070 */
[--C-:B------:R-:W-:Y:S01]  /*e260*/  @!P6 IMAD.IADD R8, R8, 0x1, -R29.reuse ;  /* 0x000000010808e824 */ /* 0x100fe200078e0a1d */
[----:B------:R-:W-:Y:S01]  /*e270*/  ISETP.GT.U32.AND P6, PT, R29, R19, PT ;  /* 0x000000131d00720c */ /* 0x000fe20003fc4070 */
[--C-:B------:R-:W-:Y:S01]  /*e280*/  @!P2 IMAD.IADD R7, R7, 0x1, -R29.reuse ;  /* 0x000000010707a824 */ /* 0x100fe200078e0a1d */
[C---:B------:R-:W-:Y:S01]  /*e290*/  ISETP.GT.U32.AND P2, PT, R29.reuse, R18, PT ;  /* 0x000000121d00720c */ /* 0x040fe20003f44070 */
[--C-:B------:R-:W-:Y:S01]  /*e2a0*/  @!P3 IMAD.IADD R6, R6, 0x1, -R29.reuse ;  /* 0x000000010606b824 */ /* 0x100fe200078e0a1d */
[C---:B------:R-:W-:Y:S02]  /*e2b0*/  ISETP.GT.U32.AND P3, PT, R29.reuse, R17, PT ;  /* 0x000000111d00720c */ /* 0x040fe40003f64070 */
[C---:B------:R-:W-:Y:S02]  /*e2c0*/  ISETP.GT.U32.AND P0, PT, R29.reuse, R2, PT ;  /* 0x000000021d00720c */ /* 0x040fe40003f04070 */
[----:B------:R-:W-:Y:S01]  /*e2d0*/  ISETP.GT.U32.AND P1, PT, R29, R3, PT ;  /* 0x000000031d00720c */ /* 0x000fe20003f24070 */
[--C-:B------:R-:W-:Y:S01]  /*e2e0*/  @!P4 IMAD.IADD R5, R5, 0x1, -R29.reuse ;  /* 0x000000010505c824 */ /* 0x100fe200078e0a1d */
[C---:B------:R-:W-:Y:S01]  /*e2f0*/  ISETP.GT.U32.AND P4, PT, R29.reuse, R16, PT ;  /* 0x000000101d00720c */ /* 0x040fe20003f84070 */
[--C-:B------:R-:W-:Y:S01]  /*e300*/  @!P5 IMAD.IADD R4, R4, 0x1, -R29.reuse ;  /* 0x000000010404d824 */ /* 0x100fe200078e0a1d */
[----:B------:R-:W-:Y:S01]  /*e310*/  ISETP.GT.U32.AND P5, PT, R29, R15, PT ;  /* 0x0000000f1d00720c */ /* 0x000fe20003fa4070 */
[----:B------:R-:W-:-:S06]  /*e320*/  @!P6 IMAD.IADD R19, R19, 0x1, -R29 ;  /* 0x000000011313e824 */ /* 0x000fcc00078e0a1d */
[--C-:B------:R-:W-:Y:S01]  /*e330*/  @!P0 IMAD.IADD R2, R2, 0x1, -R29.reuse ;  /* 0x0000000102028824 */ /* 0x100fe200078e0a1d */
[----:B------:R-:W-:Y:S01]  /*e340*/  ISETP.GT.U32.AND P0, PT, R29, R9, PT ;  /* 0x000000091d00720c */ /* 0x000fe20003f04070 */
[--C-:B------:R-:W-:Y:S02]  /*e350*/  @!P2 IMAD.IADD R18, R18, 0x1, -R29.reuse ;  /* 0x000000011212a824 */ /* 0x100fe400078e0a1d */
[--C-:B------:R-:W-:Y:S01]  /*e360*/  @!P1 IMAD.IADD R3, R3, 0x1, -R29.reuse ;  /* 0x0000000103039824 */ /* 0x100fe200078e0a1d */
[----:B------:R-:W-:Y:S01]  /*e370*/  ISETP.GT.U32.AND P1, PT, R29, R8, PT ;  /* 0x000000081d00720c */ /* 0x000fe20003f24070 */
[--C-:B------:R-:W-:Y:S01]  /*e380*/  @!P3 IMAD.IADD R17, R17, 0x1, -R29.reuse ;  /* 0x000000011111b824 */ /* 0x100fe200078e0a1d */
[C---:B------:R-:W-:Y:S01]  /*e390*/  ISETP.GT.U32.AND P2, PT, R29.reuse, R7, PT ;  /* 0x000000071d00720c */ /* 0x040fe20003f44070 */
[--C-:B------:R-:W-:Y:S01]  /*e3a0*/  @!P4 IMAD.IADD R16, R16, 0x1, -R29.reuse ;  /* 0x000000011010c824 */ /* 0x100fe200078e0a1d */
[C---:B------:R-:W-:Y:S01]  /*e3b0*/  ISETP.GT.U32.AND P3, PT, R29.reuse, R6, PT ;  /* 0x000000061d00720c */ /* 0x040fe20003f64070 */
[----:B------:R0:W-:Y:S01]  /*e3c0*/  STL [R1+0x114], R19 ;  /* 0x0001141301007387 */ /* 0x0001e20000100800 */
[----:B------:R-:W-:Y:S01]  /*e3d0*/  ISETP.GT.U32.AND P4, PT, R29, R5, PT ;  /* 0x000000051d00720c */ /* 0x000fe20003f84070 */
[--C-:B------:R-:W-:Y:S01]  /*e3e0*/  @!P5 IMAD.IADD R15, R15, 0x1, -R29.reuse ;  /* 0x000000010f0fd824 */ /* 0x100fe200078e0a1d */
[----:B------:R-:W-:Y:S01]  /*e3f0*/  ISETP.GT.U32.AND P5, PT, R29, R4, PT ;  /* 0x000000041d00720c */ /* 0x000fe20003fa4070 */
[--C-:B------:R-:W-:Y:S01]  /*e400*/  @!P0 IMAD.IADD R9, R9, 0x1, -R29.reuse ;  /* 0x0000000109098824 */ /* 0x100fe200078e0a1d */
[C---:B------:R-:W-:Y:S01]  /*e410*/  ISETP.GT.U32.AND P6, PT, R29.reuse, R2, PT ;  /* 0x000000021d00720c */ /* 0x040fe20003fc4070 */
[----:B0-----:R-:W2:Y:S04]  /*e420*/  LDL.LU R19, [R1+0x15b4] ;  /* 0x0015b40001137983 */ /* 0x001ea80000300800 */
[----:B------:R0:W-:Y:S01]  /*e430*/  STL [R1+0x11c], R18 ;  /* 0x00011c1201007387 */ /* 0x0001e20000100800 */
[----:B------:R-:W-:Y:S01]  /*e440*/  ISETP.GT.U32.AND P0, PT, R29, R3, PT ;  /* 0x000000031d00720c */ /* 0x000fe20003f04070 */
[----:B------:R-:W-:-:S02]  /*e450*/  @!P1 IMAD.IADD R8, R8, 0x1, -R29 ;  /* 0x0000000108089824 */ /* 0x000fc400078e0a1d */
[--C-:B------:R-:W-:Y:S01]  /*e460*/  @!P2 IMAD.IADD R7, R7, 0x1, -R29.reuse ;  /* 0x000000010707a824 */ /* 0x100fe200078e0a1d */
[----:B0-----:R-:W3:Y:S04]  /*e470*/  LDL.LU R18, [R1+0x15b0] ;  /* 0x0015b00001127983 */ /* 0x001ee80000300800 */
[----:B------:R0:W-:Y:S01]  /*e480*/  STL [R1+0x124], R17 ;  /* 0x0001241101007387 */ /* 0x0001e20000100800 */
[----:B------:R-:W-:-:S03]  /*e490*/  @!P3 IMAD.IADD R6, R6, 0x1, -R29 ;  /* 0x000000010606b824 */ /* 0x000fc600078e0a1d */
[----:B0-----:R-:W2:Y:S04]  /*e4a0*/  LDL.LU R17, [R1+0x15ac] ;  /* 0x0015ac0001117983 */ /* 0x001ea80000300800 */
        /* <DEDUP_REMOVED lines=12> */
[----:B------:R0:W-:Y:S04]  /*e570*/  STL [R1+0xe0], R7 ;  /* 0x0000e00701007387 */ /* 0x0001e80000100800 */
[----:B0-----:R-:W3:Y:S04]  /*e580*/  LDL.LU R7, [R1+0x1598] ;  /* 0x0015980001077983 */ /* 0x001ee80000300800 */
        /* <DEDUP_REMOVED lines=9> */
[----:B0-----:R-:W3:Y:S01]  /*e620*/  LDL.LU R3, [R1+0x1584] ;  /* 0x0015840001037983 */ /* 0x001ee20000300800 */
[----:B----4-:R-:W-:-:S02]  /*e630*/  ISETP.GT.U32.AND P1, PT, R29, R14, PT ;  /* 0x0000000e1d00720c */ /* 0x010fc40003f24070 */
[C---:B------:R-:W-:Y:S02]  /*e640*/  ISETP.GT.U32.AND P2, PT, R29.reuse, R13, PT ;  /* 0x0000000d1d00720c */ /* 0x040fe40003f44070 */
[C---:B------:R-:W-:Y:S02]  /*e650*/  ISETP.GT.U32.AND P3, PT, R29.reuse, R12, PT ;  /* 0x0000000c1d00720c */ /* 0x040fe40003f64070 */
[C---:B------:R-:W-:Y:S02]  /*e660*/  ISETP.GT.U32.AND P4, PT, R29.reuse, R11, PT ;  /* 0x0000000b1d00720c */ /* 0x040fe40003f84070 */
[----:B------:R-:W-:-:S05]  /*e670*/  ISETP.GT.U32.AND P5, PT, R29, R10, PT ;  /* 0x0000000a1d00720c */ /* 0x000fca0003fa4070 */
[--C-:B------:R-:W-:Y:S02]  /*e680*/  @!P1 IMAD.IADD R14, R14, 0x1, -R29.reuse ;  /* 0x000000010e0e9824 */ /* 0x100fe400078e0a1d */
[--C-:B------:R-:W-:Y:S02]  /*e690*/  @!P2 IMAD.IADD R13, R13, 0x1, -R29.reuse ;  /* 0x000000010d0da824 */ /* 0x100fe400078e0a1d */
[--C-:B------:R-:W-:Y:S02]  /*e6a0*/  @!P3 IMAD.IADD R12, R12, 0x1, -R29.reuse ;  /* 0x000000010c0cb824 */ /* 0x100fe400078e0a1d */
[--C-:B------:R-:W-:Y:S02]  /*e6b0*/  @!P4 IMAD.IADD R11, R11, 0x1, -R29.reuse ;  /* 0x000000010b0bc824 */ /* 0x100fe400078e0a1d */
[----:B------:R-:W-:Y:S01]  /*e6c0*/  @!P5 IMAD.IADD R10, R10, 0x1, -R29 ;  /* 0x000000010a0ad824 */ /* 0x000fe200078e0a1d */
[C---:B--2---:R-:W-:Y:S02]  /*e6d0*/  ISETP.GT.U32.AND P5, PT, R29.reuse, R8, PT ;  /* 0x000000081d00720c */ /* 0x044fe40003fa4070 */
[----:B---3--:R-:W-:-:S02]  /*e6e0*/  ISETP.GT.U32.AND P4, PT, R29, R7, PT ;  /* 0x000000071d00720c */ /* 0x008fc40003f84070 */
[C---:B------:R-:W-:Y:S02]  /*e6f0*/  ISETP.GT.U32.AND P3, PT, R29.reuse, R6, PT ;  /* 0x000000061d00720c */ /* 0x040fe40003f64070 */
[C---:B------:R-:W-:Y:S02]  /*e700*/  ISETP.GT.U32.AND P2, PT, R29.reuse, R5, PT ;  /* 0x000000051d00720c */ /* 0x040fe40003f44070 */
[----:B------:R-:W-:-:S11]  /*e710*/  ISETP.GT.U32.AND P1, PT, R29, R4, PT ;  /* 0x000000041d00720c */ /* 0x000fd60003f24070 */
[--C-:B------:R-:W-:Y:S01]  /*e720*/  @!P2 IMAD.IADD R5, R5, 0x1, -R29.reuse ;  /* 0x000000010505a824 */ /* 0x100fe200078e0a1d */
[C---:B------:R-:W-:Y:S01]  /*e730*/  ISETP.GT.U32.AND P2, PT, R29.reuse, R12, PT ;  /* 0x0000000c1d00720c */ /* 0x040fe20003f44070 */
[--C-:B------:R-:W-:Y:S01]  /*e740*/  @!P3 IMAD.IADD R6, R6, 0x1, -R29.reuse ;  /* 0x000000010606b824 */ /* 0x100fe200078e0a1d */
[C---:B------:R-:W-:Y:S02]  /*e750*/  ISETP.GT.U32.AND P6, PT, R29.reuse, R2, PT ;  /* 0x000000021d00720c */ /* 0x040fe40003fc4070 */
[C---:B------:R-:W-:Y:S01]  /*e760*/  ISETP.GT.U32.AND P0, PT, R29.reuse, R3, PT ;  /* 0x000000031d00720c */ /* 0x040fe20003f04070 */
[--C-:B------:R-:W-:Y:S01]  /*e770*/  @!P1 IMAD.IADD R4, R4, 0x1, -R29.reuse ;  /* 0x0000000104049824 */ /* 0x100fe200078e0a1d */
[----:B------:R-:W-:Y:S01]  /*e780*/  ISETP.GT.U32.AND P1, PT, R29, R13, PT ;  /* 0x0000000d1d00720c */ /* 0x000fe20003f24070 */
[----:B------:R-:W-:Y:S01]  /*e790*/  @!P4 IMAD.IADD R7, R7, 0x1, -R29 ;  /* 0x000000010707c824 */ /* 0x000fe200078e0a1d */
[----:B------:R-:W-:-:S09]  /*e7a0*/  ISETP.GT.U32.AND P3, PT, R29, R11, PT ;  /* 0x0000000b1d00720c */ /* 0x000fd20003f64070 */
[--C-:B------:R-:W-:Y:S01]  /*e7b0*/  @!P0 IMAD.IADD R3, R3, 0x1, -R29.reuse ;  /* 0x0000000103038824 */ /* 0x100fe200078e0a1d */
[C---:B------:R-:W-:Y:S01]  /*e7c0*/  ISETP.GT.U32.AND P0, PT, R29.reuse, R14, PT ;  /* 0x0000000e1d00720c */ /* 0x040fe20003f04070 */
[--C-:B------:R-:W-:Y:S01]  /*e7d0*/  @!P6 IMAD.IADD R2, R2, 0x1, -R29.reuse ;  /* 0x000000010202e824 */ /* 0x100fe200078e0a1d */
[C---:B------:R-:W-:Y:S02]  /*e7e0*/  ISETP.GT.U32.AND P4, PT, R29.reuse, R10, PT ;  /* 0x0000000a1d00720c */ /* 0x040fe40003f84070 */
[C---:B------:R-:W-:Y:S01]  /*e7f0*/  ISETP.GT.U32.AND P6, PT, R29.reuse, R9, PT ;  /* 0x000000091d00720c */ /* 0x040fe20003fc4070 */
[--C-:B------:R-:W-:Y:S01]  /*e800*/  @!P5 IMAD.IADD R8, R8, 0x1, -R29.reuse ;  /* 0x000000010808d824 */ /* 0x100fe200078e0a1d */
[----:B------:R-:W-:Y:S01]  /*e810*/  ISETP.GT.U32.AND P5, PT, R29, R2, PT ;  /* 0x000000021d00720c */ /* 0x000fe20003fa4070 */
[--C-:B------:R-:W-:Y:S02]  /*e820*/  @!P1 IMAD.IADD R13, R13, 0x1, -R29.reuse ;  /* 0x000000010d0d9824 */ /* 0x100fe400078e0a1d */
[----:B------:R-:W-:-:S04]  /*e830*/  @!P2 IMAD.IADD R12, R12, 0x1, -R29 ;  /* 0x000000010c0ca824 */ /* 0x000fc800078e0a1d */
[--C-:B------:R-:W-:Y:S02]  /*e840*/  @!P0 IMAD.IADD R14, R14, 0x1, -R29.reuse ;  /* 0x000000010e0e8824 */ /* 0x100fe400078e0a1d */
[----:B------:R-:W-:-:S03]  /*e850*/  @!P3 IMAD.IADD R11, R11, 0x1, -R29 ;  /* 0x000000010b0bb824 */ /* 0x000fc600078e0a1d */
[----:B------:R0:W-:Y:S01]  /*e860*/  STL [R1+0x10], R14 ;  /* 0x0000100e01007387 */ /* 0x0001e20000100800 */
[C---:B------:R-:W-:Y:S01]  /*e870*/  ISETP.GT.U32.AND P0, PT, R29.reuse, R3, PT ;  /* 0x000000031d00720c */ /* 0x040fe20003f04070 */
[--C-:B------:R-:W-:Y:S01]  /*e880*/  @!P4 IMAD.IADD R10, R10, 0x1, -R29.reuse ;  /* 0x000000010a0ac824 */ /* 0x100fe200078e0a1d */
[----:B------:R-:W-:Y:S01]  /*e890*/  ISETP.GT.U32.AND P1, PT, R29, R4, PT ;  /* 0x000000041d00720c */ /* 0x000fe20003f24070 */
[--C-:B------:R-:W-:Y:S01]  /*e8a0*/  @!P6 IMAD.IADD R9, R9, 0x1, -R29.reuse ;  /* 0x000000010909e824 */ /* 0x100fe200078e0a1d */
[C---:B------:R-:W-:Y:S01]  /*e8b0*/  ISETP.GT.U32.AND P2, PT, R29.reuse, R5, PT ;  /* 0x000000051d00720c */ /* 0x040fe20003f44070 */
[----:B0-----:R-:W2:Y:S04]  /*e8c0*/  LDL.LU R14, [R1+0x1580] ;  /* 0x00158000010e7983 */ /* 0x001ea80000300800 */
[----:B------:R0:W-:Y:S01]  /*e8d0*/  STL [R1+0xc], R13 ;  /* 0x00000c0d01007387 */ /* 0x0001e20000100800 */
[C---:B------:R-:W-:Y:S01]  /*e8e0*/  ISETP.GT.U32.AND P3, PT, R29.reuse, R6, PT ;  /* 0x000000061d00720c */ /* 0x040fe20003f64070 */
[----:B------:R-:W-:Y:S01]  /*e8f0*/  @!P5 IMAD.IADD R2, R2, 0x1, -R29 ;  /* 0x000000010202d824 */ /* 0x000fe200078e0a1d */
[----:B------:R-:W-:-:S02]  /*e900*/  ISETP.GT.U32.AND P4, PT, R29, R7, PT ;  /* 0x000000071d00720c */ /* 0x000fc40003f84070 */
[C---:B------:R-:W-:Y:S01]  /*e910*/  ISETP.GT.U32.AND P6, PT, R29.reuse, R8, PT ;  /* 0x000000081d00720c */ /* 0x040fe20003fc4070 */
[----:B0-----:R-:W3:Y:S04]  /*e920*/  LDL.LU R13, [R1+0x157c] ;  /* 0x00157c00010d7983 */ /* 0x001ee80000300800 */
[----:B------:R0:W-:Y:S01]  /*e930*/  STL [R1+0x8], R12 ;  /* 0x0000080c01007387 */ /* 0x0001e20000100800 */
[----:B------:R-:W-:-:S03]  /*e940*/  ISETP.GT.U32.AND P5, PT, R29, R9, PT ;  /* 0x000000091d00720c */ /* 0x000fc60003fa4070 */
[----:B0-----:R-:W4:Y:S04]  /*e950*/  LDL.LU R12, [R1+0x1578] ;  /* 0x00157800010c7983 */ /* 0x001f280000300800 */
[----:B------:R0:W-:Y:S01]  /*e960*/  STL [R1+0x4], R11 ;  /* 0x0000040b01007387 */ /* 0x0001e20000100800 */
[----:B------:R-:W-:-:S03]  /*e970*/  @!P0 IMAD.IADD R3, R3, 0x1, -R29 ;  /* 0x0000000103038824 */ /* 0x000fc600078e0a1d */
[----:B0-----:R-:W2:Y:S04]  /*e980*/  LDL.LU R11, [R1+0x1574] ;  /* 0x00157400010b7983 */ /* 0x001ea80000300800 */
[----:B------:R0:W-:Y:S01]  /*e990*/  STL [R1], R10 ;  /* 0x0000000a01007387 */ /* 0x0001e20000100800 */
[----:B------:R-:W-:-:S03]  /*e9a0*/  @!P1 IMAD.IADD R4, R4, 0x1, -R29 ;  /* 0x0000000104049824 */ /* 0x000fc600078e0a1d */
[----:B0-----:R-:W2:Y:S01]  /*e9b0*/  LDL.LU R10, [R1+0x1570] ;  /* 0x00157000010a7983 */ /* 0x001ea20000300800 */
[--C-:B------:R-:W-:Y:S02]  /*e9c0*/  @!P2 IMAD.IADD R5, R5, 0x1, -R29.reuse ;  /* 0x000000010505a824 */ /* 0x100fe400078e0a1d */
[--C-:B------:R-:W-:Y:S01]  /*e9d0*/  @!P3 IMAD.IADD R6, R6, 0x1, -R29.reuse ;  /* 0x000000010606b824 */ /* 0x100fe200078e0a1d */
[----:B------:R-:W-:Y:S01]  /*e9e0*/  STL [R1+0x154c], R2 ;  /* 0x00154c0201007387 */ /* 0x000fe20000100800 */
        /* <DEDUP_REMOVED lines=8> */
[----:B------:R-:W-:Y:S04]  /*ea70*/  STL [R1+0x1558], R8 ;  /* 0x0015580801007387 */ /* 0x000fe80000100800 */
[----:B------:R0:W-:Y:S04]  /*ea80*/  STL [R1+0x155c], R9 ;  /* 0x00155c0901007387 */ /* 0x0001e80000100800 */
[----:B0-----:R-:W3:Y:S04]  /*ea90*/  LDL R9, [R1+0x1304] ;  /* 0x0013040001097983 */ /* 0x001ee80000100800 */
[----:B------:R-:W0:Y:S01]  /*eaa0*/  S2R R3, SR_TID.X ;  /* 0x0000000000037919 */ /* 0x000e220000002100 */
[----:B------:R-:W-:-:S02]  /*eab0*/  IABS R28, R28 ;  /* 0x0000001c001c7213 */ /* 0x000fc40000000000 */
[----:B------:R-:W-:-:S03]  /*eac0*/  IABS R2, c[0x0][0x178] ;  /* 0x00005e0000027a13 */ /* 0x000fc60000000000 */
[----:B------:R-:W-:-:S04]  /*ead0*/  IMAD.HI.U32 R0, R0, R28, RZ ;  /* 0x0000001c00007227 */ /* 0x000fc800078e00ff */
[----:B------:R-:W-:-:S04]  /*eae0*/  IMAD.MOV R0, RZ, RZ, -R0 ;  /* 0x000000ffff007224 */ /* 0x000fc800078e0a00 */
[----:B------:R-:W-:Y:S01]  /*eaf0*/  IMAD R28, R2, R0, R28 ;  /* 0x00000000021c7224 */ /* 0x000fe200078e021c */
[C---:B0-----:R-:W-:Y:S02]  /*eb00*/  LOP3.LUT R2, R3.reuse, 0x3f, RZ, 0xc0, !PT ;  /* 0x0000003f03027812 */ /* 0x041fe400078ec0ff */
[----:B------:R-:W-:Y:S02]  /*eb10*/  LOP3.LUT R0, R3, 0x7, RZ, 0xc0, !PT ;  /* 0x0000000703007812 */ /* 0x000fe400078ec0ff */
[----:B--2---:R-:W-:-:S13]  /*eb20*/  ISETP.GT.U32.AND P0, PT, R29, R10, PT ;  /* 0x0000000a1d00720c */ /* 0x004fda0003f04070 */
[----:B------:R-:W-:Y:S01]  /*eb30*/  @!P0 IMAD.IADD R10, R10, 0x1, -R29 ;  /* 0x000000010a0a8824 */ /* 0x000fe200078e0a1d */
[C---:B------:R-:W-:Y:S01]  /*eb40*/  LOP3.LUT P0, RZ, R3.reuse, 0x40, RZ, 0xc0, !PT ;  /* 0x0000004003ff7812 */ /* 0x040fe2000780c0ff */
[----:B------:R-:W-:Y:S01]  /*eb50*/  IMAD.SHL.U32 R3, R3, 0x20, RZ ;  /* 0x0000002003037824 */ /* 0x000fe200078e00ff */
[----:B---3--:R-:W-:Y:S04]  /*eb60*/  STL [R1+0x1568], R9 ;  /* 0x0015680901007387 */ /* 0x008fe80000100800 */
[----:B------:R0:W-:Y:S04]  /*eb70*/  STL [R1+0xf3c], R3 ;  /* 0x000f3c0301007387 */ /* 0x0001e80000100800 */
[----:B------:R-:W2:Y:S01]  /*eb80*/  LDL R7, [R1+0x1314] ;  /* 0x0013140001077983 */ /* 0x000ea20000100800 */
[----:B------:R-:W-:-:S13]  /*eb90*/  ISETP.GT.U32.AND P1, PT, R29, R11, PT ;  /* 0x0000000b1d00720c */ /* 0x000fda0003f24070 */
[----:B------:R-:W-:Y:S01]  /*eba0*/  @!P1 IMAD.IADD R11, R11, 0x1, -R29 ;  /* 0x000000010b0b9824 */ /* 0x000fe200078e0a1d */
[----:B------:R-:W-:-:S13]  /*ebb0*/  ISETP.GT.U32.AND P1, PT, R29, R17, PT ;  /* 0x000000111d00720c */ /* 0x000fda0003f24070 */
[----:B------:R-:W-:Y:S01]  /*ebc0*/  @!P1 IMAD.IADD R17, R17, 0x1, -R29 ;  /* 0x0000000111119824 */ /* 0x000fe200078e0a1d */
[----:B------:R-:W-:-:S13]  /*ebd0*/  ISETP.GT.U32.AND P1, PT, R29, R23, PT ;  /* 0x000000171d00720c */ /* 0x000fda0003f24070 */
[----:B------:R-:W-:Y:S01]  /*ebe0*/  @!P1 IMAD.IADD R23, R23, 0x1, -R29 ;  /* 0x0000000117179824 */ /* 0x000fe200078e0a1d */
[----:B------:R-:W-:-:S13]  /*ebf0*/  ISETP.GT.U32.AND P1, PT, R29, R10, PT ;  /* 0x0000000a1d00720c */ /* 0x000fda0003f24070 */
[----:B------:R-:W-:Y:S01]  /*ec00*/  @!P1 IMAD.IADD R10, R10, 0x1, -R29 ;  /* 0x000000010a0a9824 */ /* 0x000fe200078e0a1d */
[----:B--2---:R-:W-:Y:S04]  /*ec10*/  STL [R1+0x156c], R7 ;  /* 0x00156c0701007387 */ /* 0x004fe80000100800 */
[----:B------:R-:W2:Y:S04]  /*ec20*/  LDL R6, [R1+0x130c] ;  /* 0x00130c0001067983 */ /* 0x000ea80000100800 */
[----:B------:R-:W3:Y:S04]  /*ec30*/  LDL R5, [R1+0x1300] ;  /* 0x0013000001057983 */ /* 0x000ee80000100800 */
[----:B0-----:R-:W2:Y:S04]  /*ec40*/  LDL R3, [R1+0x12fc] ;  /* 0x0012fc0001037983 */ /* 0x001ea80000100800 */
[----:B------:R0:W-:Y:S04]  /*ec50*/  STL [R1+0x1560], R10 ;  /* 0x0015600a01007387 */ /* 0x0001e80000100800 */
[----:B0-----:R-:W2:Y:S01]  /*ec60*/  LDL R10, [R1+0xf3c] ;  /* 0x000f3c00010a7983 */ /* 0x001ea20000100800 */
[----:B----4-:R-:W-:-:S03]  /*ec70*/  ISETP.GT.U32.AND P2, PT, R29, R12, PT ;  /* 0x0000000c1d00720c */ /* 0x010fc60003f44070 */
[----:B------:R-:W0:Y:S10]  /*ec80*/  S2R R9, SR_TID.X ;  /* 0x0000000000097919 */ /* 0x000e340000002100 */
[----:B------:R-:W-:Y:S01]  /*ec90*/  @!P2 IMAD.IADD R12, R12, 0x1, -R29 ;  /* 0x000000010c0ca824 */ /* 0x000fe200078e0a1d */
[----:B------:R-:W-:-:S13]  /*eca0*/  ISETP.GT.U32.AND P2, PT, R29, R18, PT ;  /* 0x000000121d00720c */ /* 0x000fda0003f44070 */
[----:B------:R-:W-:Y:S01]  /*ecb0*/  @!P2 IMAD.IADD R18, R18, 0x1, -R29 ;  /* 0x000000011212a824 */ /* 0x000fe200078e0a1d */
[----:B------:R-:W-:Y:S01]  /*ecc0*/  ISETP.GT.U32.AND P2, PT, R29, R24, PT ;  /* 0x000000181d00720c */ /* 0x000fe20003f44070 */
[C---:B------:R-:W-:Y:S02]  /*ecd0*/  IMAD.SHL.U32 R4, R0.reuse, 0x80, RZ ;  /* 0x0000008000047824 */ /* 0x040fe400078e00ff */
[----:B------:R-:W-:Y:S02]  /*ece0*/  IMAD.SHL.U32 R0, R0, 0x10, RZ ;  /* 0x0000001000007824 */ /* 0x000fe400078e00ff */
[----:B0-----:R-:W-:Y:S02]  /*ecf0*/  IMAD.SHL.U32 R9, R9, 0x2, RZ ;  /* 0x0000000209097824 */ /* 0x001fe400078e00ff */
[----:B------:R-:W-:-:S06]  /*ed00*/  IMAD.IADD R4, R4, 0x1, R0 ;  /* 0x0000000104047824 */ /* 0x000fcc00078e0200 */
[----:B------:R-:W-:Y:S01]  /*ed10*/  @!P2 IMAD.IADD R24, R24, 0x1, -R29 ;  /* 0x000000011818a824 */ /* 0x000fe200078e0a1d */
[----:B------:R-:W-:Y:S02]  /*ed20*/  ISETP.GT.U32.AND P2, PT, R29, R11, PT ;  /* 0x0000000b1d00720c */ /* 0x000fe40003f44070 */
[----:B------:R-:W-:Y:S02]  /*ed30*/  LOP3.LUT R0, R0, 0x30, R9, 0x78, !PT ;  /* 0x0000003000007812 */ /* 0x000fe400078e7809 */
[----:B------:R-:W-:-:S09]  /*ed40*/  SEL R7, RZ, 0x90, !P0 ;  /* 0x00000090ff077807 */ /* 0x000fd20004000000 */
[----:B------:R-:W-:Y:S01]  /*ed50*/  @!P2 IMAD.IADD R11, R11, 0x1, -R29 ;  /* 0x000000010b0ba824 */ /* 0x000fe200078e0a1d */
[----:B------:R-:W-:-:S04]  /*ed60*/  LOP3.LUT R4, R4, 0x10, R9, 0x78, !PT ;  /* 0x0000001004047812 */ /* 0x000fc800078e7809 */
[----:B------:R0:W-:Y:S04]  /*ed70*/  STL [R1+0x1564], R11 ;  /* 0x0015640b01007387 */ /* 0x0001e80000100800 */
[----:B0-----:R-:W4:Y:S01]  /*ed80*/  LDL R11, [R1+0x1308] ;  /* 0x00130800010b7983 */ /* 0x001f220000100800 */
[C---:B------:R-:W-:Y:S02]  /*ed90*/  ISETP.GT.U32.AND P3, PT, R29.reuse, R13, PT ;  /* 0x0000000d1d00720c */ /* 0x040fe40003f64070 */
[C---:B------:R-:W-:Y:S02]  /*eda0*/  ISETP.GT.U32.AND P4, PT, R29.reuse, R14, PT ;  /* 0x0000000e1d00720c */ /* 0x040fe40003f84070 */
[C---:B------:R-:W-:Y:S02]  /*edb0*/  ISETP.GT.U32.AND P5, PT, R29.reuse, R16, PT ;  /* 0x000000101d00720c */ /* 0x040fe40003fa4070 */
[----:B------:R-:W-:-:S07]  /*edc0*/  ISETP.GT.U32.AND P6, PT, R29, R15, PT ;  /* 0x0000000f1d00720c */ /* 0x000fce0003fc4070 */
[--C-:B------:R-:W-:Y:S01]  /*edd0*/  @!P3 IMAD.IADD R13, R13, 0x1, -R29.reuse ;  /* 0x000000010d0db824 */ /* 0x100fe200078e0a1d */
[----:B--2---:R-:W-:Y:S01]  /*ede0*/  LOP3.LUT R10, R0, 0xc00, R10, 0xf8, !PT ;  /* 0x00000c00000a7812 */ /* 0x004fe200078ef80a */
[----:B------:R-:W-:Y:S02]  /*edf0*/  IMAD.SHL.U32 R0, R2, 0x2, RZ ;  /* 0x0000000202007824 */ /* 0x000fe400078e00ff */
[----:B------:R-:W2:Y:S03]  /*ee00*/  LDL R2, [R1+0x12f8] ;  /* 0x0012f80001027983 */ /* 0x000ea60000100800 */
[----:B------:R-:W-:Y:S02]  /*ee10*/  LOP3.LUT R0, R7, R0, RZ, 0x3c, !PT ;  /* 0x0000000007007212 */ /* 0x000fe400078e3cff */
[----:B------:R-:W2:Y:S04]  /*ee20*/  LDL.LU R7, [R1+0x156c] ;  /* 0x00156c0001077983 */ /* 0x000ea80000300800 */
[----:B------:R0:W-:Y:S04]  /*ee30*/  STL [R1+0x1394], R0 ;  /* 0x0013940001007387 */ /* 0x0001e80000100800 */
[----:B0-----:R-:W3:Y:S04]  /*ee40*/  LDL R0, [R1+0x1310] ;  /* 0x0013100001007983 */ /* 0x001ee80000100800 */
[----:B------:R-:W3:Y:S01]  /*ee50*/  LDL.LU R9, [R1+0x1568] ;  /* 0x0015680001097983 */ /* 0x000ee20000300800 */
[--C-:B------:R-:W-:Y:S01]  /*ee60*/  @!P4 IMAD.IADD R14, R14, 0x1, -R29.reuse ;  /* 0x000000010e0ec824 */ /* 0x100fe200078e0a1d */
[C---:B------:R-:W-:Y:S01]  /*ee70*/  ISETP.GT.U32.AND P3, PT, R29.reuse, R19, PT ;  /* 0x000000131d00720c */ /* 0x040fe20003f64070 */
[----:B------:R-:W-:Y:S01]  /*ee80*/  @!P5 IMAD.IADD R16, R16, 0x1, -R29 ;  /* 0x000000011010d824 */ /* 0x000fe200078e0a1d */
[----:B------:R-:W-:-:S02]  /*ee90*/  ISETP.GT.U32.AND P4, PT, R29, R20, PT ;  /* 0x000000141d00720c */ /* 0x000fc40003f84070 */
[----:B------:R-:W-:Y:S01]  /*eea0*/  IABS R8, c[0x0][0x178] ;  /* 0x00005e0000087a13 */ /* 0x000fe20000000000 */
[----:B------:R-:W-:Y:S01]  /*eeb0*/  @!P6 IMAD.IADD R15, R15, 0x1, -R29 ;  /* 0x000000010f0fe824 */ /* 0x000fe200078e0a1d */
[C---:B------:R-:W-:Y:S01]  /*eec0*/  ISETP.GT.U32.AND P5, PT, R29.reuse, R22, PT ;  /* 0x000000161d00720c */ /* 0x040fe20003fa4070 */
[----:B------:R-:W4:Y:S01]  /*eed0*/  LDL R4, [R1+0x12f4] ;  /* 0x0012f40001047983 */ /* 0x000f220000100800 */
[----:B------:R-:W-:-:S05]  /*eee0*/  ISETP.GT.U32.AND P6, PT, R29, R21, PT ;  /* 0x000000151d00720c */ /* 0x000fca0003fc4070 */
[--C-:B------:R-:W-:Y:S01]  /*eef0*/  @!P3 IMAD.IADD R19, R19, 0x1, -R29.reuse ;  /* 0x000000011313b824 */ /* 0x100fe200078e0a1d */
[C---:B------:R-:W-:Y:S01]  /*ef00*/  ISETP.GT.U32.AND P3, PT, R29.reuse, R25, PT ;  /* 0x000000191d00720c */ /* 0x040fe20003f64070 */
[----:B------:R-:W-:Y:S01]  /*ef10*/  @!P4 IMAD.IADD R20, R20, 0x1, -R29 ;  /* 0x000000011414c824 */ /* 0x000fe200078e0a1d */
[----:B------:R-:W-:-:S03]  /*ef20*/  ISETP.GT.U32.AND P4, PT, R29, R26, PT ;  /* 0x0000001a1d00720c */ /* 0x000fc60003f84070 */
[--C-:B------:R-:W-:Y:S01]  /*ef30*/  @!P5 IMAD.IADD R22, R22, 0x1, -R29.reuse ;  /* 0x000000011616d824 */ /* 0x100fe200078e0a1d */
[----:B------:R-:W-:Y:S01]  /*ef40*/  ISETP.GT.U32.AND P5, PT, R8, R28, PT ;  /* 0x0000001c0800720c */ /* 0x000fe20003fa4070 */
[----:B------:R-:W-:Y:S01]  /*ef50*/  @!P6 IMAD.IADD R21, R21, 0x1, -R29 ;  /* 0x000000011515e824 */ /* 0x000fe200078e0a1d */
[----:B------:R-:W-:-:S05]  /*ef60*/  ISETP.GT.U32.AND P6, PT, R29, R27, PT ;  /* 0x0000001b1d00720c */ /* 0x000fca0003fc4070 */
[--C-:B------:R-:W-:Y:S01]  /*ef70*/  @!P3 IMAD.IADD R25, R25, 0x1, -R29.reuse ;  /* 0x000000011919b824 */ /* 0x100fe200078e0a1d */
[C---:B------:R-:W-:Y:S01]  /*ef80*/  ISETP.GT.U32.AND P3, PT, R29.reuse, R12, PT ;  /* 0x0000000c1d00720c */ /* 0x040fe20003f64070 */
[----:B------:R-:W-:Y:S01]  /*ef90*/  @!P4 IMAD.IADD R26, R26, 0x1, -R29 ;  /* 0x000000011a1ac824 */ /* 0x000fe200078e0a1d */
[----:B------:R-:W-:-:S03]  /*efa0*/  ISETP.GT.U32.AND P4, PT, R29, R13, PT ;  /* 0x0000000d1d00720c */ /* 0x000fc60003f84070 */
[----:B------:R-:W-:Y:S01]  /*efb0*/  @!P5 IMAD.IADD R28, R28, 0x1, -R8 ;  /* 0x000000011c1cd824 */ /* 0x000fe200078e0a08 */
[----:B------:R-:W-:Y:S01]  /*efc0*/  ISETP.GT.U32.AND P5, PT, R29, R15, PT ;  /* 0x0000000f1d00720c */ /* 0x000fe20003fa4070 */
[--C-:B------:R-:W-:Y:S01]  /*efd0*/  @!P6 IMAD.IADD R27, R27, 0x1, -R29.reuse ;  /* 0x000000011b1be824 */ /* 0x100fe200078e0a1d */
[C---:B------:R-:W-:Y:S02]  /*efe0*/  ISETP.GT.U32.AND P6, PT, R29.reuse, R14, PT ;  /* 0x0000000e1d00720c */ /* 0x040fe40003fc4070 */
[C---:B------:R-:W-:Y:S02]  /*eff0*/  ISETP.GT.U32.AND P0, PT, R29.reuse, R16, PT ;  /* 0x000000101d00720c */ /* 0x040fe40003f04070 */
[C---:B------:R-:W-:Y:S01]  /*f000*/  ISETP.GT.U32.AND P1, PT, R29.reuse, R17, PT ;  /* 0x000000111d00720c */ /* 0x040fe20003f24070 */
[--C-:B------:R-:W-:Y:S01]  /*f010*/  @!P3 IMAD.IADD R12, R12, 0x1, -R29.reuse ;  /* 0x000000010c0cb824 */ /* 0x100fe200078e0a1d */
[----:B------:R-:W-:Y:S01]  /*f020*/  ISETP.GT.U32.AND P2, PT, R29, R18, PT ;  /* 0x000000121d00720c */ /* 0x000fe20003f44070 */
[----:B------:R-:W-:Y:S01]  /*f030*/  @!P4 IMAD.IADD R13, R13, 0x1, -R29 ;  /* 0x000000010d0dc824 */ /* 0x000fe200078e0a1d */
[----:B------:R-:W-:-:S02]  /*f040*/  ISETP.GT.U32.AND P3, PT, R29, R19, PT ;  /* 0x000000131d00720c */ /* 0x000fc40003f64070 */
        /* <DEDUP_REMOVED lines=15> */
[----:B------:R-:W-:-:S02]  /*f140*/  @!P5 IMAD.IADD R21, R21, 0x1, -R29 ;  /* 0x000000011515d824 */ /* 0x000fc400078e0a1d */
[----:B------:R-:W0:Y:S01]  /*f150*/  S2R R29, SR_TID.X ;  /* 0x00000000001d7919 */ /* 0x000e220000002100 */
[----:B------:R-:W-:Y:S02]  /*f160*/  ISETP.GT.U32.AND P5, PT, R8, R28, PT ;  /* 0x0000001c0800720c */ /* 0x000fe40003fa4070 */
[----:B0-----:R-:W-:-:S05]  /*f170*/  LOP3.LUT R29, R29, 0x7, RZ, 0xc0, !PT ;  /* 0x000000071d1d7812 */ /* 0x001fca00078ec0ff */
[----:B------:R-:W-:-:S05]  /*f180*/  IMAD.SHL.U32 R29, R29, 0x80, RZ ;  /* 0x000000801d1d7824 */ /* 0x000fca00078e00ff */
[----:B------:R-:W-:Y:S02]  /*f190*/  LOP3.LUT R10, R10, R29, RZ, 0xfc, !PT ;  /* 0x0000001d0a0a7212 */ /* 0x000fe400078efcff */
[----:B------:R-:W-:Y:S01]  /*f1a0*/  IABS R29, c[0x0][0x17c] ;  /* 0x00005f00001d7a13 */ /* 0x000fe20000000000 */
[----:B------:R-:W-:Y:S02]  /*f1b0*/  @!P5 IMAD.IADD R28, R28, 0x1, -R8 ;  /* 0x000000011c1cd824 */ /* 0x000fe400078e0a08 */
[----:B------:R0:W-:Y:S02]  /*f1c0*/  STL [R1+0x4c4], R10 ;  /* 0x0004c40a01007387 */ /* 0x0001e40000100800 */
[--C-:B------:R-:W-:Y:S02]  /*f1d0*/  @!P0 IMAD.IADD R22, R22, 0x1, -R29.reuse ;  /* 0x0000000116168824 */ /* 0x100fe400078e0a1d */
[--C-:B------:R-:W-:Y:S02]  /*f1e0*/  @!P1 IMAD.IADD R23, R23, 0x1, -R29.reuse ;  /* 0x0000000117179824 */ /* 0x100fe400078e0a1d */
[----:B------:R-:W-:Y:S01]  /*f1f0*/  @!P4 IMAD.IADD R26, R26, 0x1, -R29 ;  /* 0x000000011a1ac824 */ /* 0x000fe200078e0a1d */
[----:B------:R-:W-:-:S02]  /*f200*/  ISETP.GE.AND P4, PT, R6, RZ, PT ;  /* 0x000000ff0600720c */ /* 0x000fc40003f86270 */
[----:B------:R-:W4:Y:S04]  /*f210*/  LDL R6, [R1+0x12e0] ;  /* 0x0012e00001067983 */ /* 0x000f280000100800 */
[----:B0-----:R-:W4:Y:S01]  /*f220*/  LDL R10, [R1+0x12f0] ;  /* 0x0012f000010a7983 */ /* 0x001f220000100800 */
[----:B--2---:R-:W-:-:S03]  /*f230*/  ISETP.GE.AND P1, PT, R7, RZ, PT ;  /* 0x000000ff0700720c */ /* 0x004fc60003f26270 */
[----:B------:R-:W2:Y:S01]  /*f240*/  LDL R7, [R1+0x12ec] ;  /* 0x0012ec0001077983 */ /* 0x000ea20000100800 */
[----:B---3--:R-:W-:-:S03]  /*f250*/  ISETP.GE.AND P0, PT, R9, RZ, PT ;  /* 0x000000ff0900720c */ /* 0x008fc60003f06270 */
[----:B------:R-:W3:Y:S04]  /*f260*/  LDL R9, [R1+0x12e8] ;  /* 0x0012e80001097983 */ /* 0x000ee80000100800 */
[----:B------:R-:W2:Y:S01]  /*f270*/  LDL.LU R8, [R1+0x68] ;  /* 0x0000680001087983 */ /* 0x000ea20000300800 */
[----:B------:R-:W-:Y:S01]  /*f280*/  @!P2 IMAD.IADD R24, R24, 0x1, -R29 ;  /* 0x000000011818a824 */ /* 0x000fe200078e0a1d */
[----:B------:R-:W-:Y:S02]  /*f290*/  ISETP.GE.AND P5, PT, R5, RZ, PT ;  /* 0x000000ff0500720c */ /* 0x000fe40003fa6270 */
[----:B------:R-:W-:Y:S01]  /*f2a0*/  ISETP.GE.AND P2, PT, R0, RZ, PT ;  /* 0x000000ff0000720c */ /* 0x000fe20003f46270 */
[----:B------:R-:W3:Y:S04]  /*f2b0*/  LDL R5, [R1+0x12e4] ;  /* 0x0012e40001057983 */ /* 0x000ee80000100800 */
[----:B------:R-:W3:Y:S01]  /*f2c0*/  LDL.LU R0, [R1+0x64] ;  /* 0x0000640001007983 */ /* 0x000ee20000300800 */
[----:B--2---:R-:W-:Y:S01]  /*f2d0*/  @!P0 IMAD.MOV R8, RZ, RZ, -R8 ;  /* 0x000000ffff088224 */ /* 0x004fe200078e0a08 */
[----:B------:R-:W-:-:S02]  /*f2e0*/  ISETP.GE.AND P0, PT, R3, RZ, PT ;  /* 0x000000ff0300720c */ /* 0x000fc40003f06270 */
[----:B------:R-:W2:Y:S04]  /*f2f0*/  LDL R3, [R1+0x12dc] ;  /* 0x0012dc0001037983 */ /* 0x000ea80000100800 */
[----:B------:R0:W-:Y:S04]  /*f300*/  STL [R1+0x3ec], R8 ;  /* 0x0003ec0801007387 */ /* 0x0001e80000100800 */
[----:B0-----:R-:W2:Y:S01]  /*f310*/  LDL.LU R8, [R1+0x60] ;  /* 0x0000600001087983 */ /* 0x001ea20000300800 */
[----:B---3--:R-:W-:Y:S01]  /*f320*/  @!P1 IMAD.MOV R0, RZ, RZ, -R0 ;  /* 0x000000ffff009224 */ /* 0x008fe200078e0a00 */
[----:B------:R-:W-:-:S02]  /*f330*/  ISETP.GE.AND P1, PT, R2, RZ, PT ;  /* 0x000000ff0200720c */ /* 0x000fc40003f26270 */
[----:B------:R-:W3:Y:S04]  /*f340*/  LDL R2, [R1+0x12d8] ;  /* 0x0012d80001027983 */ /* 0x000ee80000100800 */
[----:B------:R0:W-:Y:S04]  /*f350*/  STL [R1+0x3e8], R0 ;  /* 0x0003e80001007387 */ /* 0x0001e80000100800 */
[----:B0-----:R-:W3:Y:S01]  /*f360*/  LDL.LU R0, [R1+0x5c] ;  /* 0x00005c0001007983 */ /* 0x001ee20000300800 */
[----:B--2---:R-:W-:Y:S01]  /*f370*/  @!P2 IMAD.MOV R8, RZ, RZ, -R8 ;  /* 0x000000ffff08a224 */ /* 0x004fe200078e0a08 */
[----:B----4-:R-:W-:-:S02]  /*f380*/  ISETP.GE.AND P2, PT, R4, RZ, PT ;  /* 0x000000ff0400720c */ /* 0x010fc40003f46270 */
[----:B------:R-:W2:Y:S04]  /*f390*/  LDL R4, [R1+0x12d4] ;  /* 0x0012d40001047983 */ /* 0x000ea80000100800 */
[----:B------:R0:W-:Y:S04]  /*f3a0*/  STL [R1+0x3e4], R8 ;  /* 0x0003e40801007387 */ /* 0x0001e80000100800 */
[----:B0-----:R-:W4:Y:S01]  /*f3b0*/  LDL.LU R8, [R1+0x58] ;  /* 0x0000580001087983 */ /* 0x001f220000300800 */
[----:B------:R-:W-:Y:S01]  /*f3c0*/  @!P3 IMAD.IADD R25, R25, 0x1, -R29 ;  /* 0x000000011919b824 */ /* 0x000fe200078e0a1d */
[----:B------:R-:W-:Y:S01]  /*f3d0*/  ISETP.GE.AND P3, PT, R11, RZ, PT ;  /* 0x000000ff0b00720c */ /* 0x000fe20003f66270 */
[----:B---3--:R-:W-:Y:S01]  /*f3e0*/  @!P4 IMAD.MOV R0, RZ, RZ, -R0 ;  /* 0x000000ffff00c224 */ /* 0x008fe200078e0a00 */
[----:B------:R-:W-:-:S02]  /*f3f0*/  ISETP.GE.AND P4, PT, R10, RZ, PT ;  /* 0x000000ff0a00720c */ /* 0x000fc40003f86270 */
[----:B------:R-:W3:Y:S04]  /*f400*/  LDL R10, [R1+0x12d0] ;  /* 0x0012d000010a7983 */ /* 0x000ee80000100800 */
[----:B------:R0:W-:Y:S04]  /*f410*/  STL [R1+0x3e0], R0 ;  /* 0x0003e00001007387 */ /* 0x0001e80000100800 */
[----:B0-----:R-:W2:Y:S01]  /*f420*/  LDL.LU R0, [R1+0x54] ;  /* 0x0000540001007983 */ /* 0x001ea20000300800 */
[----:B----4-:R-:W-:Y:S01]  /*f430*/  @!P3 IMAD.MOV R8, RZ, RZ, -R8 ;  /* 0x000000ffff08b224 */ /* 0x010fe200078e0a08 */
[----:B------:R-:W-:-:S02]  /*f440*/  ISETP.GE.AND P3, PT, R7, RZ, PT ;  /* 0x000000ff0700720c */ /* 0x000fc40003f66270 */
[----:B------:R-:W4:Y:S04]  /*f450*/  LDL R7, [R1+0x12cc] ;  /* 0x0012cc0001077983 */ /* 0x000f280000100800 */
[----:B------:R0:W-:Y:S04]  /*f460*/  STL [R1+0x3dc], R8 ;  /* 0x0003dc0801007387 */ /* 0x0001e80000100800 */
[----:B0-----:R-:W3:Y:S01]  /*f470*/  LDL.LU R8, [R1+0x50] ;  /* 0x0000500001087983 */ /* 0x001ee20000300800 */
        /* <DEDUP_REMOVED lines=36> */
[----:B----4-:R-:W-:-:S02]  /*f6c0*/  ISETP.GE.AND P0, PT, R7, RZ, PT ;  /* 0x000000ff0700720c */ /* 0x010fc40003f06270 */
[----:B------:R-:W3:Y:S04]  /*f6d0*/  LDL R7, [R1+0x12ac] ;  /* 0x0012ac0001077983 */ /* 0x000ee80000100800 */
[----:B------:R0:W-:Y:S04]  /*f6e0*/  STL [R1+0x3bc], R8 ;  /* 0x0003bc0801007387 */ /* 0x0001e80000100800 */
[----:B0-----:R-:W4:Y:S01]  /*f6f0*/  LDL.LU R8, [R1+0x30] ;  /* 0x0000300001087983 */ /* 0x001f220000300800 */
[----:B--2---:R-:W-:Y:S01]  /*f700*/  @!P1 IMAD.MOV R0, RZ, RZ, -R0 ;  /* 0x000000ffff009224 */ /* 0x004fe200078e0a00 */
[----:B------:R-:W-:-:S02]  /*f710*/  ISETP.GE.AND P1, PT, R9, RZ, PT ;  /* 0x000000ff0900720c */ /* 0x000fc40003f26270 */
[----:B------:R-:W2:Y:S04]  /*f720*/  LDL R9, [R1+0x12a8] ;  /* 0x0012a80001097983 */ /* 0x000ea80000100800 */
        /* <DEDUP_REMOVED lines=73> */
[----:B------:R-:W-:-:S04]  /*fbc0*/  ISETP.GE.AND P3, PT, R7, RZ, PT ;  /* 0x000000ff0700720c */ /* 0x000fc80003f66270 */
[----:B------:R0:W-:Y:S04]  /*fbd0*/  STL [R1+0x37c], R8 ;  /* 0x00037c0801007387 */ /* 0x0001e80000100800 */
[----:B------:R-:W3:Y:S04]  /*fbe0*/  LDL R7, [R1+0x126c] ;  /* 0x00126c0001077983 */ /* 0x000ee80000100800 */
        /* <DEDUP_REMOVED lines=877> */
[----:B------:R-:W-:-:S04]  /*132c0*/  ISETP.GE.AND P0, PT, R7, RZ, PT ;  /* 0x000000ff0700720c */ /* 0x000fc80003f06270 */
[----:B------:R0:W-:Y:S04]  /*132d0*/  STL [R1+0x68], R8 ;  /* 0x0000680801007387 */ /* 0x0001e80000100800 */
[----:B0-----:R-:W4:Y:S04]  /*132e0*/  LDL R8, [R1+0xfac] ;  /* 0x000fac0001087983 */ /* 0x001f280000100800 */
[----:B------:R-:W3:Y:S01]  /*132f0*/  LDL.LU R7, [R1+0x144] ;  /* 0x0001440001077983 */ /* 0x000ee20000300800 */
        /* <DEDUP_REMOVED lines=8> */
[----:B0-----:R-:W3:Y:S04]  /*13380*/  LDL R7, [R1+0xfa8] ;  /* 0x000fa80001077983 */ /* 0x001ee80000100800 */
[----:B------:R-:W3:Y:S01]  /*13390*/  LDL.LU R6, [R1+0x154] ;  /* 0x0001540001067983 */ /* 0x000ee20000300800 */
[----:B--2---:R-:W-:Y:S01]  /*133a0*/  @!P4 IMAD.MOV R0, RZ, RZ, -R0 ;  /* 0x000000ffff00c224 */ /* 0x004fe200078e0a00 */
[----:B------:R-:W-:-:S02]  /*133b0*/  ISETP.GE.AND P4, PT, R5, RZ, PT ;  /* 0x000000ff0500720c */ /* 0x000fc40003f86270 */
[----:B------:R-:W2:Y:S04]  /*133c0*/  LDL R5, [R1+0xfa0] ;  /* 0x000fa00001057983 */ /* 0x000ea80000100800 */
[----:B------:R0:W-:Y:S04]  /*133d0*/  STL [R1+0x5c], R0 ;  /* 0x00005c0001007387 */ /* 0x0001e80000100800 */
[----:B0-----:R-:W2:Y:S01]  /*133e0*/  LDL.LU R0, [R1+0x15c] ;  /* 0x00015c0001007983 */ /* 0x001ea20000300800 */
[----:B---3--:R-:W-:-:S05]  /*133f0*/  @!P3 IMAD.MOV R6, RZ, RZ, -R6 ;  /* 0x000000ffff06b224 */ /* 0x008fca00078e0a06 */
[----:B------:R0:W-:Y:S04]  /*13400*/  STL [R1+0x58], R6 ;  /* 0x0000580601007387 */ /* 0x0001e80000100800 */
[----:B0-----:R-:W3:Y:S01]  /*13410*/  LDL.LU R6, [R1+0x104] ;  /* 0x0001040001067983 */ /* 0x001ee20000300800 */
[----:B--2---:R-:W-:Y:S01]  /*13420*/  @!P5 IMAD.MOV R0, RZ, RZ, -R0 ;  /* 0x000000ffff00d224 */ /* 0x004fe200078e0a00 */
[----:B------:R-:W-:Y:S02]  /*13430*/  ISETP.GE.AND P3, PT, R3, RZ, PT ;  /* 0x000000ff0300720c */ /* 0x000fe40003f66270 */
[----:B------:R-:W2:Y:S04]  /*13440*/  LDL R3, [R1+0xf9c] ;  /* 0x000f9c0001037983 */ /* 0x000ea80000100800 */
[----:B------:R0:W-:Y:S01]  /*13450*/  STL [R1+0x54], R0 ;  /* 0x0000540001007387 */ /* 0x0001e20000100800 */
[----:B------:R-:W-:-:S03]  /*13460*/  ISETP.GE.AND P5, PT, R2, RZ, PT ;  /* 0x000000ff0200720c */ /* 0x000fc60003fa6270 */
[----:B0-----:R-:W2:Y:S04]  /*13470*/  LDL.LU R0, [R1+0x13c] ;  /* 0x00013c0001007983 */ /* 0x001ea80000300800 */
[----:B------:R-:W4:Y:S01]  /*13480*/  LDL R2, [R1+0xf98] ;  /* 0x000f980001027983 */ /* 0x000f220000100800 */
[----:B---3--:R-:W-:Y:S01]  /*13490*/  @!P0 IMAD.MOV R6, RZ, RZ, -R6 ;  /* 0x000000ffff068224 */ /* 0x008fe200078e0a06 */
[----:B------:R-:W-:Y:S02]  /*134a0*/  ISETP.GE.AND P0, PT, R4, RZ, PT ;  /* 0x000000ff0400720c */ /* 0x000fe40003f06270 */
[----:B------:R-:W3:Y:S04]  /*134b0*/  LDL.LU R4, [R1+0x114] ;  /* 0x0001140001047983 */ /* 0x000ee80000300800 */
[----:B------:R0:W-:Y:S04]  /*134c0*/  STL [R1+0x50], R6 ;  /* 0x0000500601007387 */ /* 0x0001e80000100800 */
[----:B0-----:R-:W4:Y:S01]  /*134d0*/  LDL R6, [R1+0xf90] ;  /* 0x000f900001067983 */ /* 0x001f220000100800 */
[----:B--2---:R-:W-:-:S05]  /*134e0*/  @!P1 IMAD.MOV R0, RZ, RZ, -R0 ;  /* 0x000000ffff009224 */ /* 0x004fca00078e0a00 */
[----:B------:R0:W-:Y:S04]  /*134f0*/  STL [R1+0x4c], R0 ;  /* 0x00004c0001007387 */ /* 0x0001e80000100800 */
[----:B0-----:R-:W2:Y:S01]  /*13500*/  LDL.LU R0, [R1+0x11c] ;  /* 0x00011c0001007983 */ /* 0x001ea20000300800 */
[----:B---3--:R-:W-:Y:S01]  /*13510*/  @!P2 IMAD.MOV R4, RZ, RZ, -R4 ;  /* 0x000000ffff04a224 */ /* 0x008fe200078e0a04 */
[----:B----4-:R-:W-:-:S04]  /*13520*/  ISETP.GE.AND P2, PT, R8, RZ, PT ;  /* 0x000000ff0800720c */ /* 0x010fc80003f46270 */
[----:B------:R0:W-:Y:S04]  /*13530*/  STL [R1+0x48], R4 ;  /* 0x0000480401007387 */ /* 0x0001e80000100800 */
[----:B0-----:R-:W3:Y:S04]  /*13540*/  LDL R4, [R1+0xf94] ;  /* 0x000f940001047983 */ /* 0x001ee80000100800 */
[----:B------:R-:W4:Y:S01]  /*13550*/  LDL.LU R8, [R1+0x124] ;  /* 0x0001240001087983 */ /* 0x000f220000300800 */
[----:B------:R-:W-:-:S03]  /*13560*/  ISETP.GE.AND P1, PT, R10, RZ, PT ;  /* 0x000000ff0a00720c */ /* 0x000fc60003f26270 */
[----:B------:R-:W3:Y:S01]  /*13570*/  LDL R10, [R1+0xf8c] ;  /* 0x000f8c00010a7983 */ /* 0x000ee20000100800 */
[----:B--2---:R-:W-:Y:S01]  /*13580*/  @!P4 IMAD.MOV R0, RZ, RZ, -R0 ;  /* 0x000000ffff00c224 */ /* 0x004fe200078e0a00 */
[----:B------:R-:W-:-:S04]  /*13590*/  ISETP.GE.AND P4, PT, R9, RZ, PT ;  /* 0x000000ff0900720c */ /* 0x000fc80003f86270 */
[----:B------:R0:W-:Y:S04]  /*135a0*/  STL [R1+0x44], R0 ;  /* 0x0000440001007387 */ /* 0x0001e80000100800 */
[----:B0-----:R-:W2:Y:S04]  /*135b0*/  LDL.LU R0, [R1+0x10c] ;  /* 0x00010c0001007983 */ /* 0x001ea80000300800 */
[----:B------:R-:W3:Y:S01]  /*135c0*/  LDL R9, [R1+0xf88] ;  /* 0x000f880001097983 */ /* 0x000ee20000100800 */
[----:B----4-:R-:W-:Y:S01]  /*135d0*/  @!P3 IMAD.MOV R8, RZ, RZ, -R8 ;  /* 0x000000ffff08b224 */ /* 0x010fe200078e0a08 */
[----:B------:R-:W-:-:S02]  /*135e0*/  ISETP.GE.AND P3, PT, R7, RZ, PT ;  /* 0x000000ff0700720c */ /* 0x000fc40003f66270 */
[----:B------:R-:W4:Y:S04]  /*135f0*/  LDL.LU R7, [R1+0x24] ;  /* 0x0000240001077983 */ /* 0x000f280000300800 */
[----:B------:R0:W-:Y:S04]  /*13600*/  STL [R1+0x40], R8 ;  /* 0x0000400801007387 */ /* 0x0001e80000100800 */
[----:B0-----:R-:W3:Y:S01]  /*13610*/  LDL R8, [R1+0xf84] ;  /* 0x000f840001087983 */ /* 0x001ee20000100800 */
[----:B--2---:R-:W-:Y:S01]  /*13620*/  @!P5 IMAD.MOV R0, RZ, RZ, -R0 ;  /* 0x000000ffff00d224 */ /* 0x004fe200078e0a00 */
[----:B------:R-:W-:-:S04]  /*13630*/  ISETP.GE.AND P5, PT, R5, RZ, PT ;  /* 0x000000ff0500720c */ /* 0x000fc80003fa6270 */
[----:B------:R0:W-:Y:S04]  /*13640*/  STL [R1+0x3c], R0 ;  /* 0x00003c0001007387 */ /* 0x0001e80000100800 */
[----:B0-----:R-:W2:Y:S04]  /*13650*/  LDL R0, [R1+0xf80] ;  /* 0x000f800001007983 */ /* 0x001ea80000100800 */
[----:B------:R-:W2:Y:S01]  /*13660*/  LDL.LU R5, [R1+0xd0] ;  /* 0x0000d00001057983 */ /* 0x000ea20000300800 */
[----:B----4-:R-:W-:-:S05]  /*13670*/  @!P0 IMAD.MOV R7, RZ, RZ, -R7 ;  /* 0x000000ffff078224 */ /* 0x010fca00078e0a07 */
[----:B------:R0:W-:Y:S04]  /*13680*/  STL [R1+0x38], R7 ;  /* 0x0000380701007387 */ /* 0x0001e80000100800 */
[----:B0-----:R-:W4:Y:S04]  /*13690*/  LDL R7, [R1+0xf7c] ;  /* 0x000f7c0001077983 */ /* 0x001f280000100800 */
[----:B------:R-:W3:Y:S01]  /*136a0*/  LDL.LU R11, [R1+0xdc] ;  /* 0x0000dc00010b7983 */ /* 0x000ee20000300800 */
[----:B------:R-:W-:-:S03]  /*136b0*/  ISETP.GE.AND P0, PT, R3, RZ, PT ;  /* 0x000000ff0300720c */ /* 0x000fc60003f06270 */
[----:B------:R-:W4:Y:S01]  /*136c0*/  LDL R3, [R1+0xf78] ;  /* 0x000f780001037983 */ /* 0x000f220000100800 */
[----:B--2---:R-:W-:Y:S01]  /*136d0*/  @!P1 IMAD.MOV R5, RZ, RZ, -R5 ;  /* 0x000000ffff059224 */ /* 0x004fe200078e0a05 */
[----:B------:R-:W-:-:S04]  /*136e0*/  ISETP.GE.AND P1, PT, R2, RZ, PT ;  /* 0x000000ff0200720c */ /* 0x000fc80003f26270 */
[----:B------:R0:W-:Y:S04]  /*136f0*/  STL [R1+0x34], R5 ;  /* 0x0000340501007387 */ /* 0x0001e80000100800 */
[----:B0-----:R-:W2:Y:S04]  /*13700*/  LDL.LU R5, [R1+0xe0] ;  /* 0x0000e00001057983 */ /* 0x001ea80000300800 */
[----:B------:R-:W4:Y:S01]  /*13710*/  LDL R2, [R1+0xf74] ;  /* 0x000f740001027983 */ /* 0x000f220000100800 */
[----:B---3--:R-:W-:Y:S01]  /*13720*/  @!P2 IMAD.MOV R11, RZ, RZ, -R11 ;  /* 0x000000ffff0ba224 */ /* 0x008fe200078e0a0b */
[----:B------:R-:W-:-:S02]  /*13730*/  ISETP.GE.AND P2, PT, R6, RZ, PT ;  /* 0x000000ff0600720c */ /* 0x000fc40003f46270 */
[----:B------:R-:W3:Y:S04]  /*13740*/  LDL R6, [R1+0xf70] ;  /* 0x000f700001067983 */ /* 0x000ee80000100800 */
[----:B------:R0:W-:Y:S04]  /*13750*/  STL [R1+0x30], R11 ;  /* 0x0000300b01007387 */ /* 0x0001e80000100800 */
[----:B0-----:R-:W3:Y:S01]  /*13760*/  LDL.LU R11, [R1+0x20] ;  /* 0x00002000010b7983 */ /* 0x001ee20000300800 */
[----:B------:R-:W-:Y:S02]  /*13770*/  @!P6 IMAD.IADD R27, R27, 0x1, -R29 ;  /* 0x000000011b1be824 */ /* 0x000fe400078e0a1d */
[----:B--2---:R-:W-:Y:S01]  /*13780*/  @!P4 IMAD.MOV R5, RZ, RZ, -R5 ;  /* 0x000000ffff05c224 */ /* 0x004fe200078e0a05 */
[----:B------:R-:W-:-:S04]  /*13790*/  ISETP.GE.AND P4, PT, R4, RZ, PT ;  /* 0x000000ff0400720c */ /* 0x000fc80003f86270 */
[----:B------:R0:W-:Y:S04]  /*137a0*/  STL [R1+0x2c], R5 ;  /* 0x00002c0501007387 */ /* 0x0001e80000100800 */
[----:B0-----:R-:W2:Y:S04]  /*137b0*/  LDL R5, [R1+0xf6c] ;  /* 0x000f6c0001057983 */ /* 0x001ea80000100800 */
[----:B------:R-:W2:Y:S04]  /*137c0*/  LDL.LU R4, [R1+0xc8] ;  /* 0x0000c80001047983 */ /* 0x000ea80000300800 */
[----:B------:R-:W4:Y:S01]  /*137d0*/  LDL R29, [R1+0xf68] ;  /* 0x000f6800011d7983 */ /* 0x000f220000100800 */
[----:B---3--:R-:W-:Y:S01]  /*137e0*/  @!P3 IMAD.MOV R11, RZ, RZ, -R11 ;  /* 0x000000ffff0bb224 */ /* 0x008fe200078e0a0b */
[----:B------:R-:W-:-:S04]  /*137f0*/  ISETP.GE.AND P3, PT, R10, RZ, PT ;  /* 0x000000ff0a00720c */ /* 0x000fc80003f66270 */
[----:B------:R0:W-:Y:S04]  /*13800*/  STL [R1+0x28], R11 ;  /* 0x0000280b01007387 */ /* 0x0001e80000100800 */
[----:B0-----:R-:W3:Y:S04]  /*13810*/  LDL.LU R11, [R1+0x1564] ;  /* 0x00156400010b7983 */ /* 0x001ee80000300800 */
[----:B------:R-:W3:Y:S01]  /*13820*/  LDL.LU R10, [R1+0x1c] ;  /* 0x00001c00010a7983 */ /* 0x000ee20000300800 */
[----:B--2---:R-:W-:Y:S01]  /*13830*/  @!P5 IMAD.MOV R4, RZ, RZ, -R4 ;  /* 0x000000ffff04d224 */ /* 0x004fe200078e0a04 */
[----:B------:R-:W-:-:S04]  /*13840*/  ISETP.GE.AND P5, PT, R9, RZ, PT ;  /* 0x000000ff0900720c */ /* 0x000fc80003fa6270 */
[----:B------:R0:W-:Y:S04]  /*13850*/  STL [R1+0x24], R4 ;  /* 0x0000240401007387 */ /* 0x0001e80000100800 */
[----:B0-----:R-:W2:Y:S04]  /*13860*/  LDL R4, [R1+0xf64] ;  /* 0x000f640001047983 */ /* 0x001ea80000100800 */
[----:B------:R-:W2:Y:S01]  /*13870*/  LDL.LU R9, [R1+0x18] ;  /* 0x0000180001097983 */ /* 0x000ea20000300800 */
        /* <DEDUP_REMOVED lines=8> */
[----:B0-----:R-:W2:Y:S04]  /*13900*/  LDL.LU R9, [R1+0x155c] ;  /* 0x00155c0001097983 */ /* 0x001ea80000300800 */
[----:B------:R-:W2:Y:S01]  /*13910*/  LDL.LU R0, [R1+0x10] ;  /* 0x0000100001007983 */ /* 0x000ea20000300800 */
[----:B---3--:R-:W-:Y:S01]  /*13920*/  @!P2 IMAD.MOV R8, RZ, RZ, -R8 ;  /* 0x000000ffff08a224 */ /* 0x008fe200078e0a08 */
[----:B----4-:R-:W-:-:S04]  /*13930*/  ISETP.GE.AND P2, PT, R7, RZ, PT ;  /* 0x000000ff0700720c */ /* 0x010fc80003f46270 */
[----:B------:R0:W-:Y:S04]  /*13940*/  STL [R1+0x18], R8 ;  /* 0x0000180801007387 */ /* 0x0001e80000100800 */
[----:B0-----:R-:W3:Y:S04]  /*13950*/  LDL.LU R8, [R1+0x1558] ;  /* 0x0015580001087983 */ /* 0x001ee80000300800 */
[----:B------:R-:W4:Y:S01]  /*13960*/  LDL.LU R7, [R1+0xc] ;  /* 0x00000c0001077983 */ /* 0x000f220000300800 */
[----:B--2---:R-:W-:Y:S01]  /*13970*/  @!P4 IMAD.MOV R0, RZ, RZ, -R0 ;  /* 0x000000ffff00c224 */ /* 0x004fe200078e0a00 */
[----:B------:R-:W-:-:S04]  /*13980*/  ISETP.GE.AND P4, PT, R3, RZ, PT ;  /* 0x000000ff0300720c */ /* 0x000fc80003f86270 */
[----:B------:R0:W-:Y:S04]  /*13990*/  STL [R1+0x14], R0 ;  /* 0x0000140001007387 */ /* 0x0001e80000100800 */
[----:B0-----:R-:W2:Y:S04]  /*139a0*/  LDL R0, [R1+0xf58] ;  /* 0x000f580001007983 */ /* 0x001ea80000100800 */
[----:B------:R-:W2:Y:S01]  /*139b0*/  LDL.LU R3, [R1+0x8] ;  /* 0x0000080001037983 */ /* 0x000ea20000300800 */
[----:B----4-:R-:W-:Y:S01]  /*139c0*/  @!P3 IMAD.MOV R7, RZ, RZ, -R7 ;  /* 0x000000ffff07b224 */ /* 0x010fe200078e0a07 */
[----:B------:R-:W-:-:S04]  /*139d0*/  ISETP.GE.AND P3, PT, R2, RZ, PT ;  /* 0x000000ff0200720c */ /* 0x000fc80003f66270 */
[----:B------:R0:W-:Y:S04]  /*139e0*/  STL [R1+0x10], R7 ;  /* 0x0000100701007387 */ /* 0x0001e80000100800 */
[----:B0-----:R-:W4:Y:S04]  /*139f0*/  LDL.LU R7, [R1+0x1554] ;  /* 0x0015540001077983 */ /* 0x001f280000300800 */
[----:B------:R-:W3:Y:S01]  /*13a00*/  LDL.LU R2, [R1+0x4] ;  /* 0x0000040001027983 */ /* 0x000ee20000300800 */
[----:B--2---:R-:W-:Y:S01]  /*13a10*/  @!P5 IMAD.MOV R3, RZ, RZ, -R3 ;  /* 0x000000ffff03d224 */ /* 0x004fe200078e0a03 */
[----:B------:R-:W-:-:S04]  /*13a20*/  ISETP.GE.AND P5, PT, R6, RZ, PT ;  /* 0x000000ff0600720c */ /* 0x000fc80003fa6270 */
[----:B------:R0:W-:Y:S04]  /*13a30*/  STL [R1+0xc], R3 ;  /* 0x00000c0301007387 */ /* 0x0001e80000100800 */
[----:B0-----:R-:W2:Y:S04]  /*13a40*/  LDL.LU R3, [R1+0x1550] ;  /* 0x0015500001037983 */ /* 0x001ea80000300800 */
[----:B------:R-:W2:Y:S01]  /*13a50*/  LDL.LU R6, [R1] ;  /* 0x0000000001067983 */ /* 0x000ea20000300800 */
[----:B---3--:R-:W-:-:S05]  /*13a60*/  @!P0 IMAD.MOV R2, RZ, RZ, -R2 ;  /* 0x000000ffff028224 */ /* 0x008fca00078e0a02 */
[----:B------:R0:W-:Y:S04]  /*13a70*/  STL [R1+0x8], R2 ;  /* 0x0000080201007387 */ /* 0x0001e80000100800 */
[----:B0-----:R-:W3:Y:S01]  /*13a80*/  LDL.LU R2, [R1+0x154c] ;  /* 0x00154c0001027983 */ /* 0x001ee20000300800 */
[----:B------:R-:W-:Y:S01]  /*13a90*/  ISETP.GE.AND P0, PT, R5, RZ, PT ;  /* 0x000000ff0500720c */ /* 0x000fe20003f06270 */
[----:B--2---:R-:W-:Y:S01]  /*13aa0*/  @!P1 IMAD.MOV R6, RZ, RZ, -R6 ;  /* 0x000000ffff069224 */ /* 0x004fe200078e0a06 */
[----:B------:R-:W-:Y:S01]  /*13ab0*/  ISETP.GE.AND P1, PT, R29, RZ, PT ;  /* 0x000000ff1d00720c */ /* 0x000fe20003f26270 */
[----:B------:R-:W-:-:S03]  /*13ac0*/  IMAD.MOV.U32 R29, RZ, RZ, R3 ;  /* 0x000000ffff1d7224 */ /* 0x000fc600078e0003 */
[----:B------:R0:W-:Y:S01]  /*13ad0*/  STL [R1+0x4], R6 ;  /* 0x0000040601007387 */ /* 0x0001e20000100800 */
[----:B------:R-:W-:-:S03]  /*13ae0*/  @!P4 IMAD.MOV R29, RZ, RZ, -R29 ;  /* 0x000000ffff1dc224 */ /* 0x000fc600078e0a1d */
[----:B0-----:R-:W2:Y:S04]  /*13af0*/  LDL.LU R6, [R1+0x1548] ;  /* 0x0015480001067983 */ /* 0x001ea80000300800 */
[----:B------:R-:W4:Y:S01]  /*13b00*/  LDL R3, [R1+0xf5c] ;  /* 0x000f5c0001037983 */ /* 0x000f220000100800 */
[----:B---3--:R-:W-:-:S03]  /*13b10*/  IMAD.MOV.U32 R5, RZ, RZ, R2 ;  /* 0x000000ffff057224 */ /* 0x008fc600078e0002 */
[----:B------:R-:W3:Y:S01]  /*13b20*/  LDL R2, [R1+0xf4c] ;  /* 0x000f4c0001027983 */ /* 0x000ee20000100800 */
[----:B------:R-:W-:Y:S01]  /*13b30*/  @!P2 IMAD.MOV R5, RZ, RZ, -R5 ;  /* 0x000000ffff05a224 */ /* 0x000fe200078e0a05 */
[----:B------:R-:W-:-:S04]  /*13b40*/  ISETP.GE.AND P2, PT, R4, RZ, PT ;  /* 0x000000ff0400720c */ /* 0x000fc80003f46270 */
[----:B------:R0:W-:Y:S04]  /*13b50*/  STL [R1], R5 ;  /* 0x0000000501007387 */ /* 0x0001e80000100800 */
[----:B0-----:R-:W3:Y:S04]  /*13b60*/  LDL.LU R5, [R1+0x1544] ;  /* 0x0015440001057983 */ /* 0x001ee80000300800 */
[----:B------:R-:W4:Y:S04]  /*13b70*/  LDL.LU R4, [R1+0x1540] ;  /* 0x0015400001047983 */ /* 0x000f280000300800 */
[----:B------:R0:W-:Y:S04]  /*13b80*/  STL [R1+0x1480], R29 ;  /* 0x0014801d01007387 */ /* 0x0001e80000100800 */
[----:B0-----:R-:W4:Y:S01]  /*13b90*/  LDL R29, [R1+0xf60] ;  /* 0x000f6000011d7983 */ /* 0x001f220000100800 */
[----:B--2---:R-:W-:-:S02]  /*13ba0*/  @!P0 IMAD.MOV R6, RZ, RZ, -R6 ;  /* 0x000000ffff068224 */ /* 0x004fc400078e0a06 */
[----:B---3--:R-:W-:Y:S02]  /*13bb0*/  @!P5 IMAD.MOV R5, RZ, RZ, -R5 ;  /* 0x000000ffff05d224 */ /* 0x008fe400078e0a05 */
[----:B----4-:R-:W-:Y:S01]  /*13bc0*/  @!P3 IMAD.MOV R4, RZ, RZ, -R4 ;  /* 0x000000ffff04b224 */ /* 0x010fe200078e0a04 */
[----:B------:R-:W-:-:S04]  /*13bd0*/  ISETP.GE.AND P3, PT, R3, RZ, PT ;  /* 0x000000ff0300720c */ /* 0x000fc80003f66270 */
[----:B------:R0:W-:Y:S04]  /*13be0*/  STL [R1+0x1484], R4 ;  /* 0x0014840401007387 */ /* 0x0001e80000100800 */
[----:B------:R-:W2:Y:S01]  /*13bf0*/  LDL R3, [R1+0xf44] ;  /* 0x000f440001037983 */ /* 0x000ea20000100800 */
[----:B------:R-:W-:-:S03]  /*13c00*/  ISETP.GE.AND P4, PT, R29, RZ, PT ;  /* 0x000000ff1d00720c */ /* 0x000fc60003f86270 */
[----:B0-----:R-:W3:Y:S04]  /*13c10*/  LDL R4, [R1+0xf48] ;  /* 0x000f480001047983 */ /* 0x001ee80000100800 */
[----:B------:R0:W-:Y:S04]  /*13c20*/  STL [R1+0x1488], R5 ;  /* 0x0014880501007387 */ /* 0x0001e80000100800 */
[----:B------:R-:W4:Y:S04]  /*13c30*/  LDL R29, [R1+0xf40] ;  /* 0x000f4000011d7983 */ /* 0x000f280000100800 */
[----:B0-----:R-:W2:Y:S04]  /*13c40*/  LDL R5, [R1+0xf50] ;  /* 0x000f500001057983 */ /* 0x001ea80000100800 */
[----:B------:R0:W-:Y:S04]  /*13c50*/  STL [R1+0x148c], R6 ;  /* 0x00148c0601007387 */ /* 0x0001e80000100800 */
[----:B0-----:R-:W2:Y:S01]  /*13c60*/  LDL R6, [R1+0xf54] ;  /* 0x000f540001067983 */ /* 0x001ea20000100800 */
[----:B------:R-:W-:-:S05]  /*13c70*/  @!P1 IMAD.MOV R7, RZ, RZ, -R7 ;  /* 0x000000ffff079224 */ /* 0x000fca00078e0a07 */
[----:B------:R0:W-:Y:S01]  /*13c80*/  STL [R1+0x1490], R7 ;  /* 0x0014900701007387 */ /* 0x0001e20000100800 */
[----:B------:R-:W-:Y:S01]  /*13c90*/  @!P2 IMAD.MOV R8, RZ, RZ, -R8 ;  /* 0x000000ffff08a224 */ /* 0x000fe200078e0a08 */
[----:B------:R-:W-:Y:S02]  /*13ca0*/  ISETP.GE.AND P5, PT, R0, RZ, PT ;  /* 0x000000ff0000720c */ /* 0x000fe40003fa6270 */
[----:B------:R-:W1:Y:S01]  /*13cb0*/  S2R R0, SR_TID.X ;  /* 0x0000000000007919 */ /* 0x000e620000002100 */
[----:B------:R-:W-:Y:S02]  /*13cc0*/  @!P4 IMAD.MOV R9, RZ, RZ, -R9 ;  /* 0x000000ffff09c224 */ /* 0x000fe400078e0a09 */
[----:B------:R-:W-:Y:S01]  /*13cd0*/  @!P3 IMAD.MOV R10, RZ, RZ, -R10 ;  /* 0x000000ffff0ab224 */ /* 0x000fe200078e0a0a */
[----:B------:R-:W-:-:S07]  /*13ce0*/  ISETP.GE.AND P2, PT, R2, RZ, PT ;  /* 0x000000ff0200720c */ /* 0x000fce0003f46270 */
[----:B------:R-:W-:Y:S01]  /*13cf0*/  @!P5 IMAD.MOV R11, RZ, RZ, -R11 ;  /* 0x000000ffff0bd224 */ /* 0x000fe200078e0a0b */
[----:B--2---:R-:W-:Y:S02]  /*13d00*/  ISETP.GE.AND P0, PT, R6, RZ, PT ;  /* 0x000000ff0600720c */ /* 0x004fe40003f06270 */
[----:B------:R-:W2:Y:S01]  /*13d10*/  LDL R6, [R1+0xf38] ;  /* 0x000f380001067983 */ /* 0x000ea20000100800 */
[----:B------:R-:W-:-:S03]  /*13d20*/  ISETP.GE.AND P1, PT, R5, RZ, PT ;  /* 0x000000ff0500720c */ /* 0x000fc60003f26270 */
[----:B------:R-:W-:Y:S04]  /*13d30*/  STL [R1+0x1494], R8 ;  /* 0x0014940801007387 */ /* 0x000fe80000100800 */
[----:B------:R-:W2:Y:S01]  /*13d40*/  LDL R5, [R1+0xf34] ;  /* 0x000f340001057983 */ /* 0x000ea20000100800 */
[----:B---3--:R-:W-:-:S03]  /*13d50*/  ISETP.GE.AND P4, PT, R4, RZ, PT ;  /* 0x000000ff0400720c */ /* 0x008fc60003f86270 */
[----:B------:R-:W-:Y:S04]  /*13d60*/  STL [R1+0x1498], R9 ;  /* 0x0014980901007387 */ /* 0x000fe80000100800 */
[----:B------:R-:W3:Y:S01]  /*13d70*/  LDL R4, [R1+0xf30] ;  /* 0x000f300001047983 */ /* 0x000ee20000100800 */
[----:B------:R-:W-:-:S03]  /*13d80*/  ISETP.GE.AND P3, PT, R3, RZ, PT ;  /* 0x000000ff0300720c */ /* 0x000fc60003f66270 */
[----:B------:R-:W-:Y:S01]  /*13d90*/  STL [R1+0x149c], R10 ;  /* 0x00149c0a01007387 */ /* 0x000fe20000100800 */
[----:B-1----:R-:W-:-:S03]  /*13da0*/  SHF.R.U32.HI R0, RZ, 0x6, R0 ;  /* 0x00000006ff007819 */ /* 0x002fc60000011600 */
[----:B------:R-:W3:Y:S01]  /*13db0*/  LDL R3, [R1+0xf28] ;  /* 0x000f280001037983 */ /* 0x000ee20000100800 */
[----:B------:R-:W-:Y:S02]  /*13dc0*/  SGXT.U32 R0, R0, 0x1 ;  /* 0x000000010000781a */ /* 0x000fe40000000000 */
[----:B----4-:R-:W-:Y:S01]  /*13dd0*/  ISETP.GE.AND P5, PT, R29, RZ, PT ;  /* 0x000000ff1d00720c */ /* 0x010fe20003fa6270 */
[----:B0-----:R-:W4:Y:S01]  /*13de0*/  LDL R7, [R1+0xf2c] ;  /* 0x000f2c0001077983 */ /* 0x001f220000100800 */
[----:B------:R-:W-:-:S03]  /*13df0*/  LOP3.LUT R0, R0, 0x3e, RZ, 0xfc, !PT ;  /* 0x0000003e00007812 */ /* 0x000fc600078efcff */
[----:B------:R-:W-:Y:S02]  /*13e00*/  STL [R1+0x14a0], R11 ;  /* 0x0014a00b01007387 */ /* 0x000fe40000100800 */
[----:B------:R-:W-:Y:S02]  /*13e10*/  IMAD R2, R0, c[0x0][0x188], RZ ;  /* 0x0000620000027a24 */ /* 0x000fe400078e02ff */
[----:B------:R-:W-:Y:S01]  /*13e20*/  IMAD.MOV R0, RZ, RZ, -c[0x0][0x188] ;  /* 0x80006200ff007624 */ /* 0x000fe200078e02ff */
[----:B------:R-:W4:Y:S03]  /*13e30*/  LDL R29, [R1+0xf24] ;  /* 0x000f2400011d7983 */ /* 0x000f260000100800 */
[----:B------:R-:W-:-:S04]  /*13e40*/  IMAD R2, R0, 0x2, R2 ;  /* 0x0000000200027824 */ /* 0x000fc800078e0202 */
[C---:B------:R-:W-:Y:S02]  /*13e50*/  IMAD R2, R0.reuse, 0x2, R2 ;  /* 0x0000000200027824 */ /* 0x040fe400078e0202 */
[----:B------:R-:W-:Y:S02]  /*13e60*/  @!P0 IMAD.MOV R12, RZ, RZ, -R12 ;  /* 0x000000ffff0c8224 */ /* 0x000fe400078e0a0c */
[----:B------:R-:W-:-:S05]  /*13e70*/  IMAD R2, R0, 0x2, R2 ;  /* 0x0000000200027824 */ /* 0x000fca00078e0202 */
[----:B------:R0:W-:Y:S04]  /*13e80*/  STL [R1+0x478], R2 ;  /* 0x0004780201007387 */ /* 0x0001e80000100800 */
[----:B------:R-:W-:Y:S01]  /*13e90*/  STL [R1+0x14a4], R12 ;  /* 0x0014a40c01007387 */ /* 0x000fe20000100800 */
[----:B------:R-:W-:Y:S02]  /*13ea0*/  @!P1 IMAD.MOV R13, RZ, RZ, -R13 ;  /* 0x000000ffff0d9224 */ /* 0x000fe400078e0a0d */
[----:B0-----:R-:W-:Y:S01]  /*13eb0*/  IMAD R2, R0, 0x2, R2 ;  /* 0x0000000200027824 */ /* 0x001fe200078e0202 */
[----:B--2---:R-:W-:Y:S02]  /*13ec0*/  ISETP.GE.AND P0, PT, R6, RZ, PT ;  /* 0x000000ff0600720c */ /* 0x004fe40003f06270 */
[----:B------:R-:W2:Y:S04]  /*13ed0*/  LDL R6, [R1+0xf20] ;  /* 0x000f200001067983 */ /* 0x000ea80000100800 */
[----:B------:R0:W-:Y:S01]  /*13ee0*/  STL [R1+0x484], R2 ;  /* 0x0004840201007387 */ /* 0x0001e20000100800 */
[----:B------:R-:W-:-:S03]  /*13ef0*/  ISETP.GE.AND P1, PT, R5, RZ, PT ;  /* 0x000000ff0500720c */ /* 0x000fc60003f26270 */
[----:B------:R-:W-:Y:S04]  /*13f00*/  STL [R1+0x14a8], R13 ;  /* 0x0014a80d01007387 */ /* 0x000fe80000100800 */
[----:B------:R-:W2:Y:S01]  /*13f10*/  LDL R5, [R1+0xf1c] ;  /* 0x000f1c0001057983 */ /* 0x000ea20000100800 */
[----:B0-----:R-:W-:Y:S02]  /*13f20*/  IMAD R2, R0, 0x2, R2 ;  /* 0x0000000200027824 */ /* 0x001fe400078e0202 */
[----:B------:R-:W-:-:S03]  /*13f30*/  @!P2 IMAD.MOV R14, RZ, RZ, -R14 ;  /* 0x000000ffff0ea224 */ /* 0x000fc600078e0a0e */
[----:B------:R0:W-:Y:S01]  /*13f40*/  STL [R1+0x43c], R2 ;  /* 0x00043c0201007387 */ /* 0x0001e20000100800 */
[----:B---3--:R-:W-:Y:S01]  /*13f50*/  ISETP.GE.AND P2, PT, R4, RZ, PT ;  /* 0x000000ff0400720c */ /* 0x008fe20003f46270 */
[----:B------:R-:W-:Y:S02]  /*13f60*/  @!P4 IMAD.MOV R15, RZ, RZ, -R15 ;  /* 0x000000ffff0fc224 */ /* 0x000fe400078e0a0f */
[----:B------:R-:W-:Y:S01]  /*13f70*/  STL [R1+0x14ac], R14 ;  /* 0x0014ac0e01007387 */ /* 0x000fe20000100800 */
[----:B------:R-:W-:-:S03]  /*13f80*/  @!P3 IMAD.MOV R16, RZ, RZ, -R16 ;  /* 0x000000ffff10b224 */ /* 0x000fc600078e0a10 */
[----:B------:R-:W3:Y:S01]  /*13f90*/  LDL R4, [R1+0xf18] ;  /* 0x000f180001047983 */ /* 0x000ee20000100800 */
[----:B0-----:R-:W-:-:S05]  /*13fa0*/  IMAD R2, R0, 0x2, R2 ;  /* 0x0000000200027824 */ /* 0x001fca00078e0202 */
[----:B------:R0:W-:Y:S01]  /*13fb0*/  STL [R1+0x440], R2 ;  /* 0x0004400201007387 */ /* 0x0001e20000100800 */
[----:B------:R-:W-:-:S03]  /*13fc0*/  ISETP.GE.AND P3, PT, R3, RZ, PT ;  /* 0x000000ff0300720c */ /* 0x000fc60003f66270 */
[----:B------:R-:W-:Y:S01]  /*13fd0*/  STL [R1+0x14b0], R15 ;  /* 0x0014b00f01007387 */ /* 0x000fe20000100800 */
[----:B0-----:R-:W-:-:S03]  /*13fe0*/  IMAD R2, R0, 0x2, R2 ;  /* 0x0000000200027824 */ /* 0x001fc600078e0202 */
[----:B------:R-:W-:Y:S01]  /*13ff0*/  STL [R1+0x14b4], R16 ;  /* 0x0014b41001007387 */ /* 0x000fe20000100800 */
[----:B------:R-:W-:-:S03]  /*14000*/  IMAD R3, R0, 0x2, R2 ;  /* 0x0000000200037824 */ /* 0x000fc600078e0202 */
[----:B------:R0:W-:Y:S04]  /*14010*/  STL [R1+0x444], R2 ;  /* 0x0004440201007387 */ /* 0x0001e80000100800 */
[----:B0-----:R-:W3:Y:S01]  /*14020*/  LDL R2, [R1+0x4c8] ;  /* 0x0004c80001027983 */ /* 0x001ee20000100800 */
[----:B------:R-:W-:-:S03]  /*14030*/  @!P5 IMAD.MOV R17, RZ, RZ, -R17 ;  /* 0x000000ffff11d224 */ /* 0x000fc600078e0a11 */
[----:B------:R0:W-:Y:S01]  /*14040*/  STL [R1+0x448], R3 ;  /* 0x0004480301007387 */ /* 0x0001e20000100800 */
[----:B----4-:R-:W-:Y:S01]  /*14050*/  ISETP.GE.AND P5, PT, R29, RZ, PT ;  /* 0x000000ff1d00720c */ /* 0x010fe20003fa6270 */
[----:B------:R-:W-:Y:S01]  /*14060*/  @!P0 IMAD.MOV R18, RZ, RZ, -R18 ;  /* 0x000000ffff128224 */ /* 0x000fe200078e0a12 */
[----:B------:R-:W-:Y:S01]  /*14070*/  ISETP.GE.AND P4, PT, R7, RZ, PT ;  /* 0x000000ff0700720c */ /* 0x000fe20003f86270 */
[----:B------:R-:W-:Y:S01]  /*14080*/  STL [R1+0x14b8], R17 ;  /* 0x0014b81101007387 */ /* 0x000fe20000100800 */
[----:B------:R-:W-:-:S03]  /*14090*/  @!P1 IMAD.MOV R19, RZ, RZ, -R19 ;  /* 0x000000ffff139224 */ /* 0x000fc600078e0a13 */
[----:B------:R-:W4:Y:S01]  /*140a0*/  LDL R29, [R1+0xf14] ;  /* 0x000f1400011d7983 */ /* 0x000f220000100800 */
[----:B0-----:R-:W-:-:S05]  /*140b0*/  IMAD R3, R0, 0x2, R3 ;  /* 0x0000000200037824 */ /* 0x001fca00078e0203 */
[----:B------:R0:W-:Y:S01]  /*140c0*/  STL [R1+0x44c], R3 ;  /* 0x00044c0301007387 */ /* 0x0001e20000100800 */
[----:B------:R-:W-:-:S03]  /*140d0*/  @!P2 IMAD.MOV R20, RZ, RZ, -R20 ;  /* 0x000000ffff14a224 */ /* 0x000fc600078e0a14 */
[----:B------:R-:W-:Y:S01]  /*140e0*/  STL [R1+0x14bc], R18 ;  /* 0x0014bc1201007387 */ /* 0x000fe20000100800 */
[----:B0-----:R-:W-:-:S03]  /*140f0*/  IMAD R3, R0, 0x2, R3 ;  /* 0x0000000200037824 */ /* 0x001fc600078e0203 */
[----:B------:R-:W-:Y:S04]  /*14100*/  STL [R1+0x14c0], R19 ;  /* 0x0014c01301007387 */ /* 0x000fe80000100800 */
[----:B------:R0:W-:Y:S01]  /*14110*/  STL [R1+0x450], R3 ;  /* 0x0004500301007387 */ /* 0x0001e20000100800 */
[----:B------:R-:W-:-:S03]  /*14120*/  @!P4 IMAD.MOV R21, RZ, RZ, -R21 ;  /* 0x000000ffff15c224 */ /* 0x000fc600078e0a15 */
[----:B------:R-:W-:Y:S01]  /*14130*/  STL [R1+0x14c4], R20 ;  /* 0x0014c41401007387 */ /* 0x000fe20000100800 */
[----:B0-----:R-:W-:-:S05]  /*14140*/  IMAD R3, R0, 0x2, R3 ;  /* 0x0000000200037824 */ /* 0x001fca00078e0203 */
        /* <DEDUP_REMOVED lines=8> */
[----:B------:R0:W-:Y:S04]  /*141d0*/  STL [R1+0x45c], R3 ;  /* 0x00045c0301007387 */ /* 0x0001e80000100800 */
[----:B------:R-:W-:Y:S01]  /*141e0*/  STL [R1+0x14d0], R23 ;  /* 0x0014d01701007387 */ /* 0x000fe20000100800 */
[----:B0-----:R-:W-:-:S04]  /*141f0*/  IMAD R3, R0, 0x2, R3 ;  /* 0x0000000200037824 */ /* 0x001fc800078e0203 */
[----:B------:R-:W-:Y:S01]  /*14200*/  IMAD R17, R0, 0x2, R3 ;  /* 0x0000000200117824 */ /* 0x000fe200078e0203 */
[----:B------:R-:W-:Y:S01]  /*14210*/  STL [R1+0x460], R3 ;  /* 0x0004600301007387 */ /* 0x000fe20000100800 */
[----:B--2---:R-:W-:-:S13]  /*14220*/  ISETP.GE.AND P0, PT, R6, RZ, PT ;  /* 0x000000ff0600720c */ /* 0x004fda0003f06270 */
[----:B------:R-:W-:-:S05]  /*14230*/  @!P0 IMAD.MOV R24, RZ, RZ, -R24 ;  /* 0x000000ffff188224 */ /* 0x000fca00078e0a18 */
[----:B------:R-:W-:Y:S04]  /*14240*/  STL [R1+0x14d4], R24 ;  /* 0x0014d41801007387 */ /* 0x000fe80000100800 */
[----:B------:R0:W-:Y:S04]  /*14250*/  STL [R1+0x464], R17 ;  /* 0x0004641101007387 */ /* 0x0001e80000100800 */
[----:B------:R-:W2:Y:S04]  /*14260*/  LDL.LU R16, [R1+0x3ec] ;  /* 0x0003ec0001107983 */ /* 0x000ea80000300800 */
[----:B------:R-:W2:Y:S04]  /*14270*/  LDL.LU R15, [R1+0x3e8] ;  /* 0x0003e800010f7983 */ /* 0x000ea80000300800 */
[----:B------:R-:W2:Y:S04]  /*14280*/  LDL.LU R14, [R1+0x3e4] ;  /* 0x0003e400010e7983 */ /* 0x000ea80000300800 */
[----:B------:R-:W2:Y:S04]  /*14290*/  LDL.LU R13, [R1+0x3e0] ;  /* 0x0003e000010d7983 */ /* 0x000ea80000300800 */
[----:B------:R-:W2:Y:S04]  /*142a0*/  LDL.LU R12, [R1+0x3dc] ;  /* 0x0003dc00010c7983 */ /* 0x000ea80000300800 */
[----:B------:R-:W2:Y:S04]  /*142b0*/  LDL.LU R11, [R1+0x3d8] ;  /* 0x0003d800010b7983 */ /* 0x000ea80000300800 */
[----:B------:R-:W2:Y:S04]  /*142c0*/  LDL.LU R10, [R1+0x3d4] ;  /* 0x0003d400010a7983 */ /* 0x000ea80000300800 */
[----:B------:R-:W2:Y:S04]  /*142d0*/  LDL.LU R9, [R1+0x3d0] ;  /* 0x0003d00001097983 */ /* 0x000ea80000300800 */
[----:B------:R-:W2:Y:S01]  /*142e0*/  LDL.LU R8, [R1+0x3cc] ;  /* 0x0003cc0001087983 */ /* 0x000ea20000300800 */
[----:B------:R-:W-:-:S03]  /*142f0*/  ISETP.GE.AND P1, PT, R5, RZ, PT ;  /* 0x000000ff0500720c */ /* 0x000fc60003f26270 */
[----:B------:R-:W2:Y:S04]  /*14300*/  LDL.LU R7, [R1+0x3c8] ;  /* 0x0003c80001077983 */ /* 0x000ea80000300800 */
[----:B------:R-:W2:Y:S04]  /*14310*/  LDL.LU R6, [R1+0x3c4] ;  /* 0x0003c40001067983 */ /* 0x000ea80000300800 */
[----:B------:R-:W2:Y:S01]  /*14320*/  LDL.LU R5, [R1+0x3c0] ;  /* 0x0003c00001057983 */ /* 0x000ea20000300800 */
[----:B---3--:R-:W-:-:S03]  /*14330*/  ISETP.GE.AND P3, PT, R2, RZ, PT ;  /* 0x000000ff0200720c */ /* 0x008fc60003f66270 */
[----:B------:R-:W1:Y:S01]  /*14340*/  S2R R2, SR_TID.X ;  /* 0x0000000000027919 */ /* 0x000e620000002100 */
[----:B------:R-:W-:Y:S02]  /*14350*/  ISETP.GE.AND P2, PT, R4, RZ, PT ;  /* 0x000000ff0400720c */ /* 0x000fe40003f46270 */
[----:B----4-:R-:W-:Y:S01]  /*14360*/  ISETP.GE.AND P5, PT, R29, RZ, PT ;  /* 0x000000ff1d00720c */ /* 0x010fe20003fa6270 */
[----:B0-----:R-:W-:Y:S01]  /*14370*/  IMAD R17, R0, 0x2, R17 ;  /* 0x0000000200117824 */ /* 0x001fe200078e0211 */
[----:B------:R-:W3:Y:S01]  /*14380*/  LDL.LU R4, [R1+0x3bc] ;  /* 0x0003bc0001047983 */ /* 0x000ee20000300800 */
[----:B------:R-:W-:-:S03]  /*14390*/  @!P1 IMAD.MOV R25, RZ, RZ, -R25 ;  /* 0x000000ffff199224 */ /* 0x000fc600078e0a19 */
[----:B------:R-:W4:Y:S01]  /*143a0*/  LDL.LU R29, [R1+0x3b8] ;  /* 0x0003b800011d7983 */ /* 0x000f220000300800 */
[----:B-1----:R-:W-:-:S05]  /*143b0*/  LOP3.LUT R2, R2, 0x3f, RZ, 0xc0, !PT ;  /* 0x0000003f02027812 */ /* 0x002fca00078ec0ff */
[----:B------:R-:W-:-:S05]  /*143c0*/  IMAD R2, R2, c[0x0][0x18c], RZ ;  /* 0x0000630002027a24 */ /* 0x000fca00078e02ff */
[----:B------:R-:W-:Y:S01]  /*143d0*/  LEA R2, P6, R2, c[0x0][0x168], 0x1 ;  /* 0x00005a0002027a11 */ /* 0x000fe200078c08ff */
[----:B------:R-:W-:-:S04]  /*143e0*/  @!P2 IMAD.MOV R26, RZ, RZ, -R26 ;  /* 0x000000ffff1aa224 */ /* 0x000fc800078e0a1a */
[----:B------:R0:W-:Y:S01]  /*143f0*/  STL [R1+0x13d4], R2 ;  /* 0x0013d40201007387 */ /* 0x0001e20000100800 */
[----:B------:R-:W-:Y:S02]  /*14400*/  @!P3 IMAD.MOV R27, RZ, RZ, -R27 ;  /* 0x000000ffff1bb224 */ /* 0x000fe400078e0a1b */
[----:B------:R-:W-:Y:S01]  /*14410*/  @!P5 IMAD.MOV R28, RZ, RZ, -R28 ;  /* 0x000000ffff1cd224 */ /* 0x000fe200078e0a1c */
[----:B------:R-:W-:Y:S01]  /*14420*/  STL [R1+0x470], R17 ;  /* 0x0004701101007387 */ /* 0x000fe20000100800 */
[----:B0-----:R-:W-:-:S03]  /*14430*/  IMAD R2, R0, 0x2, R17 ;  /* 0x0000000200027824 */ /* 0x001fc600078e0211 */
[----:B------:R-:W-:Y:S01]  /*14440*/  STL [R1+0x14d8], R25 ;  /* 0x0014d81901007387 */ /* 0x000fe20000100800 */
[----:B------:R-:W-:-:S03]  /*14450*/  ISETP.NE.AND P4, PT, RZ, c[0x0][0x17c], PT ;  /* 0x00005f00ff007a0c */ /* 0x000fc60003f85270 */
[----:B------:R0:W-:Y:S01]  /*14460*/  STL [R1+0x468], R2 ;  /* 0x0004680201007387 */ /* 0x0001e20000100800 */
[----:B------:R-:W-:-:S03]  /*14470*/  LOP3.LUT R3, RZ, c[0x0][0x17c], RZ, 0x33, !PT ;  /* 0x00005f00ff037a12 */ /* 0x000fc600078e33ff */
[----:B------:R-:W-:Y:S04]  /*14480*/  STL [R1+0x14dc], R26 ;  /* 0x0014dc1a01007387 */ /* 0x000fe80000100800 */
[----:B------:R-:W-:Y:S01]  /*14490*/  STL [R1+0x14e0], R27 ;  /* 0x0014e01b01007387 */ /* 0x000fe20000100800 */
[----:B0-----:R-:W-:-:S03]  /*144a0*/  IMAD R2, R0, 0x2, R2 ;  /* 0x0000000200027824 */ /* 0x001fc600078e0202 */
[----:B------:R-:W-:Y:S04]  /*144b0*/  STL [R1+0x14e4], R28 ;  /* 0x0014e41c01007387 */ /* 0x000fe80000100800 */
[----:B------:R-:W-:Y:S04]  /*144c0*/  STL [R1+0x14e8], R0 ;  /* 0x0014e80001007387 */ /* 0x000fe80000100800 */
[----:B------:R0:W-:Y:S01]  /*144d0*/  STL [R1+0x46c], R2 ;  /* 0x00046c0201007387 */ /* 0x0001e20000100800 */
[C---:B--2---:R-:W-:Y:S02]  /*144e0*/  SEL R16, R3.reuse, R16, !P4 ;  /* 0x0000001003107207 */ /* 0x044fe40006000000 */
[----:B0-----:R-:W-:-:S03]  /*144f0*/  SEL R2, R3, R15, !P4 ;  /* 0x0000000f03027207 */ /* 0x001fc60006000000 */
[----:B------:R-:W-:Y:S01]  /*14500*/  STL [R1+0x438], R16 ;  /* 0x0004381001007387 */ /* 0x000fe20000100800 */
[----:B------:R-:W-:-:S03]  /*14510*/  SEL R0, R3, R14, !P4 ;  /* 0x0000000e03007207 */ /* 0x000fc60006000000 */
[----:B------:R0:W-:Y:S01]  /*14520*/  STL [R1+0x434], R2 ;  /* 0x0004340201007387 */ /* 0x0001e20000100800 */
[----:B------:R-:W-:-:S03]  /*14530*/  SEL R13, R3, R13, !P4 ;  /* 0x0000000d030d7207 */ /* 0x000fc60006000000 */
[----:B------:R1:W-:Y:S01]  /*14540*/  STL [R1+0x430], R0 ;  /* 0x0004300001007387 */ /* 0x0003e20000100800 */
[----:B0-----:R-:W-:-:S03]  /*14550*/  SEL R2, R3, R12, !P4 ;  /* 0x0000000c03027207 */ /* 0x001fc60006000000 */
[----:B------:R-:W-:Y:S01]  /*14560*/  STL [R1+0x42c], R13 ;  /* 0x00042c0d01007387 */ /* 0x000fe20000100800 */
[----:B-1----:R-:W-:-:S03]  /*14570*/  SEL R0, R3, R11, !P4 ;  /* 0x0000000b03007207 */ /* 0x002fc60006000000 */
        /* <DEDUP_REMOVED lines=12> */
[----:B------:R-:W-:Y:S04]  /*14640*/  STL [R1+0x410], R2 ;  /* 0x0004100201007387 */ /* 0x000fe80000100800 */
[----:B------:R0:W-:Y:S04]  /*14650*/  STL [R1+0x40c], R0 ;  /* 0x00040c0001007387 */ /* 0x0001e80000100800 */
[----:B0-----:R-:W2:Y:S01]  /*14660*/  LDL.LU R0, [R1+0x3a8] ;  /* 0x0003a80001007983 */ /* 0x001ea20000300800 */
[C---:B---3--:R-:W-:Y:S02]  /*14670*/  SEL R4, R3.reuse, R4, !P4 ;  /* 0x0000000403047207 */ /* 0x048fe40006000000 */
[----:B----4-:R-:W-:-:S03]  /*14680*/  SEL R2, R3, R29, !P4 ;  /* 0x0000001d03027207 */ /* 0x010fc60006000000 */
[----:B------:R-:W-:Y:S04]  /*14690*/  STL [R1+0x408], R4 ;  /* 0x0004080401007387 */ /* 0x000fe80000100800 */
[----:B--2---:R0:W-:Y:S04]  /*146a0*/  STL [R1+0x1534], R0 ;  /* 0x0015340001007387 */ /* 0x0041e80000100800 */
[----:B------:R-:W-:Y:S04]  /*146b0*/  STL [R1+0x404], R2 ;  /* 0x0004040201007387 */ /* 0x000fe80000100800 */
[----:B0-----:R-:W2:Y:S04]  /*146c0*/  LDL.LU R0, [R1+0x3ac] ;  /* 0x0003ac0001007983 */ /* 0x001ea80000300800 */
[----:B--2---:R0:W-:Y:S04]  /*146d0*/  STL [R1+0x1538], R0 ;  /* 0x0015380001007387 */ /* 0x0041e80000100800 */
[----:B0-----:R-:W2:Y:S04]  /*146e0*/  LDL.LU R0, [R1+0x3b0] ;  /* 0x0003b00001007983 */ /* 0x001ea80000300800 */
[----:B--2---:R0:W-:Y:S04]  /*146f0*/  STL [R1+0x153c], R0 ;  /* 0x00153c0001007387 */ /* 0x0041e80000100800 */
[----:B0-----:R-:W2:Y:S04]  /*14700*/  LDL.LU R0, [R1+0x3b4] ;  /* 0x0003b40001007983 */ /* 0x001ea80000300800 */
[----:B------:R-:W3:Y:S04]  /*14710*/  LDL.LU R28, [R1+0x3a4] ;  /* 0x0003a400011c7983 */ /* 0x000ee80000300800 */
[----:B------:R-:W4:Y:S04]  /*14720*/  LDL.LU R27, [R1+0x3a0] ;  /* 0x0003a000011b7983 */ /* 0x000f280000300800 */
[----:B------:R-:W3:Y:S04]  /*14730*/  LDL.LU R26, [R1+0x39c] ;  /* 0x00039c00011a7983 */ /* 0x000ee80000300800 */
        /* <DEDUP_REMOVED lines=23> */
[----:B------:R-:W3:Y:S01]  /*148b0*/  LDL.LU R29, [R1+0x33c] ;  /* 0x00033c00011d7983 */ /* 0x000ee20000300800 */
[----:B--2---:R-:W-:-:S05]  /*148c0*/  SEL R0, R3, R0, !P4 ;  /* 0x0000000003007207 */ /* 0x004fca0006000000 */
[----:B------:R0:W-:Y:S04]  /*148d0*/  STL [R1+0x400], R0 ;  /* 0x0004000001007387 */ /* 0x0001e80000100800 */
[----:B0-----:R-:W2:Y:S02]  /*148e0*/  LDL.LU R0, [R1+0x153c] ;  /* 0x00153c0001007983 */ /* 0x001ea40000300800 */
[----:B--2---:R-:W-:-:S05]  /*148f0*/  SEL R0, R3, R0, !P4 ;  /* 0x0000000003007207 */ /* 0x004fca0006000000 */
[----:B------:R0:W-:Y:S04]  /*14900*/  STL [R1+0x114], R0 ;  /* 0x0001140001007387 */ /* 0x0001e80000100800 */
[----:B0-----:R-:W2:Y:S02]  /*14910*/  LDL.LU R0, [R1+0x1538] ;  /* 0x0015380001007983 */ /* 0x001ea40000300800 */
[----:B--2---:R-:W-:-:S05]  /*14920*/  SEL R0, R3, R0, !P4 ;  /* 0x0000000003007207 */ /* 0x004fca0006000000 */
[----:B------:R0:W-:Y:S04]  /*14930*/  STL [R1+0x3fc], R0 ;  /* 0x0003fc0001007387 */ /* 0x0001e80000100800 */
[----:B0-----:R-:W2:Y:S01]  /*14940*/  LDL.LU R0, [R1+0x1534] ;  /* 0x0015340001007983 */ /* 0x001ea20000300800 */
[C---:B----4-:R-:W-:Y:S02]  /*14950*/  SEL R27, R3.reuse, R27, !P4 ;  /* 0x0000001b031b7207 */ /* 0x050fe40006000000 */
[C---:B---3--:R-:W-:Y:S02]  /*14960*/  SEL R26, R3.reuse, R26, !P4 ;  /* 0x0000001a031a7207 */ /* 0x048fe40006000000 */
[C---:B------:R-:W-:Y:S02]  /*14970*/  SEL R22, R3.reuse, R22, !P4 ;  /* 0x0000001603167207 */ /* 0x040fe40006000000 */
[----:B------:R-:W-:-:S02]  /*14980*/  SEL R19, R3, R19, !P4 ;  /* 0x0000001303137207 */ /* 0x000fc40006000000 */
[C---:B------:R-:W-:Y:S02]  /*14990*/  SEL R16, R3.reuse, R16, !P4 ;  /* 0x0000001003107207 */ /* 0x040fe40006000000 */
[C---:B------:R-:W-:Y:S02]  /*149a0*/  SEL R13, R3.reuse, R13, !P4 ;  /* 0x0000000d030d7207 */ /* 0x040fe40006000000 */
[C---:B------:R-:W-:Y:S02]  /*149b0*/  SEL R10, R3.reuse, R10, !P4 ;  /* 0x0000000a030a7207 */ /* 0x040fe40006000000 */
[C---:B------:R-:W-:Y:S02]  /*149c0*/  SEL R7, R3.reuse, R7, !P4 ;  /* 0x0000000703077207 */ /* 0x040fe40006000000 */
[----:B--2---:R-:W-:-:S05]  /*149d0*/  SEL R0, R3, R0, !P4 ;  /* 0x0000000003007207 */ /* 0x004fca0006000000 */
[----:B------:R0:W-:Y:S02]  /*149e0*/  STL [R1+0x3f8], R0 ;  /* 0x0003f80001007387 */ /* 0x0001e40000100800 */
[----:B0-----:R-:W-:-:S05]  /*149f0*/  SEL R0, R3, R28, !P4 ;  /* 0x0000001c03007207 */ /* 0x001fca0006000000 */
[----:B------:R0:W-:Y:S04]  /*14a00*/  STL [R1+0x150], R0 ;  /* 0x0001500001007387 */ /* 0x0001e80000100800 */
[----:B------:R-:W-:Y:S01]  /*14a10*/  STL [R1+0x3f4], R27 ;  /* 0x0003f41b01007387 */ /* 0x000fe20000100800 */
[----:B0-----:R-:W-:-:S03]  /*14a20*/  SEL R0, R3, R25, !P4 ;  /* 0x0000001903007207 */ /* 0x001fc60006000000 */
[----:B------:R-:W-:Y:S01]  /*14a30*/  STL [R1+0x3f0], R26 ;  /* 0x0003f01a01007387 */ /* 0x000fe20000100800 */
[C---:B------:R-:W-:Y:S02]  /*14a40*/  SEL R25, R3.reuse, R2, !P4 ;  /* 0x0000000203197207 */ /* 0x040fe40006000000 */
[C---:B------:R-:W-:Y:S01]  /*14a50*/  SEL R2, R3.reuse, R24, !P4 ;  /* 0x0000001803027207 */ /* 0x040fe20006000000 */
[----:B------:R0:W-:Y:S04]  /*14a60*/  STL [R1+0x190], R0 ;  /* 0x0001900001007387 */ /* 0x0001e80000100800 */
[----:B------:R-:W-:Y:S01]  /*14a70*/  STL [R1+0x3ec], R25 ;  /* 0x0003ec1901007387 */ /* 0x000fe20000100800 */
[----:B0-----:R-:W-:-:S03]  /*14a80*/  SEL R0, R3, R23, !P4 ;  /* 0x0000001703007207 */ /* 0x001fc60006000000 */
[----:B------:R0:W-:Y:S04]  /*14a90*/  STL [R1+0x3e8], R2 ;  /* 0x0003e80201007387 */ /* 0x0001e80000100800 */
[----:B------:R1:W-:Y:S01]  /*14aa0*/  STL [R1+0x3e4], R0 ;  /* 0x0003e40001007387 */ /* 0x0003e20000100800 */
[----:B0-----:R-:W-:-:S03]  /*14ab0*/  SEL R2, R3, R21, !P4 ;  /* 0x0000001503027207 */ /* 0x001fc60006000000 */
[----:B------:R-:W-:Y:S01]  /*14ac0*/  STL [R1+0x3e0], R22 ;  /* 0x0003e01601007387 */ /* 0x000fe20000100800 */
[----:B-1----:R-:W-:-:S03]  /*14ad0*/  SEL R0, R3, R20, !P4 ;  /* 0x0000001403007207 */ /* 0x002fc60006000000 */
        /* <DEDUP_REMOVED lines=25> */
[----:B------:R-:W-:Y:S04]  /*14c70*/  STL [R1+0x3a0], R2 ;  /* 0x0003a00201007387 */ /* 0x000fe80000100800 */
[----:B------:R0:W-:Y:S04]  /*14c80*/  STL [R1+0x354], R0 ;  /* 0x0003540001007387 */ /* 0x0001e80000100800 */
[----:B0-----:R-:W2:Y:S01]  /*14c90*/  LDL.LU R0, [R1+0x32c] ;  /* 0x00032c0001007983 */ /* 0x001ea20000300800 */
[C---:B------:R-:W-:Y:S02]  /*14ca0*/  SEL R4, R3.reuse, R4, !P4 ;  /* 0x0000000403047207 */ /* 0x040fe40006000000 */
[----:B------:R-:W-:-:S03]  /*14cb0*/  SEL R2, R3, R29, !P4 ;  /* 0x0000001d03027207 */ /* 0x000fc60006000000 */
        /* <DEDUP_REMOVED lines=529> */
[----:B------:R-:W3:Y:S01]  /*16dd0*/  LDL.LU R2, [R1] ;  /* 0x0000000001027983 */ /* 0x000ee20000300800 */
        /* <DEDUP_REMOVED lines=9> */
[C---:B---3--:R-:W-:Y:S02]  /*16e70*/  SEL R28, R3.reuse, R28, !P4 ;  /* 0x0000001c031c7207 */ /* 0x048fe40006000000 */
[C---:B----4-:R-:W-:Y:S02]  /*16e80*/  SEL R27, R3.reuse, R27, !P4 ;  /* 0x0000001b031b7207 */ /* 0x050fe40006000000 */
[C---:B------:R-:W-:Y:S02]  /*16e90*/  SEL R26, R3.reuse, R26, !P4 ;  /* 0x0000001a031a7207 */ /* 0x040fe40006000000 */
[----:B------:R-:W-:-:S02]  /*16ea0*/  SEL R25, R3, R25, !P4 ;  /* 0x0000001903197207 */ /* 0x000fc40006000000 */
[C---:B------:R-:W-:Y:S02]  /*16eb0*/  SEL R24, R3.reuse, R24, !P4 ;  /* 0x0000001803187207 */ /* 0x040fe40006000000 */
[C---:B------:R-:W-:Y:S02]  /*16ec0*/  SEL R23, R3.reuse, R23, !P4 ;  /* 0x0000001703177207 */ /* 0x040fe40006000000 */
[C---:B------:R-:W-:Y:S02]  /*16ed0*/  SEL R22, R3.reuse, R22, !P4 ;  /* 0x0000001603167207 */ /* 0x040fe40006000000 */
[C---:B------:R-:W-:Y:S02]  /*16ee0*/  SEL R21, R3.reuse, R21, !P4 ;  /* 0x0000001503157207 */ /* 0x040fe40006000000 */
        /* <DEDUP_REMOVED lines=18> */
[----:B--2---:R-:W-:-:S05]  /*17010*/  SEL R0, R3, R0, !P4 ;  /* 0x0000000003007207 */ /* 0x004fca0006000000 */
[----:B------:R0:W-:Y:S04]  /*17020*/  STL [R1+0x90], R0 ;  /* 0x0000900001007387 */ /* 0x0001e80000100800 */
[----:B0-----:R-:W2:Y:S04]  /*17030*/  LDL.LU R0, [R1+0x14e8] ;  /* 0x0014e80001007983 */ /* 0x001ea80000300800 */
[----:B------:R0:W-:Y:S04]  /*17040*/  STL [R1+0x8c], R28 ;  /* 0x00008c1c01007387 */ /* 0x0001e80000100800 */
[----:B0-----:R0:W3:Y:S04]  /*17050*/  LDL.LU R28, [R1+0x14e4] ;  /* 0x0014e400011c7983 */ /* 0x0010e80000300800 */
[----:B------:R1:W-:Y:S04]  /*17060*/  STL [R1+0x88], R27 ;  /* 0x0000881b01007387 */ /* 0x0003e80000100800 */
[----:B-1----:R-:W4:Y:S04]  /*17070*/  LDL.LU R27, [R1+0x14e0] ;  /* 0x0014e000011b7983 */ /* 0x002f280000300800 */
[----:B------:R1:W-:Y:S04]  /*17080*/  STL [R1+0x84], R26 ;  /* 0x0000841a01007387 */ /* 0x0003e80000100800 */
[----:B-1----:R-:W2:Y:S04]  /*17090*/  LDL.LU R26, [R1+0x14dc] ;  /* 0x0014dc00011a7983 */ /* 0x002ea80000300800 */
[----:B------:R1:W-:Y:S04]  /*170a0*/  STL [R1+0x80], R25 ;  /* 0x0000801901007387 */ /* 0x0003e80000100800 */
[----:B-1----:R-:W2:Y:S04]  /*170b0*/  LDL.LU R25, [R1+0x14d8] ;  /* 0x0014d80001197983 */ /* 0x002ea80000300800 */
[----:B------:R1:W-:Y:S04]  /*170c0*/  STL [R1+0x7c], R24 ;  /* 0x00007c1801007387 */ /* 0x0003e80000100800 */
[----:B-1----:R-:W2:Y:S04]  /*170d0*/  LDL.LU R24, [R1+0x14d4] ;  /* 0x0014d40001187983 */ /* 0x002ea80000300800 */
[----:B------:R1:W-:Y:S04]  /*170e0*/  STL [R1+0x78], R23 ;  /* 0x0000781701007387 */ /* 0x0003e80000100800 */
[----:B-1----:R-:W3:Y:S04]  /*170f0*/  LDL.LU R23, [R1+0x14d0] ;  /* 0x0014d00001177983 */ /* 0x002ee80000300800 */
[----:B------:R1:W-:Y:S04]  /*17100*/  STL [R1+0x74], R22 ;  /* 0x0000741601007387 */ /* 0x0003e80000100800 */
[----:B-1----:R-:W4:Y:S04]  /*17110*/  LDL.LU R22, [R1+0x14cc] ;  /* 0x0014cc0001167983 */ /* 0x002f280000300800 */
        /* <DEDUP_REMOVED lines=37> */
[----:B-1----:R-:W4:Y:S01]  /*17370*/  LDL.LU R29, [R1+0x1480] ;  /* 0x00148000011d7983 */ /* 0x002f220000300800 */
[----:B------:R-:W-:-:S05]  /*17380*/  SEL R2, R3, R2, !P4 ;  /* 0x0000000203027207 */ /* 0x000fca0006000000 */
[----:B------:R1:W-:Y:S01]  /*17390*/  STL [R1+0x24], R2 ;  /* 0x0000240201007387 */ /* 0x0003e20000100800 */
[----:B------:R-:W-:Y:S02]  /*173a0*/  ISETP.NE.AND P0, PT, RZ, c[0x0][0x178], PT ;  /* 0x00005e00ff007a0c */ /* 0x000fe40003f05270 */
[C---:B--2---:R-:W-:Y:S02]  /*173b0*/  SEL R24, R3.reuse, R24, !P4 ;  /* 0x0000001803187207 */ /* 0x044fe40006000000 */
[C---:B------:R-:W-:Y:S02]  /*173c0*/  SEL R25, R3.reuse, R25, !P4 ;  /* 0x0000001903197207 */ /* 0x040fe40006000000 */
[C---:B------:R-:W-:Y:S02]  /*173d0*/  SEL R26, R3.reuse, R26, !P4 ;  /* 0x0000001a031a7207 */ /* 0x040fe40006000000 */
[----:B---3--:R-:W-:-:S05]  /*173e0*/  SEL R23, R3, R23, !P4 ;  /* 0x0000001703177207 */ /* 0x008fca0006000000 */
[----:B------:R-:W-:Y:S02]  /*173f0*/  @!P0 LOP3.LUT R28, RZ, c[0x0][0x178], RZ, 0x33, !PT ;  /* 0x00005e00ff1c8a12 */ /* 0x000fe400078e33ff */
[C---:B----4-:R-:W-:Y:S02]  /*17400*/  SEL R22, R3.reuse, R22, !P4 ;  /* 0x0000001603167207 */ /* 0x050fe40006000000 */
        /* <DEDUP_REMOVED lines=10> */
[C---:B-1----:R-:W-:Y:S02]  /*174b0*/  SEL R2, R3.reuse, R4, !P4 ;  /* 0x0000000403027207 */ /* 0x042fe40006000000 */
[C---:B------:R-:W-:Y:S02]  /*174c0*/  SEL R4, R3.reuse, R6, !P4 ;  /* 0x0000000603047207 */ /* 0x040fe40006000000 */
[----:B------:R-:W-:-:S05]  /*174d0*/  SEL R29, R3, R29, !P4 ;  /* 0x0000001d031d7207 */ /* 0x000fca0006000000 */
[----:B------:R-:W-:Y:S04]  /*174e0*/  STL [R1+0x20], R29 ;  /* 0x0000201d01007387 */ /* 0x000fe80000100800 */
[----:B------:R1:W-:Y:S04]  /*174f0*/  STL [R1+0x1c], R2 ;  /* 0x00001c0201007387 */ /* 0x0003e80000100800 */
[----:B------:R2:W-:Y:S04]  /*17500*/  STL [R1+0x18], R5 ;  /* 0x0000180501007387 */ /* 0x0005e80000100800 */
[----:B------:R3:W-:Y:S01]  /*17510*/  STL [R1+0x14], R4 ;  /* 0x0000140401007387 */ /* 0x0007e20000100800 */
[----:B-1----:R-:W-:-:S02]  /*17520*/  SEL R2, R3, R7, !P4 ;  /* 0x0000000703027207 */ /* 0x002fc40006000000 */
[----:B--2---:R-:W-:-:S03]  /*17530*/  SEL R5, R3, R8, !P4 ;  /* 0x0000000803057207 */ /* 0x004fc60006000000 */
[----:B------:R-:W-:Y:S01]  /*17540*/  STL [R1+0x10], R2 ;  /* 0x0000100201007387 */ /* 0x000fe20000100800 */
[----:B---3--:R-:W-:-:S03]  /*17550*/  SEL R4, R3, R9, !P4 ;  /* 0x0000000903047207 */ /* 0x008fc60006000000 */
[----:B------:R1:W-:Y:S04]  /*17560*/  STL [R1+0xc], R5 ;  /* 0x00000c0501007387 */ /* 0x0003e80000100800 */
[----:B-1----:R-:W2:Y:S04]  /*17570*/  LDL.LU R5, [R1+0x438] ;  /* 0x0004380001057983 */ /* 0x002ea80000300800 */
[----:B------:R1:W-:Y:S01]  /*17580*/  STL [R1+0x8], R4 ;  /* 0x0000080401007387 */ /* 0x0003e20000100800 */
[----:B------:R-:W-:-:S03]  /*17590*/  SEL R2, R3, R10, !P4 ;  /* 0x0000000a03027207 */ /* 0x000fc60006000000 */
[----:B------:R-:W3:Y:S04]  /*175a0*/  LDL.LU R6, [R1+0x434] ;  /* 0x0004340001067983 */ /* 0x000ee80000300800 */
[----:B-1----:R-:W1:Y:S01]  /*175b0*/  S2R R4, SR_TID.X ;  /* 0x0000000000047919 */ /* 0x002e620000002100 */
[----:B------:R-:W-:-:S03]  /*175c0*/  SEL R29, R3, R12, !P4 ;  /* 0x0000000c031d7207 */ /* 0x000fc60006000000 */
[----:B------:R4:W-:Y:S04]  /*175d0*/  STL [R1+0x4], R2 ;  /* 0x0000040201007387 */ /* 0x0009e80000100800 */
[----:B------:R-:W3:Y:S04]  /*175e0*/  LDL.LU R7, [R1+0x430] ;  /* 0x0004300001077983 */ /* 0x000ee80000300800 */
[----:B------:R-:W3:Y:S01]  /*175f0*/  LDL.LU R8, [R1+0x42c] ;  /* 0x00042c0001087983 */ /* 0x000ee20000300800 */
[----:B----4-:R-:W-:-:S05]  /*17600*/  SEL R2, R3, R11, !P4 ;  /* 0x0000000b03027207 */ /* 0x010fca0006000000 */
[----:B------:R4:W-:Y:S04]  /*17610*/  STL [R1+0x13d8], R2 ;  /* 0x0013d80201007387 */ /* 0x0009e80000100800 */
[----:B----4-:R-:W4:Y:S04]  /*17620*/  LDL R2, [R1+0x46c] ;  /* 0x00046c0001027983 */ /* 0x010f280000100800 */
[----:B------:R-:W-:Y:S04]  /*17630*/  STL [R1+0x13dc], R29 ;  /* 0x0013dc1d01007387 */ /* 0x000fe80000100800 */
[----:B------:R-:W-:Y:S01]  /*17640*/  STL [R1+0x13e0], R13 ;  /* 0x0013e00d01007387 */ /* 0x000fe20000100800 */
[----:B-1----:R-:W-:-:S03]  /*17650*/  LOP3.LUT R4, R4, 0x3f, RZ, 0xc0, !PT ;  /* 0x0000003f04047812 */ /* 0x002fc600078ec0ff */
[----:B------:R-:W-:Y:S04]  /*17660*/  STL [R1+0x13e4], R14 ;  /* 0x0013e40e01007387 */ /* 0x000fe80000100800 */
[----:B------:R-:W-:Y:S04]  /*17670*/  STL [R1+0x13e8], R15 ;  /* 0x0013e80f01007387 */ /* 0x000fe80000100800 */
[----:B------:R-:W-:Y:S04]  /*17680*/  STL [R1+0x13ec], R16 ;  /* 0x0013ec1001007387 */ /* 0x000fe80000100800 */
[----:B------:R-:W-:Y:S04]  /*17690*/  STL [R1+0x13f0], R17 ;  /* 0x0013f01101007387 */ /* 0x000fe80000100800 */
[----:B------:R-:W-:Y:S01]  /*176a0*/  STL [R1+0x13f4], R18 ;  /* 0x0013f41201007387 */ /* 0x000fe20000100800 */
[----:B------:R-:W-:-:S03]  /*176b0*/  IMAD R4, R4, c[0x0][0x18c], RZ ;  /* 0x0000630004047a24 */ /* 0x000fc600078e02ff */
[----:B------:R-:W-:Y:S01]  /*176c0*/  STL [R1+0x13f8], R19 ;  /* 0x0013f81301007387 */ /* 0x000fe20000100800 */
[----:B------:R-:W-:-:S03]  /*176d0*/  SEL R3, R3, R27, !P4 ;  /* 0x0000001b03037207 */ /* 0x000fc60006000000 */
[----:B------:R-:W-:Y:S04]  /*176e0*/  STL [R1+0x13fc], R20 ;  /* 0x0013fc1401007387 */ /* 0x000fe80000100800 */
[----:B------:R-:W-:Y:S04]  /*176f0*/  STL [R1+0x1400], R21 ;  /* 0x0014001501007387 */ /* 0x000fe80000100800 */
[----:B------:R-:W-:Y:S04]  /*17700*/  STL [R1+0x1404], R22 ;  /* 0x0014041601007387 */ /* 0x000fe80000100800 */
[----:B------:R-:W-:Y:S01]  /*17710*/  STL [R1+0x1408], R23 ;  /* 0x0014081701007387 */ /* 0x000fe20000100800 */
[----:B------:R-:W-:-:S03]  /*17720*/  LEA.HI.X.SX32 R4, R4, c[0x0][0x16c], 0x1, P6 ;  /* 0x00005b0004047a11 */ /* 0x000fc600030f0eff */
[----:B------:R1:W-:Y:S04]  /*17730*/  STL [R1+0x140c], R24 ;  /* 0x00140c1801007387 */ /* 0x0003e80000100800 */
[----:B------:R-:W-:Y:S04]  /*17740*/  STL [R1+0x1410], R25 ;  /* 0x0014101901007387 */ /* 0x000fe80000100800 */
[----:B------:R-:W-:Y:S04]  /*17750*/  STL [R1+0x1414], R26 ;  /* 0x0014141a01007387 */ /* 0x000fe80000100800 */
[----:B------:R-:W-:Y:S04]  /*17760*/  STL [R1+0x1418], R3 ;  /* 0x0014180301007387 */ /* 0x000fe80000100800 */
[----:B------:R-:W4:Y:S04]  /*17770*/  LDL.LU R9, [R1+0x428] ;  /* 0x0004280001097983 */ /* 0x000f280000300800 */
[----:B------:R-:W4:Y:S04]  /*17780*/  LDL.LU R10, [R1+0x424] ;  /* 0x00042400010a7983 */ /* 0x000f280000300800 */
[----:B------:R-:W4:Y:S04]  /*17790*/  LDL.LU R11, [R1+0x420] ;  /* 0x00042000010b7983 */ /* 0x000f280000300800 */
[----:B------:R-:W4:Y:S04]  /*177a0*/  LDL.LU R12, [R1+0x41c] ;  /* 0x00041c00010c7983 */ /* 0x000f280000300800 */
[----:B------:R-:W-:Y:S04]  /*177b0*/  STL [R1+0x141c], R4 ;  /* 0x00141c0401007387 */ /* 0x000fe80000100800 */
[----:B------:R-:W-:Y:S04]  /*177c0*/  STL [R1+0x1420], R28 ;  /* 0x0014201c01007387 */ /* 0x000fe80000100800 */
[----:B-1----:R-:W4:Y:S04]  /*177d0*/  LDL.LU R24, [R1+0x418] ;  /* 0x0004180001187983 */ /* 0x002f280000300800 */
[----:B------:R-:W4:Y:S04]  /*177e0*/  LDL.LU R23, [R1+0x414] ;  /* 0x0004140001177983 */ /* 0x000f280000300800 */
        /* <DEDUP_REMOVED lines=10> */
[----:B------:R-:W4:Y:S01]  /*17890*/  LDL.LU R29, [R1+0x3f0] ;  /* 0x0003f000011d7983 */ /* 0x000f220000300800 */
[----:B--2---:R-:W-:-:S02]  /*178a0*/  IMAD R5, R5, c[0x0][0x190], RZ ;  /* 0x0000640005057a24 */ /* 0x004fc400078e02ff */
[----:B---3--:R-:W-:Y:S02]  /*178b0*/  IMAD R6, R6, c[0x0][0x190], RZ ;  /* 0x0000640006067a24 */ /* 0x008fe400078e02ff */
[----:B------:R-:W-:Y:S02]  /*178c0*/  IMAD R7, R7, c[0x0][0x190], RZ ;  /* 0x0000640007077a24 */ /* 0x000fe400078e02ff */
[----:B------:R-:W-:Y:S02]  /*178d0*/  IMAD R8, R8, c[0x0][0x190], RZ ;  /* 0x0000640008087a24 */ /* 0x000fe400078e02ff */
[----:B----4-:R-:W-:Y:S02]  /*178e0*/  IMAD R0, R0, 0x2, R2 ;  /* 0x0000000200007824 */ /* 0x010fe400078e0202 */
[----:B------:R-:W2:Y:S04]  /*178f0*/  LDL.LU R2, [R1+0x190] ;  /* 0x0001900001027983 */ /* 0x000ea80000300800 */
[----:B------:R1:W-:Y:S04]  /*17900*/  STL [R1+0x1398], R0 ;  /* 0x0013980001007387 */ /* 0x0003e80000100800 */
[----:B------:R-:W-:Y:S04]  /*17910*/  STL [R1+0x1424], R5 ;  /* 0x0014240501007387 */ /* 0x000fe80000100800 */
[----:B------:R-:W-:Y:S04]  /*17920*/  STL [R1+0x1428], R6 ;  /* 0x0014280601007387 */ /* 0x000fe80000100800 */
[----:B------:R-:W-:Y:S04]  /*17930*/  STL [R1+0x142c], R7 ;  /* 0x00142c0701007387 */ /* 0x000fe80000100800 */
[----:B------:R-:W-:Y:S01]  /*17940*/  STL [R1+0x1430], R8 ;  /* 0x0014300801007387 */ /* 0x000fe20000100800 */
[----:B------:R-:W-:-:S02]  /*17950*/  IMAD R9, R9, c[0x0][0x190], RZ ;  /* 0x0000640009097a24 */ /* 0x000fc400078e02ff */
[----:B------:R-:W-:-:S03]  /*17960*/  IMAD R10, R10, c[0x0][0x190], RZ ;  /* 0x000064000a0a7a24 */ /* 0x000fc600078e02ff */
[----:B------:R-:W-:Y:S01]  /*17970*/  STL [R1+0x1434], R9 ;  /* 0x0014340901007387 */ /* 0x000fe20000100800 */
[----:B------:R-:W-:-:S03]  /*17980*/  IMAD R11, R11, c[0x0][0x190], RZ ;  /* 0x000064000b0b7a24 */ /* 0x000fc600078e02ff */
[----:B------:R-:W-:Y:S01]  /*17990*/  STL [R1+0x1438], R10 ;  /* 0x0014380a01007387 */ /* 0x000fe20000100800 */
[----:B------:R-:W-:-:S03]  /*179a0*/  IMAD R12, R12, c[0x0][0x190], RZ ;  /* 0x000064000c0c7a24 */ /* 0x000fc600078e02ff */
[----:B------:R-:W-:Y:S04]  /*179b0*/  STL [R1+0x143c], R11 ;  /* 0x00143c0b01007387 */ /* 0x000fe80000100800 */
[----:B------:R-:W-:Y:S01]  /*179c0*/  STL [R1+0x1440], R12 ;  /* 0x0014400c01007387 */ /* 0x000fe20000100800 */
[----:B------:R-:W-:Y:S02]  /*179d0*/  IMAD R27, R24, c[0x0][0x190], RZ ;  /* 0x00006400181b7a24 */ /* 0x000fe400078e02ff */
[----:B-1----:R-:W-:-:S03]  /*179e0*/  IMAD R0, R23, c[0x0][0x190], RZ ;  /* 0x0000640017007a24 */ /* 0x002fc600078e02ff */
[----:B------:R-:W-:Y:S01]  /*179f0*/  STL [R1+0x1444], R27 ;  /* 0x0014441b01007387 */ /* 0x000fe20000100800 */
[----:B------:R-:W-:-:S03]  /*17a00*/  IMAD R4, R22, c[0x0][0x190], RZ ;  /* 0x0000640016047a24 */ /* 0x000fc600078e02ff */
[----:B------:R1:W-:Y:S01]  /*17a10*/  STL [R1+0x98], R0 ;  /* 0x0000980001007387 */ /* 0x0003e20000100800 */
[----:B------:R-:W-:-:S03]  /*17a20*/  IMAD R3, R21, c[0x0][0x190], RZ ;  /* 0x0000640015037a24 */ /* 0x000fc600078e02ff */
[----:B------:R3:W-:Y:S01]  /*17a30*/  STL [R1+0xa8], R4 ;  /* 0x0000a80401007387 */ /* 0x0007e20000100800 */
[----:B-1----:R-:W-:-:S03]  /*17a40*/  IMAD R0, R20, c[0x0][0x190], RZ ;  /* 0x0000640014007a24 */ /* 0x002fc600078e02ff */
[----:B------:R1:W-:Y:S01]  /*17a50*/  STL [R1+0xc0], R3 ;  /* 0x0000c00301007387 */ /* 0x0003e20000100800 */
[----:B---3--:R-:W-:-:S03]  /*17a60*/  IMAD R4, R19, c[0x0][0x190], RZ ;  /* 0x0000640013047a24 */ /* 0x008fc600078e02ff */
[----:B------:R3:W-:Y:S04]  /*17a70*/  STL [R1+0xd4], R0 ;  /* 0x0000d40001007387 */ /* 0x0007e80000100800 */
[----:B------:R4:W-:Y:S01]  /*17a80*/  STL [R1+0xe8], R4 ;  /* 0x0000e80401007387 */ /* 0x0009e20000100800 */
[----:B-1----:R-:W-:Y:S02]  /*17a90*/  IMAD R3, R18, c[0x0][0x190], RZ ;  /* 0x0000640012037a24 */ /* 0x002fe400078e02ff */
[----:B---3--:R-:W-:-:S03]  /*17aa0*/  IMAD R0, R17, c[0x0][0x190], RZ ;  /* 0x0000640011007a24 */ /* 0x008fc600078e02ff */
[----:B------:R1:W-:Y:S01]  /*17ab0*/  STL [R1+0x100], R3 ;  /* 0x0001000301007387 */ /* 0x0003e20000100800 */
[----:B----4-:R-:W-:-:S03]  /*17ac0*/  IMAD R4, R16, c[0x0][0x190], RZ ;  /* 0x0000640010047a24 */ /* 0x010fc600078e02ff */
[----:B------:R3:W-:Y:S04]  /*17ad0*/  STL [R1+0x114], R0 ;  /* 0x0001140001007387 */ /* 0x0007e80000100800 */
[----:B------:R4:W-:Y:S01]  /*17ae0*/  STL [R1+0x128], R4 ;  /* 0x0001280401007387 */ /* 0x0009e20000100800 */
[----:B-1----:R-:W-:Y:S02]  /*17af0*/  IMAD R3, R15, c[0x0][0x190], RZ ;  /* 0x000064000f037a24 */ /* 0x002fe400078e02ff */
[----:B---3--:R-:W-:-:S03]  /*17b00*/  IMAD R0, R14, c[0x0][0x190], RZ ;  /* 0x000064000e007a24 */ /* 0x008fc600078e02ff */
[----:B------:R1:W-:Y:S01]  /*17b10*/  STL [R1+0x140], R3 ;  /* 0x0001400301007387 */ /* 0x0003e20000100800 */
[----:B----4-:R-:W-:-:S03]  /*17b20*/  IMAD R4, R13, c[0x0][0x190], RZ ;  /* 0x000064000d047a24 */ /* 0x010fc600078e02ff */
[----:B------:R2:W-:Y:S04]  /*17b30*/  STL [R1+0x150], R0 ;  /* 0x0001500001007387 */ /* 0x0005e80000100800 */
[----:B------:R-:W-:Y:S04]  /*17b40*/  STL [R1+0x168], R4 ;  /* 0x0001680401007387 */ /* 0x000fe80000100800 */
[----:B------:R-:W3:Y:S01]  /*17b50*/  LDL.LU R27, [R1+0x3e4] ;  /* 0x0003e400011b7983 */ /* 0x000ee20000300800 */
[----:B-1----:R-:W-:-:S05]  /*17b60*/  IMAD R3, R29, c[0x0][0x190], RZ ;  /* 0x000064001d037a24 */ /* 0x002fca00078e02ff */
[----:B------:R-:W-:Y:S01]  /*17b70*/  STL [R1+0x178], R3 ;  /* 0x0001780301007387 */ /* 0x000fe20000100800 */
[----:B--2---:R-:W-:-:S03]  /*17b80*/  IMAD R0, R2, c[0x0][0x190], RZ ;  /* 0x0000640002007a24 */ /* 0x004fc600078e02ff */
[----:B---3--:R1:W-:Y:S04]  /*17b90*/  STL [R1+0x1478], R27 ;  /* 0x0014781b01007387 */ /* 0x0083e80000100800 */
[----:B------:R-:W-:Y:S04]  /*17ba0*/  STL [R1+0x190], R0 ;  /* 0x0001900001007387 */ /* 0x000fe80000100800 */
[----:B-1----:R-:W2:Y:S04]  /*17bb0*/  LDL.LU R27, [R1+0x3e8] ;  /* 0x0003e800011b7983 */ /* 0x002ea80000300800 */
[----:B--2---:R1:W-:Y:S04]  /*17bc0*/  STL [R1+0x147c], R27 ;  /* 0x00147c1b01007387 */ /* 0x0043e80000100800 */
[----:B-1----:R-:W2:Y:S04]  /*17bd0*/  LDL.LU R27, [R1+0x3ec] ;  /* 0x0003ec00011b7983 */ /* 0x002ea80000300800 */
        /* <DEDUP_REMOVED lines=28> */
[----:B--2---:R-:W-:-:S05]  /*17da0*/  IMAD R27, R27, c[0x0][0x190], RZ ;  /* 0x000064001b1b7a24 */ /* 0x004fca00078e02ff */
[----:B------:R1:W-:Y:S04]  /*17db0*/  STL [R1+0x1a4], R27 ;  /* 0x0001a41b01007387 */ /* 0x0003e80000100800 */
[----:B-1----:R-:W2:Y:S02]  /*17dc0*/  LDL.LU R27, [R1+0x147c] ;  /* 0x00147c00011b7983 */ /* 0x002ea40000300800 */
[----:B--2---:R-:W-:-:S05]  /*17dd0*/  IMAD R27, R27, c[0x0][0x190], RZ ;  /* 0x000064001b1b7a24 */ /* 0x004fca00078e02ff */
[----:B------:R1:W-:Y:S04]  /*17de0*/  STL [R1+0x1b8], R27 ;  /* 0x0001b81b01007387 */ /* 0x0003e80000100800 */
[----:B-1----:R-:W2:Y:S01]  /*17df0*/  LDL.LU R27, [R1+0x1478] ;  /* 0x00147800011b7983 */ /* 0x002ea20000300800 */
[----:B---3--:R-:W-:Y:S02]  /*17e00*/  IMAD R4, R4, c[0x0][0x190], RZ ;  /* 0x0000640004047a24 */ /* 0x008fe400078e02ff */
[----:B------:R-:W-:Y:S02]  /*17e10*/  IMAD R3, R3, c[0x0][0x190], RZ ;  /* 0x0000640003037a24 */ /* 0x000fe400078e02ff */
[----:B--2---:R-:W-:-:S05]  /*17e20*/  IMAD R27, R27, c[0x0][0x190], RZ ;  /* 0x000064001b1b7a24 */ /* 0x004fca00078e02ff */
[----:B------:R1:W-:Y:S02]  /*17e30*/  STL [R1+0x1d0], R27 ;  /* 0x0001d01b01007387 */ /* 0x0003e40000100800 */
[----:B-1----:R-:W-:Y:S02]  /*17e40*/  IMAD R27, R12, c[0x0][0x190], RZ ;  /* 0x000064000c1b7a24 */ /* 0x002fe400078e02ff */
[----:B----4-:R-:W-:Y:S02]  /*17e50*/  IMAD R12, R11, c[0x0][0x190], RZ ;  /* 0x000064000b0c7a24 */ /* 0x010fe400078e02ff */
[----:B------:R-:W-:Y:S02]  /*17e60*/  IMAD R11, R10, c[0x0][0x190], RZ ;  /* 0x000064000a0b7a24 */ /* 0x000fe400078e02ff */
[----:B------:R-:W-:Y:S01]  /*17e70*/  IMAD R10, R9, c[0x0][0x190], RZ ;  /* 0x00006400090a7a24 */ /* 0x000fe200078e02ff */
[----:B------:R-:W-:Y:S01]  /*17e80*/  STL [R1+0x1e4], R27 ;  /* 0x0001e41b01007387 */ /* 0x000fe20000100800 */
[----:B------:R-:W-:-:S02]  /*17e90*/  IMAD R9, R8, c[0x0][0x190], RZ ;  /* 0x0000640008097a24 */ /* 0x000fc400078e02ff */
[----:B------:R-:W-:Y:S01]  /*17ea0*/  IMAD R8, R7, c[0x0][0x190], RZ ;  /* 0x0000640007087a24 */ /* 0x000fe200078e02ff */
[----:B------:R-:W-:Y:S01]  /*17eb0*/  STL [R1+0x1f8], R12 ;  /* 0x0001f80c01007387 */ /* 0x000fe20000100800 */
[----:B------:R-:W-:Y:S02]  /*17ec0*/  IMAD R7, R6, c[0x0][0x190], RZ ;  /* 0x0000640006077a24 */ /* 0x000fe400078e02ff */
[----:B------:R-:W-:Y:S01]  /*17ed0*/  IMAD R6, R5, c[0x0][0x190], RZ ;  /* 0x0000640005067a24 */ /* 0x000fe200078e02ff */
[----:B------:R-:W-:Y:S01]  /*17ee0*/  STL [R1+0x210], R11 ;  /* 0x0002100b01007387 */ /* 0x000fe20000100800 */
[----:B------:R-:W-:Y:S02]  /*17ef0*/  IMAD R5, R0, c[0x0][0x190], RZ ;  /* 0x0000640000057a24 */ /* 0x000fe400078e02ff */
[----:B------:R-:W-:Y:S01]  /*17f00*/  IMAD R0, R28, c[0x0][0x190], RZ ;  /* 0x000064001c007a24 */ /* 0x000fe200078e02ff */
[----:B------:R-:W-:Y:S04]  /*17f10*/  STL [R1+0x220], R10 ;  /* 0x0002200a01007387 */ /* 0x000fe80000100800 */
[----:B------:R-:W-:Y:S04]  /*17f20*/  STL [R1+0x238], R9 ;  /* 0x0002380901007387 */ /* 0x000fe80000100800 */
[----:B------:R-:W-:Y:S04]  /*17f30*/  STL [R1+0x248], R8 ;  /* 0x0002480801007387 */ /* 0x000fe80000100800 */
[----:B------:R-:W-:Y:S04]  /*17f40*/  STL [R1+0x260], R7 ;  /* 0x0002600701007387 */ /* 0x000fe80000100800 */
[----:B------:R-:W-:Y:S04]  /*17f50*/  STL [R1+0x274], R6 ;  /* 0x0002740601007387 */ /* 0x000fe80000100800 */
[----:B------:R-:W-:Y:S04]  /*17f60*/  STL [R1+0x288], R5 ;  /* 0x0002880501007387 */ /* 0x000fe80000100800 */
[----:B------:R1:W-:Y:S04]  /*17f70*/  STL [R1+0x2a0], R0 ;  /* 0x0002a00001007387 */ /* 0x0003e80000100800 */
[----:B------:R2:W-:Y:S01]  /*17f80*/  STL [R1+0x2bc], R4 ;  /* 0x0002bc0401007387 */ /* 0x0005e20000100800 */
[----:B-1----:R-:W-:-:S03]  /*17f90*/  IMAD R0, R26, c[0x0][0x190], RZ ;  /* 0x000064001a007a24 */ /* 0x002fc600078e02ff */
[----:B------:R1:W-:Y:S01]  /*17fa0*/  STL [R1+0x2cc], R3 ;  /* 0x0002cc0301007387 */ /* 0x0003e20000100800 */
[----:B--2---:R-:W-:-:S03]  /*17fb0*/  IMAD R4, R25, c[0x0][0x190], RZ ;  /* 0x0000640019047a24 */ /* 0x004fc600078e02ff */
[----:B------:R2:W-:Y:S04]  /*17fc0*/  STL [R1+0x2e8], R0 ;  /* 0x0002e80001007387 */ /* 0x0005e80000100800 */
[----:B------:R3:W-:Y:S01]  /*17fd0*/  STL [R1+0x2fc], R4 ;  /* 0x0002fc0401007387 */ /* 0x0007e20000100800 */
[----:B-1----:R-:W-:Y:S02]  /*17fe0*/  IMAD R3, R24, c[0x0][0x190], RZ ;  /* 0x0000640018037a24 */ /* 0x002fe400078e02ff */
[----:B--2---:R-:W-:-:S03]  /*17ff0*/  IMAD R0, R23, c[0x0][0x190], RZ ;  /* 0x0000640017007a24 */ /* 0x004fc600078e02ff */
[----:B------:R1:W-:Y:S01]  /*18000*/  STL [R1+0x314], R3 ;  /* 0x0003140301007387 */ /* 0x0003e20000100800 */
[----:B---3--:R-:W-:-:S03]  /*18010*/  IMAD R4, R22, c[0x0][0x190], RZ ;  /* 0x0000640016047a24 */ /* 0x008fc600078e02ff */
        /* <DEDUP_REMOVED lines=19> */
[----:B------:R-:W-:Y:S04]  /*18150*/  STL [R1+0x388], R4 ;  /* 0x0003880401007387 */ /* 0x000fe80000100800 */
[----:B------:R-:W3:Y:S01]  /*18160*/  LDL.LU R27, [R1+0x370] ;  /* 0x00037000011b7983 */ /* 0x000ee20000300800 */
[----:B-1----:R-:W-:Y:S02]  /*18170*/  IMAD R3, R29, c[0x0][0x190], RZ ;  /* 0x000064001d037a24 */ /* 0x002fe400078e02ff */
[----:B--2---:R-:W-:-:S03]  /*18180*/  IMAD R0, R2, c[0x0][0x190], RZ ;  /* 0x0000640002007a24 */ /* 0x004fc600078e02ff */
[----:B------:R-:W-:Y:S04]  /*18190*/  STL [R1+0x384], R3 ;  /* 0x0003840301007387 */ /* 0x000fe80000100800 */
        /* <DEDUP_REMOVED lines=525> */
[----:B----4-:R-:W-:Y:S02]  /*1a270*/  IMAD R11, R11, c[0x0][0x190], RZ ;  /* 0x000064000b0b7a24 */ /* 0x010fe400078e02ff */
[----:B------:R-:W-:Y:S02]  /*1a280*/  IMAD R10, R10, c[0x0][0x190], RZ ;  /* 0x000064000a0a7a24 */ /* 0x000fe400078e02ff */
[----:B------:R-:W-:-:S02]  /*1a290*/  IMAD R9, R9, c[0x0][0x190], RZ ;  /* 0x0000640009097a24 */ /* 0x000fc400078e02ff */
[----:B------:R-:W-:Y:S02]  /*1a2a0*/  IMAD R8, R8, c[0x0][0x190], RZ ;  /* 0x0000640008087a24 */ /* 0x000fe400078e02ff */
[----:B------:R-:W-:Y:S02]  /*1a2b0*/  IMAD R7, R7, c[0x0][0x190], RZ ;  /* 0x0000640007077a24 */ /* 0x000fe400078e02ff */
[----:B------:R-:W-:Y:S02]  /*1a2c0*/  IMAD R6, R6, c[0x0][0x190], RZ ;  /* 0x0000640006067a24 */ /* 0x000fe400078e02ff */
[----:B------:R-:W-:Y:S02]  /*1a2d0*/  IMAD R5, R5, c[0x0][0x190], RZ ;  /* 0x0000640005057a24 */ /* 0x000fe400078e02ff */
        /* <DEDUP_REMOVED lines=19> */
[----:B--2---:R-:W-:-:S05]  /*1a410*/  IMAD R27, R27, c[0x0][0x190], RZ ;  /* 0x000064001b1b7a24 */ /* 0x004fca00078e02ff */
[----:B------:R1:W-:Y:S04]  /*1a420*/  STL [R1+0x74], R27 ;  /* 0x0000741b01007387 */ /* 0x0003e80000100800 */
[----:B-1----:R-:W2:Y:S04]  /*1a430*/  LDL.LU R27, [R1+0x1444] ;  /* 0x00144400011b7983 */ /* 0x002ea80000300800 */
[----:B------:R1:W-:Y:S04]  /*1a440*/  STL [R1+0x70], R12 ;  /* 0x0000700c01007387 */ /* 0x0003e80000100800 */
[----:B-1----:R-:W4:Y:S04]  /*1a450*/  LDL.LU R12, [R1+0x1440] ;  /* 0x00144000010c7983 */ /* 0x002f280000300800 */
        /* <DEDUP_REMOVED lines=51> */
[----:B-1----:R-:W2:Y:S01]  /*1a790*/  LDL.LU R2, [R1+0x13d8] ;  /* 0x0013d80001027983 */ /* 0x002ea20000300800 */
[----:B------:R-:W-:-:S05]  /*1a7a0*/  IMAD R0, R0, c[0x0][0x190], RZ ;  /* 0x0000640000007a24 */ /* 0x000fca00078e02ff */
[----:B------:R2:W-:Y:S02]  /*1a7b0*/  STL [R1+0x4], R0 ;  /* 0x0000040001007387 */ /* 0x0005e40000100800 */
[----:B--2---:R-:W-:Y:S02]  /*1a7c0*/  IMAD R0, R2, c[0x0][0x190], RZ ;  /* 0x0000640002007a24 */ /* 0x004fe400078e02ff */
[----:B------:R-:W2:Y:S01]  /*1a7d0*/  LDL.LU R2, [R1+0x13d4] ;  /* 0x0013d40001027983 */ /* 0x000ea20000300800 */
[----:B------:R-:W-:Y:S02]  /*1a7e0*/  IMAD R29, R29, c[0x0][0x190], RZ ;  /* 0x000064001d1d7a24 */ /* 0x000fe400078e02ff */
        /* <DEDUP_REMOVED lines=11> */
[----:B------:R-:W-:Y:S01]  /*1a8a0*/  STL [R1+0x13a8], R14 ;  /* 0x0013a80e01007387 */ /* 0x000fe20000100800 */
[----:B------:R-:W-:-:S03]  /*1a8b0*/  IMAD R21, R21, c[0x0][0x190], RZ ;  /* 0x0000640015157a24 */ /* 0x000fc600078e02ff */
[----:B------:R-:W-:Y:S01]  /*1a8c0*/  STL [R1+0x13ac], R15 ;  /* 0x0013ac0f01007387 */ /* 0x000fe20000100800 */
[----:B------:R-:W-:-:S03]  /*1a8d0*/  IMAD R22, R22, c[0x0][0x190], RZ ;  /* 0x0000640016167a24 */ /* 0x000fc600078e02ff */
[----:B------:R-:W-:Y:S04]  /*1a8e0*/  STL [R1+0x13b0], R16 ;  /* 0x0013b01001007387 */ /* 0x000fe80000100800 */
[----:B------:R-:W-:Y:S01]  /*1a8f0*/  STL [R1+0x13b4], R17 ;  /* 0x0013b41101007387 */ /* 0x000fe20000100800 */
[----:B------:R-:W-:-:S03]  /*1a900*/  IMAD R23, R23, c[0x0][0x190], RZ ;  /* 0x0000640017177a24 */ /* 0x000fc600078e02ff */
[----:B------:R-:W-:Y:S04]  /*1a910*/  STL [R1+0x13b8], R18 ;  /* 0x0013b81201007387 */ /* 0x000fe80000100800 */
[----:B------:R-:W-:Y:S01]  /*1a920*/  STL [R1+0x13bc], R19 ;  /* 0x0013bc1301007387 */ /* 0x000fe20000100800 */
[----:B------:R-:W-:-:S03]  /*1a930*/  IMAD R24, R24, c[0x0][0x190], RZ ;  /* 0x0000640018187a24 */ /* 0x000fc600078e02ff */
        /* <DEDUP_REMOVED lines=10> */
[----:B------:R-:W4:Y:S01]  /*1a9e0*/  LDL.LU R19, [R1+0x100] ;  /* 0x0001000001137983 */ /* 0x000f220000300800 */
[----:B--2---:R-:W-:-:S02]  /*1a9f0*/  LEA R13, P3, R5, R2, 0x1 ;  /* 0x00000002050d7211 */ /* 0x004fc400078608ff */
[----:B------:R-:W-:-:S03]  /*1aa00*/  LEA R0, P2, R6, R2, 0x1 ;  /* 0x0000000206007211 */ /* 0x000fc600078408ff */
[----:B------:R1:W-:Y:S04]  /*1aa10*/  STL [R1+0xee4], R13 ;  /* 0x000ee40d01007387 */ /* 0x0003e80000100800 */
[----:B------:R2:W-:Y:S04]  /*1aa20*/  STL [R1+0xee8], R0 ;  /* 0x000ee80001007387 */ /* 0x0005e80000100800 */
[----:B------:R-:W3:Y:S01]  /*1aa30*/  LDL.LU R18, [R1+0x114] ;  /* 0x0001140001127983 */ /* 0x000ee20000300800 */
[-C--:B-1----:R-:W-:Y:S02]  /*1aa40*/  LEA R13, P0, R7, R2.reuse, 0x1 ;  /* 0x00000002070d7211 */ /* 0x082fe400078008ff */
[----:B--2---:R-:W-:-:S03]  /*1aa50*/  LEA R0, P1, R8, R2, 0x1 ;  /* 0x0000000208007211 */ /* 0x004fc600078208ff */
[----:B------:R1:W-:Y:S04]  /*1aa60*/  STL [R1+0xeec], R13 ;  /* 0x000eec0d01007387 */ /* 0x0003e80000100800 */
[----:B------:R2:W-:Y:S04]  /*1aa70*/  STL [R1+0xef0], R0 ;  /* 0x000ef00001007387 */ /* 0x0005e80000100800 */
[----:B------:R-:W3:Y:S01]  /*1aa80*/  LDL.LU R17, [R1+0x128] ;  /* 0x0001280001117983 */ /* 0x000ee20000300800 */
[-C--:B-1----:R-:W-:Y:S02]  /*1aa90*/  LEA R13, P4, R9, R2.reuse, 0x1 ;  /* 0x00000002090d7211 */ /* 0x082fe400078808ff */
[----:B--2---:R-:W-:-:S03]  /*1aaa0*/  LEA R0, P6, R10, R2, 0x1 ;  /* 0x000000020a007211 */ /* 0x004fc600078c08ff */
[----:B------:R4:W-:Y:S04]  /*1aab0*/  STL [R1+0xef4], R13 ;  /* 0x000ef40d01007387 */ /* 0x0009e80000100800 */
[----:B------:R1:W-:Y:S04]  /*1aac0*/  STL [R1+0xef8], R0 ;  /* 0x000ef80001007387 */ /* 0x0003e80000100800 */
[----:B------:R-:W2:Y:S01]  /*1aad0*/  LDL.LU R16, [R1+0x140] ;  /* 0x0001400001107983 */ /* 0x000ea20000300800 */
[----:B----4-:R-:W-:Y:S02]  /*1aae0*/  LEA R13, P5, R11, R2, 0x1 ;  /* 0x000000020b0d7211 */ /* 0x010fe400078a08ff */
[----:B-1----:R-:W-:-:S03]  /*1aaf0*/  LEA.HI.X.SX32 R0, R5, R4, 0x1, P3 ;  /* 0x0000000405007211 */ /* 0x002fc600018f0eff */
[----:B------:R-:W-:Y:S01]  /*1ab00*/  STL [R1+0xefc], R13 ;  /* 0x000efc0d01007387 */ /* 0x000fe20000100800 */
[----:B------:R-:W-:-:S03]  /*1ab10*/  LEA R5, P3, R12, R2, 0x1 ;  /* 0x000000020c057211 */ /* 0x000fc600078608ff */
[----:B------:R1:W-:Y:S04]  /*1ab20*/  STL [R1+0xedc], R0 ;  /* 0x000edc0001007387 */ /* 0x0003e80000100800 */
[----:B------:R-:W4:Y:S01]  /*1ab30*/  LDL.LU R15, [R1+0x150] ;  /* 0x00015000010f7983 */ /* 0x000f220000300800 */
[----:B-1----:R-:W-:-:S03]  /*1ab40*/  LEA.HI.X.SX32 R0, R6, R4, 0x1, P2 ;  /* 0x0000000406007211 */ /* 0x002fc600010f0eff */
[----:B------:R1:W-:Y:S04]  /*1ab50*/  STL [R1+0xee0], R5 ;  /* 0x000ee00501007387 */ /* 0x0003e80000100800 */
[----:B------:R0:W-:Y:S04]  /*1ab60*/  STL [R1+0xed4], R0 ;  /* 0x000ed40001007387 */ /* 0x0001e80000100800 */
[----:B------:R-:W4:Y:S01]  /*1ab70*/  LDL.LU R14, [R1+0x168] ;  /* 0x00016800010e7983 */ /* 0x000f220000300800 */
[----:B-1----:R-:W-:Y:S02]  /*1ab80*/  LEA R5, P2, R27, R2, 0x1 ;  /* 0x000000021b057211 */ /* 0x002fe400078408ff */
[----:B0-----:R-:W-:-:S03]  /*1ab90*/  LEA.HI.X.SX32 R0, R7, R4, 0x1, P0 ;  /* 0x0000000407007211 */ /* 0x001fc600000f0eff */
[----:B------:R-:W-:Y:S04]  /*1aba0*/  STL [R1+0xed8], R5 ;  /* 0x000ed80501007387 */ /* 0x000fe80000100800 */
[----:B------:R0:W-:Y:S04]  /*1abb0*/  STL [R1+0xecc], R0 ;  /* 0x000ecc0001007387 */ /* 0x0001e80000100800 */
[----:B------:R-:W4:Y:S01]  /*1abc0*/  LDL.LU R13, [R1+0x178] ;  /* 0x00017800010d7983 */ /* 0x000f220000300800 */
[----:B0-----:R-:W-:Y:S02]  /*1abd0*/  LEA.HI.X.SX32 R0, R8, R4, 0x1, P1 ;  /* 0x0000000408007211 */ /* 0x001fe400008f0eff */
[----:B------:R-:W-:-:S05]  /*1abe0*/  LEA R5, P0, R24, R2, 0x1 ;  /* 0x0000000218057211 */ /* 0x000fca00078008ff */
[----:B------:R0:W-:Y:S04]  /*1abf0*/  STL [R1+0xed0], R5 ;  /* 0x000ed00501007387 */ /* 0x0001e80000100800 */
[----:B------:R1:W-:Y:S04]  /*1ac00*/  STL [R1+0xec4], R0 ;  /* 0x000ec40001007387 */ /* 0x0003e80000100800 */
[----:B------:R-:W4:Y:S01]  /*1ac10*/  LDL.LU R29, [R1+0x190] ;  /* 0x00019000011d7983 */ /* 0x000f220000300800 */
[----:B0-----:R-:W-:Y:S02]  /*1ac20*/  LEA R5, P1, R23, R2, 0x1 ;  /* 0x0000000217057211 */ /* 0x001fe400078208ff */
[----:B-1----:R-:W-:-:S03]  /*1ac30*/  LEA.HI.X.SX32 R0, R9, R4, 0x1, P4 ;  /* 0x0000000409007211 */ /* 0x002fc600020f0eff */
[----:B------:R0:W-:Y:S01]  /*1ac40*/  STL [R1+0xec8], R5 ;  /* 0x000ec80501007387 */ /* 0x0001e20000100800 */
[----:B------:R-:W-:-:S03]  /*1ac50*/  LEA R6, P4, R22, R2, 0x1 ;  /* 0x0000000216067211 */ /* 0x000fc600078808ff */
[----:B------:R1:W-:Y:S01]  /*1ac60*/  STL [R1+0xebc], R0 ;  /* 0x000ebc0001007387 */ /* 0x0003e20000100800 */
[----:B0-----:R-:W-:-:S03]  /*1ac70*/  LEA.HI.X.SX32 R5, R10, R4, 0x1, P6 ;  /* 0x000000040a057211 */ /* 0x001fc600030f0eff */
[----:B-1----:R-:W4:Y:S04]  /*1ac80*/  LDL.LU R0, [R1+0x1a4] ;  /* 0x0001a40001007983 */ /* 0x002f280000300800 */
[----:B------:R0:W-:Y:S04]  /*1ac90*/  STL [R1+0xec0], R6 ;  /* 0x000ec00601007387 */ /* 0x0001e80000100800 */
[----:B------:R1:W-:Y:S04]  /*1aca0*/  STL [R1+0xeb4], R5 ;  /* 0x000eb40501007387 */ /* 0x0003e80000100800 */
[----:B------:R-:W4:Y:S01]  /*1acb0*/  LDL.LU R7, [R1+0x1b8] ;  /* 0x0001b80001077983 */ /* 0x000f220000300800 */
[----:B0-----:R-:W-:-:S02]  /*1acc0*/  LEA R6, P6, R21, R2, 0x1 ;  /* 0x0000000215067211 */ /* 0x001fc400078c08ff */
[----:B-1----:R-:W-:-:S03]  /*1acd0*/  LEA.HI.X.SX32 R5, R11, R4, 0x1, P5 ;  /* 0x000000040b057211 */ /* 0x002fc600028f0eff */
[----:B------:R0:W-:Y:S04]  /*1ace0*/  STL [R1+0xeb8], R6 ;  /* 0x000eb80601007387 */ /* 0x0001e80000100800 */
[----:B------:R1:W-:Y:S01]  /*1acf0*/  STL [R1+0xeac], R5 ;  /* 0x000eac0501007387 */ /* 0x0003e20000100800 */
[----:B------:R-:W-:-:S03]  /*1ad00*/  LEA R8, P5, R20, R2, 0x1 ;  /* 0x0000000214087211 */ /* 0x000fc600078a08ff */
[----:B0-----:R-:W4:Y:S01]  /*1ad10*/  LDL.LU R6, [R1+0x1d0] ;  /* 0x0001d00001067983 */ /* 0x001f220000300800 */
[----:B-1----:R-:W-:-:S03]  /*1ad20*/  LEA.HI.X.SX32 R5, R12, R4, 0x1, P3 ;  /* 0x000000040c057211 */ /* 0x002fc600018f0eff */
[----:B------:R0:W-:Y:S01]  /*1ad30*/  STL [R1+0xeb0], R8 ;  /* 0x000eb00801007387 */ /* 0x0001e20000100800 */
[----:B------:R-:W-:-:S03]  /*1ad40*/  LEA R9, P3, R19, R2, 0x1 ;  /* 0x0000000213097211 */ /* 0x000fc600078608ff */
[----:B------:R1:W-:Y:S01]  /*1ad50*/  STL [R1+0x720], R5 ;  /* 0x0007200501007387 */ /* 0x0003e20000100800 */
[----:B0-----:R-:W-:-:S03]  /*1ad60*/  LEA.HI.X.SX32 R8, R27, R4, 0x1, P2 ;  /* 0x000000041b087211 */ /* 0x001fc600010f0eff */
[----:B-1----:R-:W4:Y:S04]  /*1ad70*/  LDL.LU R5, [R1+0x1e4] ;  /* 0x0001e40001057983 */ /* 0x002f280000300800 */
[----:B------:R-:W-:Y:S04]  /*1ad80*/  STL [R1+0x740], R9 ;  /* 0x0007400901007387 */ /* 0x000fe80000100800 */
[----:B------:R0:W-:Y:S02]  /*1ad90*/  STL [R1+0x724], R8 ;  /* 0x0007240801007387 */ /* 0x0001e40000100800 */
[----:B0-----:R-:W-:-:S02]  /*1ada0*/  LEA.HI.X.SX32 R8, R24, R4, 0x1, P0 ;  /* 0x0000000418087211 */ /* 0x001fc400000f0eff */
[----:B------:R-:W4:Y:S01]  /*1adb0*/  LDL.LU R24, [R1+0x1f8] ;  /* 0x0001f80001187983 */ /* 0x000f220000300800 */
[----:B---3--:R-:W-:-:S05]  /*1adc0*/  LEA R9, P2, R18, R2, 0x1 ;  /* 0x0000000212097211 */ /* 0x008fca00078408ff */
[----:B------:R-:W-:Y:S04]  /*1add0*/  STL [R1+0x748], R9 ;  /* 0x0007480901007387 */ /* 0x000fe80000100800 */
[----:B------:R0:W-:Y:S02]  /*1ade0*/  STL [R1+0x728], R8 ;  /* 0x0007280801007387 */ /* 0x0001e40000100800 */
[----:B0-----:R-:W-:Y:S02]  /*1adf0*/  LEA.HI.X.SX32 R8, R23, R4, 0x1, P1 ;  /* 0x0000000417087211 */ /* 0x001fe400008f0eff */
[----:B------:R-:W3:Y:S01]  /*1ae00*/  LDL.LU R23, [R1+0x210] ;  /* 0x0002100001177983 */ /* 0x000ee20000300800 */
[----:B------:R-:W-:-:S05]  /*1ae10*/  LEA R9, P0, R17, R2, 0x1 ;  /* 0x0000000211097211 */ /* 0x000fca00078008ff */
[----:B------:R-:W-:Y:S04]  /*1ae20*/  STL [R1+0x750], R9 ;  /* 0x0007500901007387 */ /* 0x000fe80000100800 */
[----:B------:R0:W-:Y:S02]  /*1ae30*/  STL [R1+0x72c], R8 ;  /* 0x00072c0801007387 */ /* 0x0001e40000100800 */
[----:B0-----:R-:W-:Y:S02]  /*1ae40*/  LEA.HI.X.SX32 R8, R22, R4, 0x1, P4 ;  /* 0x0000000416087211 */ /* 0x001fe400020f0eff */
[----:B------:R-:W3:Y:S01]  /*1ae50*/  LDL.LU R22, [R1+0x220] ;  /* 0x0002200001167983 */ /* 0x000ee20000300800 */
[----:B--2---:R-:W-:-:S05]  /*1ae60*/  LEA R9, P1, R16, R2, 0x1 ;  /* 0x0000000210097211 */ /* 0x004fca00078208ff */
[----:B------:R-:W-:Y:S04]  /*1ae70*/  STL [R1+0x758], R9 ;  /* 0x0007580901007387 */ /* 0x000fe80000100800 */
[----:B------:R0:W-:Y:S02]  /*1ae80*/  STL [R1+0x730], R8 ;  /* 0x0007300801007387 */ /* 0x0001e40000100800 */
[----:B0-----:R-:W-:Y:S02]  /*1ae90*/  LEA.HI.X.SX32 R8, R21, R4, 0x1, P6 ;  /* 0x0000000415087211 */ /* 0x001fe400030f0eff */
[----:B------:R-:W2:Y:S01]  /*1aea0*/  LDL.LU R21, [R1+0x238] ;  /* 0x0002380001157983 */ /* 0x000ea20000300800 */
[----:B----4-:R-:W-:-:S05]  /*1aeb0*/  LEA R9, P4, R15, R2, 0x1 ;  /* 0x000000020f097211 */ /* 0x010fca00078808ff */
[----:B------:R0:W-:Y:S04]  /*1aec0*/  STL [R1+0x760], R9 ;  /* 0x0007600901007387 */ /* 0x0001e80000100800 */
[----:B------:R1:W-:Y:S01]  /*1aed0*/  STL [R1+0x734], R8 ;  /* 0x0007340801007387 */ /* 0x0003e20000100800 */
[----:B0-----:R-:W-:Y:S02]  /*1aee0*/  LEA R9, P6, R14, R2, 0x1 ;  /* 0x000000020e097211 */ /* 0x001fe400078c08ff */
[-C--:B-1----:R-:W-:Y:S02]  /*1aef0*/  LEA.HI.X.SX32 R8, R20, R4.reuse, 0x1, P5 ;  /* 0x0000000414087211 */ /* 0x082fe400028f0eff */
[----:B------:R-:W4:Y:S04]  /*1af00*/  LDL.LU R20, [R1+0x248] ;  /* 0x0002480001147983 */ /* 0x000f280000300800 */
[----:B------:R-:W-:Y:S04]  /*1af10*/  STL [R1+0x768], R9 ;  /* 0x0007680901007387 */ /* 0x000fe80000100800 */
[----:B------:R0:W-:Y:S02]  /*1af20*/  STL [R1+0x738], R8 ;  /* 0x0007380801007387 */ /* 0x0001e40000100800 */
[----:B0-----:R-:W-:-:S02]  /*1af30*/  LEA.HI.X.SX32 R8, R19, R4, 0x1, P3 ;  /* 0x0000000413087211 */ /* 0x001fc400018f0eff */
[----:B------:R-:W4:Y:S01]  /*1af40*/  LDL.LU R19, [R1+0x260] ;  /* 0x0002600001137983 */ /* 0x000f220000300800 */
[----:B------:R-:W-:-:S05]  /*1af50*/  LEA R9, P5, R13, R2, 0x1 ;  /* 0x000000020d097211 */ /* 0x000fca00078a08ff */
[----:B------:R0:W-:Y:S04]  /*1af60*/  STL [R1+0x770], R9 ;  /* 0x0007700901007387 */ /* 0x0001e80000100800 */
[----:B------:R1:W-:Y:S01]  /*1af70*/  STL [R1+0x73c], R8 ;  /* 0x00073c0801007387 */ /* 0x0003e20000100800 */
[----:B0-----:R-:W-:Y:S02]  /*1af80*/  LEA R9, P3, R29, R2, 0x1 ;  /* 0x000000021d097211 */ /* 0x001fe400078608ff */
[----:B-1----:R-:W-:Y:S02]  /*1af90*/  LEA.HI.X.SX32 R8, R18, R4, 0x1, P2 ;  /* 0x0000000412087211 */ /* 0x002fe400010f0eff */
[----:B------:R-:W4:Y:S04]  /*1afa0*/  LDL.LU R18, [R1+0x274] ;  /* 0x0002740001127983 */ /* 0x000f280000300800 */
[----:B------:R0:W-:Y:S04]  /*1afb0*/  STL [R1+0x778], R9 ;  /* 0x0007780901007387 */ /* 0x0001e80000100800 */
[----:B------:R1:W-:Y:S01]  /*1afc0*/  STL [R1+0x744], R8 ;  /* 0x0007440801007387 */ /* 0x0003e20000100800 */
[----:B0-----:R-:W-:-:S02]  /*1afd0*/  LEA R9, P2, R0, R2, 0x1 ;  /* 0x0000000200097211 */ /* 0x001fc400078408ff */
[----:B-1----:R-:W-:Y:S02]  /*1afe0*/  LEA.HI.X.SX32 R8, R17, R4, 0x1, P0 ;  /* 0x0000000411087211 */ /* 0x002fe400000f0eff */
[----:B------:R-:W4:Y:S04]  /*1aff0*/  LDL.LU R17, [R1+0x288] ;  /* 0x0002880001117983 */ /* 0x000f280000300800 */
[----:B------:R0:W-:Y:S04]  /*1b000*/  STL [R1+0x780], R9 ;  /* 0x0007800901007387 */ /* 0x0001e80000100800 */
[----:B------:R1:W-:Y:S01]  /*1b010*/  STL [R1+0x74c], R8 ;  /* 0x00074c0801007387 */ /* 0x0003e20000100800 */
[----:B0-----:R-:W-:-:S02]  /*1b020*/  LEA R9, P0, R7, R2, 0x1 ;  /* 0x0000000207097211 */ /* 0x001fc400078008ff */
        /* <DEDUP_REMOVED lines=37> */
[----:B------:R-:W-:Y:S04]  /*1b280*/  STL [R1+0x7c0], R9 ;  /* 0x0007c00901007387 */ /* 0x000fe80000100800 */
[----:B------:R0:W-:Y:S02]  /*1b290*/  STL [R1+0x78c], R8 ;  /* 0x00078c0801007387 */ /* 0x0001e40000100800 */
[----:B0-----:R-:W-:Y:S02]  /*1b2a0*/  LEA.HI.X.SX32 R8, R5, R4, 0x1, P4 ;  /* 0x0000000405087211 */ /* 0x001fe400020f0eff */
[----:B------:R-:W-:Y:S01]  /*1b2b0*/  LEA R9, P1, R19, R2, 0x1 ;  /* 0x0000000213097211 */ /* 0x000fe200078208ff */
        /* <DEDUP_REMOVED lines=26> */
[----:B------:R-:W-:Y:S04]  /*1b460*/  STL [R1+0x7f0], R9 ;  /* 0x0007f00901007387 */ /* 0x000fe80000100800 */
[----:B------:R0:W-:Y:S02]  /*1b470*/  STL [R1+0x7bc], R8 ;  /* 0x0007bc0801007387 */ /* 0x0001e40000100800 */
[----:B0-----:R-:W-:Y:S02]  /*1b480*/  LEA.HI.X.SX32 R8, R19, R4, 0x1, P1 ;  /* 0x0000000413087211 */ /* 0x001fe400008f0eff */
[----:B------:R-:W4:Y:S01]  /*1b490*/  LDL.LU R19, [R1+0x394] ;  /* 0x0003940001137983 */ /* 0x000f220000300800 */
[----:B------:R-:W-:-:S05]  /*1b4a0*/  LEA R9, P0, R13, R2, 0x1 ;  /* 0x000000020d097211 */ /* 0x000fca00078008ff */
        /* <DEDUP_REMOVED lines=38> */
[-C--:B------:R-:W-:Y:S01]  /*1b710*/  LEA R9, P1, R22, R2.reuse, 0x1 ;  /* 0x0000000216097211 */ /* 0x080fe200078208ff */
        /* <DEDUP_REMOVED lines=602> */
[----:B------:R0:W-:Y:S01]  /*1dcc0*/  STL [R1+0xbc4], R8 ;  /* 0x000bc40801007387 */ /* 0x0001e20000100800 */
[-C--:B------:R-:W-:Y:S02]  /*1dcd0*/  LEA.HI.X.SX32 R5, R5, R4.reuse, 0x1, P3 ;  /* 0x0000000405057211 */ /* 0x080fe400018f0eff */
[----:B0-----:R-:W-:Y:S02]  /*1dce0*/  LEA.HI.X.SX32 R8, R6, R4, 0x1, P5 ;  /* 0x0000000406087211 */ /* 0x001fe400028f0eff */
[-C--:B------:R-:W-:Y:S01]  /*1dcf0*/  LEA R9, P6, R20, R2.reuse, 0x1 ;  /* 0x0000000214097211 */ /* 0x080fe200078c08ff */
[----:B------:R-:W4:Y:S04]  /*1dd00*/  LDL.LU R6, [R1+0x110] ;  /* 0x0001100001067983 */ /* 0x000f280000300800 */
[----:B------:R-:W-:Y:S04]  /*1dd10*/  STL [R1+0xc00], R9 ;  /* 0x000c000901007387 */ /* 0x000fe80000100800 */
[----:B------:R0:W-:Y:S04]  /*1dd20*/  STL [R1+0xbcc], R8 ;  /* 0x000bcc0801007387 */ /* 0x0001e80000100800 */
[----:B0-----:R-:W4:Y:S01]  /*1dd30*/  LDL.LU R8, [R1+0x10c] ;  /* 0x00010c0001087983 */ /* 0x001f220000300800 */
[----:B------:R-:W-:-:S05]  /*1dd40*/  LEA R9, P5, R19, R2, 0x1 ;  /* 0x0000000213097211 */ /* 0x000fca00078a08ff */
[----:B------:R-:W-:Y:S04]  /*1dd50*/  STL [R1+0xc08], R9 ;  /* 0x000c080901007387 */ /* 0x000fe80000100800 */
[----:B------:R0:W-:Y:S04]  /*1dd60*/  STL [R1+0xbd4], R5 ;  /* 0x000bd40501007387 */ /* 0x0001e80000100800 */
[----:B0-----:R-:W4:Y:S01]  /*1dd70*/  LDL.LU R5, [R1+0x108] ;  /* 0x0001080001057983 */ /* 0x001f220000300800 */
[----:B------:R-:W-:Y:S02]  /*1dd80*/  LEA.HI.X.SX32 R10, R24, R4, 0x1, P2 ;  /* 0x00000004180a7211 */ /* 0x000fe400010f0eff */
[----:B------:R-:W-:-:S05]  /*1dd90*/  LEA R9, P3, R18, R2, 0x1 ;  /* 0x0000000212097211 */ /* 0x000fca00078608ff */
[----:B------:R-:W-:Y:S04]  /*1dda0*/  STL [R1+0xc10], R9 ;  /* 0x000c100901007387 */ /* 0x000fe80000100800 */
[----:B------:R0:W-:Y:S04]  /*1ddb0*/  STL [R1+0xbdc], R10 ;  /* 0x000bdc0a01007387 */ /* 0x0001e80000100800 */
[----:B------:R-:W4:Y:S01]  /*1ddc0*/  LDL.LU R24, [R1+0x104] ;  /* 0x0001040001187983 */ /* 0x000f220000300800 */
[----:B0-----:R-:W-:Y:S02]  /*1ddd0*/  LEA.HI.X.SX32 R10, R23, R4, 0x1, P0 ;  /* 0x00000004170a7211 */ /* 0x001fe400000f0eff */
        /* <DEDUP_REMOVED lines=10> */
[----:B---3--:R-:W-:-:S05]  /*1de80*/  LEA R9, P1, R15, R2, 0x1 ;  /* 0x000000020f097211 */ /* 0x008fca00078208ff */
[----:B------:R-:W-:Y:S04]  /*1de90*/  STL [R1+0xc28], R9 ;  /* 0x000c280901007387 */ /* 0x000fe80000100800 */
[----:B------:R0:W-:Y:S04]  /*1dea0*/  STL [R1+0xbf4], R10 ;  /* 0x000bf40a01007387 */ /* 0x0001e80000100800 */
[----:B------:R-:W3:Y:S01]  /*1deb0*/  LDL.LU R21, [R1+0xf4] ;  /* 0x0000f40001157983 */ /* 0x000ee20000300800 */
[----:B0-----:R-:W-:Y:S02]  /*1dec0*/  LEA.HI.X.SX32 R10, R20, R4, 0x1, P6 ;  /* 0x00000004140a7211 */ /* 0x001fe400030f0eff */
[----:B------:R-:W-:-:S05]  /*1ded0*/  LEA R9, P4, R14, R2, 0x1 ;  /* 0x000000020e097211 */ /* 0x000fca00078808ff */
[----:B------:R-:W-:Y:S04]  /*1dee0*/  STL [R1+0xc30], R9 ;  /* 0x000c300901007387 */ /* 0x000fe80000100800 */
[----:B------:R0:W-:Y:S04]  /*1def0*/  STL [R1+0xbfc], R10 ;  /* 0x000bfc0a01007387 */ /* 0x0001e80000100800 */
[----:B------:R-:W3:Y:S01]  /*1df00*/  LDL.LU R20, [R1+0xf0] ;  /* 0x0000f00001147983 */ /* 0x000ee20000300800 */
[----:B0-----:R-:W-:Y:S02]  /*1df10*/  LEA.HI.X.SX32 R10, R19, R4, 0x1, P5 ;  /* 0x00000004130a7211 */ /* 0x001fe400028f0eff */
[----:B--2---:R-:W-:-:S05]  /*1df20*/  LEA R9, P6, R13, R2, 0x1 ;  /* 0x000000020d097211 */ /* 0x004fca00078c08ff */
[----:B------:R-:W-:Y:S04]  /*1df30*/  STL [R1+0xc38], R9 ;  /* 0x000c380901007387 */ /* 0x000fe80000100800 */
[----:B------:R0:W-:Y:S04]  /*1df40*/  STL [R1+0xc04], R10 ;  /* 0x000c040a01007387 */ /* 0x0001e80000100800 */
[----:B------:R-:W2:Y:S01]  /*1df50*/  LDL.LU R19, [R1+0xec] ;  /* 0x0000ec0001137983 */ /* 0x000ea20000300800 */
[----:B0-----:R-:W-:Y:S02]  /*1df60*/  LEA.HI.X.SX32 R10, R18, R4, 0x1, P3 ;  /* 0x00000004120a7211 */ /* 0x001fe400018f0eff */
[----:B----4-:R-:W-:-:S05]  /*1df70*/  LEA R9, P5, R29, R2, 0x1 ;  /* 0x000000021d097211 */ /* 0x010fca00078a08ff */
        /* <DEDUP_REMOVED lines=30> */
[----:B------:R0:W-:Y:S04]  /*1e160*/  STL [R1+0xc70], R9 ;  /* 0x000c700901007387 */ /* 0x0001e80000100800 */
[----:B------:R-:W4:Y:S04]  /*1e170*/  LDL.LU R29, [R1+0xc8] ;  /* 0x0000c800011d7983 */ /* 0x000f280000300800 */
[----:B------:R1:W-:Y:S01]  /*1e180*/  STL [R1+0xc3c], R10 ;  /* 0x000c3c0a01007387 */ /* 0x0003e20000100800 */
[----:B0-----:R-:W-:Y:S02]  /*1e190*/  LEA R9, P5, R23, R2, 0x1 ;  /* 0x0000000217097211 */ /* 0x001fe400078a08ff */
[----:B-1----:R-:W-:-:S03]  /*1e1a0*/  LEA.HI.X.SX32 R10, R0, R4, 0x1, P3 ;  /* 0x00000004000a7211 */ /* 0x002fc600018f0eff */
[----:B------:R0:W-:Y:S04]  /*1e1b0*/  STL [R1+0xc78], R9 ;  /* 0x000c780901007387 */ /* 0x0001e80000100800 */
[----:B------:R-:W4:Y:S04]  /*1e1c0*/  LDL.LU R0, [R1+0xc4] ;  /* 0x0000c40001007983 */ /* 0x000f280000300800 */
[----:B------:R1:W-:Y:S01]  /*1e1d0*/  STL [R1+0xc44], R10 ;  /* 0x000c440a01007387 */ /* 0x0003e20000100800 */
[----:B0-----:R-:W-:Y:S02]  /*1e1e0*/  LEA R9, P3, R22, R2, 0x1 ;  /* 0x0000000216097211 */ /* 0x001fe400078608ff */
[----:B-1----:R-:W-:-:S03]  /*1e1f0*/  LEA.HI.X.SX32 R10, R7, R4, 0x1, P2 ;  /* 0x00000004070a7211 */ /* 0x002fc600010f0eff */
[----:B------:R-:W-:Y:S04]  /*1e200*/  STL [R1+0xc80], R9 ;  /* 0x000c800901007387 */ /* 0x000fe80000100800 */
[----:B------:R-:W4:Y:S04]  /*1e210*/  LDL.LU R7, [R1+0xbc] ;  /* 0x0000bc0001077983 */ /* 0x000f280000300800 */
[----:B------:R0:W-:Y:S02]  /*1e220*/  STL [R1+0xc4c], R10 ;  /* 0x000c4c0a01007387 */ /* 0x0001e40000100800 */
[----:B0-----:R-:W-:-:S02]  /*1e230*/  LEA.HI.X.SX32 R10, R6, R4, 0x1, P0 ;  /* 0x00000004060a7211 */ /* 0x001fc400000f0eff */
[----:B---3--:R-:W-:-:S05]  /*1e240*/  LEA R9, P2, R21, R2, 0x1 ;  /* 0x0000000215097211 */ /* 0x008fca00078408ff */
[----:B------:R0:W-:Y:S04]  /*1e250*/  STL [R1+0xc88], R9 ;  /* 0x000c880901007387 */ /* 0x0001e80000100800 */
[----:B------:R-:W3:Y:S04]  /*1e260*/  LDL.LU R6, [R1+0xb8] ;  /* 0x0000b80001067983 */ /* 0x000ee80000300800 */
[----:B------:R1:W-:Y:S01]  /*1e270*/  STL [R1+0xc54], R10 ;  /* 0x000c540a01007387 */ /* 0x0003e20000100800 */
[----:B0-----:R-:W-:Y:S02]  /*1e280*/  LEA R9, P0, R20, R2, 0x1 ;  /* 0x0000000214097211 */ /* 0x001fe400078008ff */
[----:B-1----:R-:W-:-:S02]  /*1e290*/  LEA.HI.X.SX32 R10, R8, R4, 0x1, P1 ;  /* 0x00000004080a7211 */ /* 0x002fc400008f0eff */
[----:B------:R-:W-:Y:S01]  /*1e2a0*/  LEA.HI.X.SX32 R8, R5, R4, 0x1, P4 ;  /* 0x0000000405087211 */ /* 0x000fe200020f0eff */
[----:B------:R2:W-:Y:S04]  /*1e2b0*/  STL [R1+0xc90], R9 ;  /* 0x000c900901007387 */ /* 0x0005e80000100800 */
[----:B------:R-:W-:Y:S04]  /*1e2c0*/  STL [R1+0xc5c], R10 ;  /* 0x000c5c0a01007387 */ /* 0x000fe80000100800 */
[----:B------:R-:W3:Y:S01]  /*1e2d0*/  LDL.LU R5, [R1+0xb4] ;  /* 0x0000b40001057983 */ /* 0x000ee20000300800 */
[----:B--2---:R-:W-:-:S05]  /*1e2e0*/  LEA R9, P1, R19, R2, 0x1 ;  /* 0x0000000213097211 */ /* 0x004fca00078208ff */
[----:B------:R0:W-:Y:S04]  /*1e2f0*/  STL [R1+0xc98], R9 ;  /* 0x000c980901007387 */ /* 0x0001e80000100800 */
[----:B------:R1:W-:Y:S04]  /*1e300*/  STL [R1+0xc64], R8 ;  /* 0x000c640801007387 */ /* 0x0003e80000100800 */
[----:B0-----:R-:W2:Y:S01]  /*1e310*/  LDL.LU R9, [R1+0xb0] ;  /* 0x0000b00001097983 */ /* 0x001ea20000300800 */
[----:B-1----:R-:W-:Y:S02]  /*1e320*/  LEA.HI.X.SX32 R8, R24, R4, 0x1, P6 ;  /* 0x0000000418087211 */ /* 0x002fe400030f0eff */
        /* <DEDUP_REMOVED lines=17> */
[----:B------:R1:W-:Y:S01]  /*1e440*/  STL [R1+0xc84], R8 ;  /* 0x000c840801007387 */ /* 0x0003e20000100800 */
[----:B------:R-:W-:Y:S02]  /*1e450*/  LEA R11, P2, R14, R2, 0x1 ;  /* 0x000000020e0b7211 */ /* 0x000fe400078408ff */
[----:B0-----:R-:W-:-:S03]  /*1e460*/  LEA.HI.X.SX32 R10, R20, R4, 0x1, P0 ;  /* 0x00000004140a7211 */ /* 0x001fc600000f0eff */
[----:B------:R-:W-:Y:S04]  /*1e470*/  STL [R1+0xcc0], R11 ;  /* 0x000cc00b01007387 */ /* 0x000fe80000100800 */
[----:B------:R-:W4:Y:S04]  /*1e480*/  LDL.LU R21, [R1+0x9c] ;  /* 0x00009c0001157983 */ /* 0x000f280000300800 */
[----:B------:R0:W-:Y:S01]  /*1e490*/  STL [R1+0xc8c], R10 ;  /* 0x000c8c0a01007387 */ /* 0x0001e20000100800 */
[----:B-1----:R-:W-:-:S05]  /*1e4a0*/  LEA R8, P0, R13, R2, 0x1 ;  /* 0x000000020d087211 */ /* 0x002fca00078008ff */
[----:B------:R1:W-:Y:S04]  /*1e4b0*/  STL [R1+0xcc8], R8 ;  /* 0x000cc80801007387 */ /* 0x0003e80000100800 */
[----:B------:R-:W4:Y:S01]  /*1e4c0*/  LDL.LU R20, [R1+0x94] ;  /* 0x0000940001147983 */ /* 0x000f220000300800 */
[----:B0-----:R-:W-:Y:S02]  /*1e4d0*/  LEA.HI.X.SX32 R10, R19, R4, 0x1, P1 ;  /* 0x00000004130a7211 */ /* 0x001fe400008f0eff */
[----:B-1----:R-:W-:-:S03]  /*1e4e0*/  LEA R8, P1, R29, R2, 0x1 ;  /* 0x000000021d087211 */ /* 0x002fc600078208ff */
[----:B------:R0:W-:Y:S04]  /*1e4f0*/  STL [R1+0xc94], R10 ;  /* 0x000c940a01007387 */ /* 0x0001e80000100800 */
[----:B------:R1:W-:Y:S04]  /*1e500*/  STL [R1+0xcd0], R8 ;  /* 0x000cd00801007387 */ /* 0x0003e80000100800 */
[----:B------:R-:W4:Y:S01]  /*1e510*/  LDL.LU R19, [R1+0x90] ;  /* 0x0000900001137983 */ /* 0x000f220000300800 */
[----:B0-----:R-:W-:Y:S02]  /*1e520*/  LEA.HI.X.SX32 R10, R18, R4, 0x1, P4 ;  /* 0x00000004120a7211 */ /* 0x001fe400020f0eff */
[----:B-1----:R-:W-:-:S03]  /*1e530*/  LEA R8, P4, R0, R2, 0x1 ;  /* 0x0000000200087211 */ /* 0x002fc600078808ff */
[----:B------:R0:W-:Y:S04]  /*1e540*/  STL [R1+0xc9c], R10 ;  /* 0x000c9c0a01007387 */ /* 0x0001e80000100800 */
[----:B------:R1:W-:Y:S04]  /*1e550*/  STL [R1+0xcd8], R8 ;  /* 0x000cd80801007387 */ /* 0x0003e80000100800 */
[----:B------:R-:W4:Y:S01]  /*1e560*/  LDL.LU R18, [R1+0x8c] ;  /* 0x00008c0001127983 */ /* 0x000f220000300800 */
[----:B0-----:R-:W-:-:S05]  /*1e570*/  LEA.HI.X.SX32 R10, R17, R4, 0x1, P6 ;  /* 0x00000004110a7211 */ /* 0x001fca00030f0eff */
[----:B------:R0:W-:Y:S01]  /*1e580*/  STL [R1+0xca4], R10 ;  /* 0x000ca40a01007387 */ /* 0x0001e20000100800 */
[----:B-1----:R-:W-:-:S05]  /*1e590*/  LEA R8, P6, R7, R2, 0x1 ;  /* 0x0000000207087211 */ /* 0x002fca00078c08ff */
[----:B------:R-:W-:Y:S04]  /*1e5a0*/  STL [R1+0xce0], R8 ;  /* 0x000ce00801007387 */ /* 0x000fe80000100800 */
[----:B------:R-:W4:Y:S01]  /*1e5b0*/  LDL.LU R17, [R1+0x88] ;  /* 0x0000880001117983 */ /* 0x000f220000300800 */
[----:B0-----:R-:W-:-:S05]  /*1e5c0*/  LEA.HI.X.SX32 R10, R16, R4, 0x1, P5 ;  /* 0x00000004100a7211 */ /* 0x001fca00028f0eff */
[----:B------:R0:W-:Y:S02]  /*1e5d0*/  STL [R1+0xcac], R10 ;  /* 0x000cac0a01007387 */ /* 0x0001e40000100800 */
[----:B0-----:R-:W-:Y:S02]  /*1e5e0*/  LEA.HI.X.SX32 R10, R15, R4, 0x1, P3 ;  /* 0x000000040f0a7211 */ /* 0x001fe400018f0eff */
[----:B---3--:R-:W-:-:S05]  /*1e5f0*/  LEA R8, P5, R6, R2, 0x1 ;  /* 0x0000000206087211 */ /* 0x008fca00078a08ff */
[----:B------:R-:W-:Y:S04]  /*1e600*/  STL [R1+0xce8], R8 ;  /* 0x000ce80801007387 */ /* 0x000fe80000100800 */
[----:B------:R-:W3:Y:S04]  /*1e610*/  LDL.LU R16, [R1+0x84] ;  /* 0x0000840001107983 */ /* 0x000ee80000300800 */
[----:B------:R0:W-:Y:S04]  /*1e620*/  STL [R1+0xcb4], R10 ;  /* 0x000cb40a01007387 */ /* 0x0001e80000100800 */
[----:B------:R-:W3:Y:S01]  /*1e630*/  LDL.LU R15, [R1+0x80] ;  /* 0x00008000010f7983 */ /* 0x000ee20000300800 */
[----:B0-----:R-:W-:-:S02]  /*1e640*/  LEA.HI.X.SX32 R10, R14, R4, 0x1, P2 ;  /* 0x000000040e0a7211 */ /* 0x001fc400010f0eff */
        /* <DEDUP_REMOVED lines=11> */
[----:B------:R0:W-:Y:S04]  /*1e700*/  STL [R1+0xd00], R8 ;  /* 0x000d000801007387 */ /* 0x0001e80000100800 */
[----:B------:R-:W4:Y:S04]  /*1e710*/  LDL.LU R29, [R1+0x74] ;  /* 0x00007400011d7983 */ /* 0x000f280000300800 */
[----:B------:R1:W-:Y:S01]  /*1e720*/  STL [R1+0xccc], R10 ;  /* 0x000ccc0a01007387 */ /* 0x0003e20000100800 */
[----:B0-----:R-:W-:Y:S02]  /*1e730*/  LEA R8, P1, R23, R2, 0x1 ;  /* 0x0000000217087211 */ /* 0x001fe400078208ff */
[----:B-1----:R-:W-:-:S03]  /*1e740*/  LEA.HI.X.SX32 R10, R0, R4, 0x1, P4 ;  /* 0x00000004000a7211 */ /* 0x002fc600020f0eff */
[----:B------:R0:W-:Y:S04]  /*1e750*/  STL [R1+0xd08], R8 ;  /* 0x000d080801007387 */ /* 0x0001e80000100800 */
[----:B------:R-:W4:Y:S01]  /*1e760*/  LDL.LU R0, [R1+0x70] ;  /* 0x0000700001007983 */ /* 0x000f220000300800 */
[----:B------:R-:W-:-:S03]  /*1e770*/  LEA.HI.X.SX32 R7, R7, R4, 0x1, P6 ;  /* 0x0000000407077211 */ /* 0x000fc600030f0eff */
[----:B------:R-:W-:Y:S01]  /*1e780*/  STL [R1+0xcd4], R10 ;  /* 0x000cd40a01007387 */ /* 0x000fe20000100800 */
[----:B0-----:R-:W-:-:S05]  /*1e790*/  LEA R8, P4, R22, R2, 0x1 ;  /* 0x0000000216087211 */ /* 0x001fca00078808ff */
[----:B------:R0:W-:Y:S01]  /*1e7a0*/  STL [R1+0xd10], R8 ;  /* 0x000d100801007387 */ /* 0x0001e20000100800 */
[----:B------:R-:W-:-:S03]  /*1e7b0*/  LEA.HI.X.SX32 R6, R6, R4, 0x1, P5 ;  /* 0x0000000406067211 */ /* 0x000fc600028f0eff */
[----:B0-----:R-:W4:Y:S04]  /*1e7c0*/  LDL.LU R8, [R1+0x6c] ;  /* 0x00006c0001087983 */ /* 0x001f280000300800 */
[----:B------:R0:W-:Y:S01]  /*1e7d0*/  STL [R1+0xcdc], R7 ;  /* 0x000cdc0701007387 */ /* 0x0001e20000100800 */
[----:B------:R-:W-:-:S03]  /*1e7e0*/  LEA.HI.X.SX32 R5, R5, R4, 0x1, P3 ;  /* 0x0000000405057211 */ /* 0x000fc600018f0eff */
[----:B0-----:R-:W4:Y:S01]  /*1e7f0*/  LDL.LU R7, [R1+0x68] ;  /* 0x0000680001077983 */ /* 0x001f220000300800 */
[----:B------:R-:W-:-:S05]  /*1e800*/  LEA R10, P6, R21, R2, 0x1 ;  /* 0x00000002150a7211 */ /* 0x000fca00078c08ff */
[----:B------:R-:W-:Y:S04]  /*1e810*/  STL [R1+0xd18], R10 ;  /* 0x000d180a01007387 */ /* 0x000fe80000100800 */
[----:B------:R0:W-:Y:S04]  /*1e820*/  STL [R1+0xce4], R6 ;  /* 0x000ce40601007387 */ /* 0x0001e80000100800 */
[----:B0-----:R-:W4:Y:S01]  /*1e830*/  LDL.LU R6, [R1+0x64] ;  /* 0x0000640001067983 */ /* 0x001f220000300800 */
[----:B------:R-:W-:-:S05]  /*1e840*/  LEA R10, P5, R20, R2, 0x1 ;  /* 0x00000002140a7211 */ /* 0x000fca00078a08ff */
[----:B------:R-:W-:Y:S04]  /*1e850*/  STL [R1+0xd20], R10 ;  /* 0x000d200a01007387 */ /* 0x000fe80000100800 */
[----:B------:R0:W-:Y:S04]  /*1e860*/  STL [R1+0xcec], R5 ;  /* 0x000cec0501007387 */ /* 0x0001e80000100800 */
[----:B0-----:R-:W4:Y:S01]  /*1e870*/  LDL.LU R5, [R1+0x60] ;  /* 0x0000600001057983 */ /* 0x001f220000300800 */
[----:B------:R-:W-:Y:S02]  /*1e880*/  LEA R10, P3, R19, R2, 0x1 ;  /* 0x00000002130a7211 */ /* 0x000fe400078608ff */
[----:B------:R-:W-:-:S02]  /*1e890*/  LEA.HI.X.SX32 R11, R9, R4, 0x1, P2 ;  /* 0x00000004090b7211 */ /* 0x000fc400010f0eff */
[----:B------:R-:W-:Y:S01]  /*1e8a0*/  LEA.HI.X.SX32 R9, R24, R4, 0x1, P0 ;  /* 0x0000000418097211 */ /* 0x000fe200000f0eff */
[----:B------:R0:W-:Y:S04]  /*1e8b0*/  STL [R1+0xd28], R10 ;  /* 0x000d280a01007387 */ /* 0x0001e80000100800 */
[----:B------:R-:W-:Y:S04]  /*1e8c0*/  STL [R1+0xcf4], R11 ;  /* 0x000cf40b01007387 */ /* 0x000fe80000100800 */
[----:B------:R-:W4:Y:S01]  /*1e8d0*/  LDL.LU R24, [R1+0x5c] ;  /* 0x00005c0001187983 */ /* 0x000f220000300800 */
[----:B0-----:R-:W-:-:S05]  /*1e8e0*/  LEA R10, P2, R18, R2, 0x1 ;  /* 0x00000002120a7211 */ /* 0x001fca00078408ff */
[----:B------:R0:W-:Y:S04]  /*1e8f0*/  STL [R1+0xd30], R10 ;  /* 0x000d300a01007387 */ /* 0x0001e80000100800 */
[----:B------:R-:W-:Y:S01]  /*1e900*/  STL [R1+0xcfc], R9 ;  /* 0x000cfc0901007387 */ /* 0x000fe20000100800 */
[----:B0-----:R-:W-:Y:S02]  /*1e910*/  LEA.HI.X.SX32 R10, R23, R4, 0x1, P1 ;  /* 0x00000004170a7211 */ /* 0x001fe400008f0eff */
[----:B------:R-:W-:-:S05]  /*1e920*/  LEA R11, P0, R17, R2, 0x1 ;  /* 0x00000002110b7211 */ /* 0x000fca00078008ff */
[----:B------:R0:W-:Y:S04]  /*1e930*/  STL [R1+0xd38], R11 ;  /* 0x000d380b01007387 */ /* 0x0001e80000100800 */
[----:B------:R-:W4:Y:S01]  /*1e940*/  LDL.LU R23, [R1+0x58] ;  /* 0x0000580001177983 */ /* 0x000f220000300800 */
[----:B0-----:R-:W-:-:S03]  /*1e950*/  LEA.HI.X.SX32 R11, R22, R4, 0x1, P4 ;  /* 0x00000004160b7211 */ /* 0x001fc600020f0eff */
[----:B------:R0:W-:Y:S01]  /*1e960*/  STL [R1+0xd04], R10 ;  /* 0x000d040a01007387 */ /* 0x0001e20000100800 */
[----:B---3--:R-:W-:-:S05]  /*1e970*/  LEA R9, P1, R16, R2, 0x1 ;  /* 0x0000000210097211 */ /* 0x008fca00078208ff */
[----:B------:R1:W-:Y:S04]  /*1e980*/  STL [R1+0xd40], R9 ;  /* 0x000d400901007387 */ /* 0x0003e80000100800 */
[----:B------:R3:W-:Y:S04]  /*1e990*/  STL [R1+0xd0c], R11 ;  /* 0x000d0c0b01007387 */ /* 0x0007e80000100800 */
[----:B------:R-:W4:Y:S01]  /*1e9a0*/  LDL.LU R22, [R1+0x54] ;  /* 0x0000540001167983 */ /* 0x000f220000300800 */
[----:B0-----:R-:W-:Y:S02]  /*1e9b0*/  LEA R10, P4, R15, R2, 0x1 ;  /* 0x000000020f0a7211 */ /* 0x001fe400078808ff */
[----:B-1----:R-:W-:-:S03]  /*1e9c0*/  LEA.HI.X.SX32 R9, R21, R4, 0x1, P6 ;  /* 0x0000000415097211 */ /* 0x002fc600030f0eff */
[----:B------:R0:W-:Y:S04]  /*1e9d0*/  STL [R1+0xd48], R10 ;  /* 0x000d480a01007387 */ /* 0x0001e80000100800 */
[----:B------:R-:W-:Y:S01]  /*1e9e0*/  STL [R1+0xd14], R9 ;  /* 0x000d140901007387 */ /* 0x000fe20000100800 */
[----:B---3--:R-:W-:-:S05]  /*1e9f0*/  LEA R11, P6, R14, R2, 0x1 ;  /* 0x000000020e0b7211 */ /* 0x008fca00078c08ff */
[----:B------:R1:W-:Y:S04]  /*1ea00*/  STL [R1+0xd50], R11 ;  /* 0x000d500b01007387 */ /* 0x0003e80000100800 */
[----:B------:R-:W3:Y:S01]  /*1ea10*/  LDL.LU R21, [R1+0x50] ;  /* 0x0000500001157983 */ /* 0x000ee20000300800 */
[-C--:B0-----:R-:W-:Y:S02]  /*1ea20*/  LEA.HI.X.SX32 R10, R20, R4.reuse, 0x1, P5 ;  /* 0x00000004140a7211 */ /* 0x081fe400028f0eff */
[----:B-1----:R-:W-:-:S03]  /*1ea30*/  LEA.HI.X.SX32 R11, R19, R4, 0x1, P3 ;  /* 0x00000004130b7211 */ /* 0x002fc600018f0eff */
[----:B------:R-:W-:Y:S01]  /*1ea40*/  STL [R1+0xd1c], R10 ;  /* 0x000d1c0a01007387 */ /* 0x000fe20000100800 */
[----:B--2---:R-:W-:-:S05]  /*1ea50*/  LEA R9, P5, R13, R2, 0x1 ;  /* 0x000000020d097211 */ /* 0x004fca00078a08ff */
[----:B------:R0:W-:Y:S04]  /*1ea60*/  STL [R1+0xd58], R9 ;  /* 0x000d580901007387 */ /* 0x0001e80000100800 */
[----:B------:R1:W-:Y:S04]  /*1ea70*/  STL [R1+0xd24], R11 ;  /* 0x000d240b01007387 */ /* 0x0003e80000100800 */
[----:B------:R-:W2:Y:S01]  /*1ea80*/  LDL.LU R20, [R1+0x4c] ;  /* 0x00004c0001147983 */ /* 0x000ea20000300800 */
[----:B0-----:R-:W-:Y:S02]  /*1ea90*/  LEA.HI.X.SX32 R9, R18, R4, 0x1, P2 ;  /* 0x0000000412097211 */ /* 0x001fe400010f0eff */
[----:B----4-:R-:W-:-:S05]  /*1eaa0*/  LEA R10, P3, R29, R2, 0x1 ;  /* 0x000000021d0a7211 */ /* 0x010fca00078608ff */
[----:B------:R0:W-:Y:S04]  /*1eab0*/  STL [R1+0xd60], R10 ;  /* 0x000d600a01007387 */ /* 0x0001e80000100800 */
[----:B------:R-:W-:Y:S01]  /*1eac0*/  STL [R1+0xd2c], R9 ;  /* 0x000d2c0901007387 */ /* 0x000fe20000100800 */
[----:B-1----:R-:W-:-:S05]  /*1ead0*/  LEA R11, P2, R0, R2, 0x1 ;  /* 0x00000002000b7211 */ /* 0x002fca00078408ff */
[----:B------:R1:W-:Y:S04]  /*1eae0*/  STL [R1+0xd68], R11 ;  /* 0x000d680b01007387 */ /* 0x0003e80000100800 */
[----:B------:R-:W4:Y:S01]  /*1eaf0*/  LDL.LU R19, [R1+0x48] ;  /* 0x0000480001137983 */ /* 0x000f220000300800 */
[-C--:B0-----:R-:W-:Y:S02]  /*1eb00*/  LEA.HI.X.SX32 R10, R17, R4.reuse, 0x1, P0 ;  /* 0x00000004110a7211 */ /* 0x081fe400000f0eff */
[----:B-1----:R-:W-:-:S03]  /*1eb10*/  LEA.HI.X.SX32 R11, R16, R4, 0x1, P1 ;  /* 0x00000004100b7211 */ /* 0x002fc600008f0eff */
[----:B------:R0:W-:Y:S01]  /*1eb20*/  STL [R1+0xd34], R10 ;  /* 0x000d340a01007387 */ /* 0x0001e20000100800 */
[----:B------:R-:W-:-:S05]  /*1eb30*/  LEA R9, P0, R8, R2, 0x1 ;  /* 0x0000000208097211 */ /* 0x000fca00078008ff */
[----:B------:R1:W-:Y:S04]  /*1eb40*/  STL [R1+0xd70], R9 ;  /* 0x000d700901007387 */ /* 0x0003e80000100800 */
[----:B------:R-:W-:Y:S04]  /*1eb50*/  STL [R1+0xd3c], R11 ;  /* 0x000d3c0b01007387 */ /* 0x000fe80000100800 */
[----:B------:R-:W4:Y:S01]  /*1eb60*/  LDL.LU R18, [R1+0x44] ;  /* 0x0000440001127983 */ /* 0x000f220000300800 */
[----:B0-----:R-:W-:Y:S02]  /*1eb70*/  LEA R10, P1, R7, R2, 0x1 ;  /* 0x00000002070a7211 */ /* 0x001fe400078208ff */
[----:B-1----:R-:W-:-:S03]  /*1eb80*/  LEA.HI.X.SX32 R9, R15, R4, 0x1, P4 ;  /* 0x000000040f097211 */ /* 0x002fc600020f0eff */
[----:B------:R0:W-:Y:S04]  /*1eb90*/  STL [R1+0xd78], R10 ;  /* 0x000d780a01007387 */ /* 0x0001e80000100800 */
[----:B------:R1:W-:Y:S01]  /*1eba0*/  STL [R1+0xd44], R9 ;  /* 0x000d440901007387 */ /* 0x0003e20000100800 */
[----:B0-----:R-:W-:Y:S02]  /*1ebb0*/  LEA.HI.X.SX32 R10, R14, R4, 0x1, P6 ;  /* 0x000000040e0a7211 */ /* 0x001fe400030f0eff */
[----:B------:R-:W-:-:S05]  /*1ebc0*/  LEA R11, P4, R6, R2, 0x1 ;  /* 0x00000002060b7211 */ /* 0x000fca00078808ff */
[----:B------:R-:W-:Y:S04]  /*1ebd0*/  STL [R1+0xd80], R11 ;  /* 0x000d800b01007387 */ /* 0x000fe80000100800 */
[----:B------:R-:W4:Y:S04]  /*1ebe0*/  LDL.LU R17, [R1+0x40] ;  /* 0x0000400001117983 */ /* 0x000f280000300800 */
[----:B------:R0:W-:Y:S01]  /*1ebf0*/  STL [R1+0xd4c], R10 ;  /* 0x000d4c0a01007387 */ /* 0x0001e20000100800 */
[----:B-1----:R-:W-:Y:S02]  /*1ec00*/  LEA R9, P6, R5, R2, 0x1 ;  /* 0x0000000205097211 */ /* 0x002fe400078c08ff */
[----:B0-----:R-:W-:-:S03]  /*1ec10*/  LEA.HI.X.SX32 R10, R13, R4, 0x1, P5 ;  /* 0x000000040d0a7211 */ /* 0x001fc600028f0eff */
[----:B------:R0:W-:Y:S04]  /*1ec20*/  STL [R1+0xd88], R9 ;  /* 0x000d880901007387 */ /* 0x0001e80000100800 */
[----:B------:R-:W4:Y:S04]  /*1ec30*/  LDL.LU R16, [R1+0x3c] ;  /* 0x00003c0001107983 */ /* 0x000f280000300800 */
[----:B------:R1:W-:Y:S01]  /*1ec40*/  STL [R1+0xd54], R10 ;  /* 0x000d540a01007387 */ /* 0x0003e20000100800 */
[----:B0-----:R-:W-:-:S03]  /*1ec50*/  LEA R9, P5, R24, R2, 0x1 ;  /* 0x0000000218097211 */ /* 0x001fc600078a08ff */
[----:B------:R-:W4:Y:S04]  /*1ec60*/  LDL.LU R15, [R1+0x38] ;  /* 0x00003800010f7983 */ /* 0x000f280000300800 */
[----:B------:R0:W-:Y:S01]  /*1ec70*/  STL [R1+0xd90], R9 ;  /* 0x000d900901007387 */ /* 0x0001e20000100800 */
[----:B-1----:R-:W-:-:S03]  /*1ec80*/  LEA.HI.X.SX32 R10, R29, R4, 0x1, P3 ;  /* 0x000000041d0a7211 */ /* 0x002fc600018f0eff */
[----:B------:R-:W4:Y:S04]  /*1ec90*/  LDL.LU R14, [R1+0x34] ;  /* 0x00003400010e7983 */ /* 0x000f280000300800 */
[----:B------:R-:W-:Y:S04]  /*1eca0*/  STL [R1+0xd5c], R10 ;  /* 0x000d5c0a01007387 */ /* 0x000fe80000100800 */
[----:B------:R-:W4:Y:S01]  /*1ecb0*/  LDL.LU R13, [R1+0x30] ;  /* 0x00003000010d7983 */ /* 0x000f220000300800 */
[----:B------:R-:W-:Y:S02]  /*1ecc0*/  LEA.HI.X.SX32 R0, R0, R4, 0x1, P2 ;  /* 0x0000000400007211 */ /* 0x000fe400010f0eff */
[----:B0-----:R-:W-:-:S05]  /*1ecd0*/  LEA R9, P3, R23, R2, 0x1 ;  /* 0x0000000217097211 */ /* 0x001fca00078608ff */
[----:B------:R-:W-:Y:S04]  /*1ece0*/  STL [R1+0xd98], R9 ;  /* 0x000d980901007387 */ /* 0x000fe80000100800 */
[----:B------:R-:W4:Y:S04]  /*1ecf0*/  LDL.LU R29, [R1+0x2c] ;  /* 0x00002c00011d7983 */ /* 0x000f280000300800 */
[----:B------:R0:W-:Y:S04]  /*1ed00*/  STL [R1+0xd64], R0 ;  /* 0x000d640001007387 */ /* 0x0001e80000100800 */
[----:B0-----:R-:W4:Y:S01]  /*1ed10*/  LDL.LU R0, [R1+0x28] ;  /* 0x0000280001007983 */ /* 0x001f220000300800 */
[----:B------:R-:W-:-:S02]  /*1ed20*/  LEA.HI.X.SX32 R8, R8, R4, 0x1, P0 ;  /* 0x0000000408087211 */ /* 0x000fc400000f0eff */
[----:B------:R-:W-:Y:S02]  /*1ed30*/  LEA.HI.X.SX32 R6, R6, R4, 0x1, P4 ;  /* 0x0000000406067211 */ /* 0x000fe400020f0eff */
[----:B------:R-:W-:-:S05]  /*1ed40*/  LEA R9, P2, R22, R2, 0x1 ;  /* 0x0000000216097211 */ /* 0x000fca00078408ff */
[----:B------:R3:W-:Y:S04]  /*1ed50*/  STL [R1+0xda0], R9 ;  /* 0x000da00901007387 */ /* 0x0007e80000100800 */
[----:B------:R-:W4:Y:S04]  /*1ed60*/  LDL.LU R27, [R1+0x24] ;  /* 0x00002400011b7983 */ /* 0x000f280000300800 */
[----:B------:R0:W-:Y:S04]  /*1ed70*/  STL [R1+0xd6c], R8 ;  /* 0x000d6c0801007387 */ /* 0x0001e80000100800 */
[----:B------:R-:W4:Y:S01]  /*1ed80*/  LDL.LU R12, [R1+0x20] ;  /* 0x00002000010c7983 */ /* 0x000f220000300800 */
[----:B---3--:R-:W-:-:S02]  /*1ed90*/  LEA R9, P0, R21, R2, 0x1 ;  /* 0x0000000215097211 */ /* 0x008fc400078008ff */
[----:B0-----:R-:W-:-:S03]  /*1eda0*/  LEA.HI.X.SX32 R8, R7, R4, 0x1, P1 ;  /* 0x0000000407087211 */ /* 0x001fc600008f0eff */
[----:B------:R0:W-:Y:S04]  /*1edb0*/  STL [R1+0xda8], R9 ;  /* 0x000da80901007387 */ /* 0x0001e80000100800 */
[----:B------:R-:W3:Y:S04]  /*1edc0*/  LDL.LU R11, [R1+0x1c] ;  /* 0x00001c00010b7983 */ /* 0x000ee80000300800 */
[----:B------:R1:W-:Y:S04]  /*1edd0*/  STL [R1+0xd74], R8 ;  /* 0x000d740801007387 */ /* 0x0003e80000100800 */
[----:B------:R-:W3:Y:S01]  /*1ede0*/  LDL.LU R10, [R1+0x18] ;  /* 0x00001800010a7983 */ /* 0x000ee20000300800 */
[----:B--2---:R-:W-:-:S05]  /*1edf0*/  LEA R7, P1, R20, R2, 0x1 ;  /* 0x0000000214077211 */ /* 0x004fca00078208ff */
[----:B------:R4:W-:Y:S04]  /*1ee00*/  STL [R1+0xdb0], R7 ;  /* 0x000db00701007387 */ /* 0x0009e80000100800 */
[----:B0-----:R-:W2:Y:S04]  /*1ee10*/  LDL.LU R9, [R1+0x14] ;  /* 0x0000140001097983 */ /* 0x001ea80000300800 */
[----:B------:R-:W-:Y:S04]  /*1ee20*/  STL [R1+0xd7c], R6 ;  /* 0x000d7c0601007387 */ /* 0x000fe80000100800 */
[----:B-1----:R-:W2:Y:S01]  /*1ee30*/  LDL.LU R8, [R1+0x10] ;  /* 0x0000100001087983 */ /* 0x002ea20000300800 */
[----:B----4-:R-:W-:-:S05]  /*1ee40*/  LEA R7, P4, R19, R2, 0x1 ;  /* 0x0000000213077211 */ /* 0x010fca00078808ff */
[----:B------:R0:W-:Y:S04]  /*1ee50*/  STL [R1+0xdb8], R7 ;  /* 0x000db80701007387 */ /* 0x0001e80000100800 */
[----:B0-----:R-:W4:Y:S01]  /*1ee60*/  LDL.LU R7, [R1+0xc] ;  /* 0x00000c0001077983 */ /* 0x001f220000300800 */
[-C--:B------:R-:W-:Y:S02]  /*1ee70*/  LEA.HI.X.SX32 R6, R5, R4.reuse, 0x1, P6 ;  /* 0x0000000405067211 */ /* 0x080fe400030f0eff */
[----:B------:R-:W-:-:S03]  /*1ee80*/  LEA.HI.X.SX32 R24, R24, R4, 0x1, P5 ;  /* 0x0000000418187211 */ /* 0x000fc600028f0eff */
[----:B------:R0:W-:Y:S01]  /*1ee90*/  STL [R1+0xd84], R6 ;  /* 0x000d840601007387 */ /* 0x0001e20000100800 */
[----:B------:R-:W-:-:S03]  /*1eea0*/  LEA R5, P6, R18, R2, 0x1 ;  /* 0x0000000212057211 */ /* 0x000fc600078c08ff */
[----:B0-----:R-:W2:Y:S04]  /*1eeb0*/  LDL.LU R6, [R1+0x8] ;  /* 0x0000080001067983 */ /* 0x001ea80000300800 */
[----:B------:R0:W-:Y:S01]  /*1eec0*/  STL [R1+0xdc0], R5 ;  /* 0x000dc00501007387 */ /* 0x0001e20000100800 */
[----:B------:R-:W-:-:S03]  /*1eed0*/  LEA.HI.X.SX32 R23, R23, R4, 0x1, P3 ;  /* 0x0000000417177211 */ /* 0x000fc600018f0eff */
[----:B0-----:R-:W2:Y:S04]  /*1eee0*/  LDL.LU R5, [R1+0x4] ;  /* 0x0000040001057983 */ /* 0x001ea80000300800 */
[----:B------:R0:W-:Y:S01]  /*1eef0*/  STL [R1+0xd8c], R24 ;  /* 0x000d8c1801007387 */ /* 0x0001e20000100800 */
[----:B------:R-:W-:Y:S02]  /*1ef00*/  LEA.HI.X.SX32 R22, R22, R4, 0x1, P2 ;  /* 0x0000000416167211 */ /* 0x000fe400010f0eff */
[----:B0-----:R-:W-:-:S05]  /*1ef10*/  LEA R24, P5, R17, R2, 0x1 ;  /* 0x0000000211187211 */ /* 0x001fca00078a08ff */
[----:B------:R0:W-:Y:S04]  /*1ef20*/  STL [R1+0xdc8], R24 ;  /* 0x000dc81801007387 */ /* 0x0001e80000100800 */
[----:B0-----:R-:W2:Y:S04]  /*1ef30*/  LDL.LU R24, [R1+0x13d0] ;  /* 0x0013d00001187983 */ /* 0x001ea80000300800 */
[----:B------:R0:W-:Y:S02]  /*1ef40*/  STL [R1+0xd94], R23 ;  /* 0x000d941701007387 */ /* 0x0001e40000100800 */
[----:B0-----:R-:W-:-:S05]  /*1ef50*/  LEA R23, P3, R16, R2, 0x1 ;  /* 0x0000000210177211 */ /* 0x001fca00078608ff */
[----:B------:R0:W-:Y:S01]  /*1ef60*/  STL [R1+0xdd0], R23 ;  /* 0x000dd01701007387 */ /* 0x0001e20000100800 */
[----:B------:R-:W-:-:S03]  /*1ef70*/  LEA.HI.X.SX32 R21, R21, R4, 0x1, P0 ;  /* 0x0000000415157211 */ /* 0x000fc600000f0eff */
[----:B0-----:R-:W4:Y:S04]  /*1ef80*/  LDL.LU R23, [R1+0x13cc] ;  /* 0x0013cc0001177983 */ /* 0x001f280000300800 */
        /* <DEDUP_REMOVED lines=36> */
[----:B---3--:R-:W-:-:S05]  /*1f1d0*/  LEA R15, P2, R11, R2, 0x1 ;  /* 0x000000020b0f7211 */ /* 0x008fca00078408ff */
[----:B------:R0:W-:Y:S01]  /*1f1e0*/  STL [R1+0xe10], R15 ;  /* 0x000e100f01007387 */ /* 0x0001e20000100800 */
[----:B------:R-:W-:-:S03]  /*1f1f0*/  LEA.HI.X.SX32 R13, R13, R4, 0x1, P1 ;  /* 0x000000040d0d7211 */ /* 0x000fc600008f0eff */
[----:B0-----:R-:W3:Y:S04]  /*1f200*/  LDL.LU R15, [R1+0x13ac] ;  /* 0x0013ac00010f7983 */ /* 0x001ee80000300800 */
[----:B------:R0:W-:Y:S02]  /*1f210*/  STL [R1+0xddc], R14 ;  /* 0x000ddc0e01007387 */ /* 0x0001e40000100800 */
[----:B0-----:R-:W-:-:S05]  /*1f220*/  LEA R14, P0, R10, R2, 0x1 ;  /* 0x000000020a0e7211 */ /* 0x001fca00078008ff */
[----:B------:R0:W-:Y:S01]  /*1f230*/  STL [R1+0xe18], R14 ;  /* 0x000e180e01007387 */ /* 0x0001e20000100800 */
[----:B------:R-:W-:-:S03]  /*1f240*/  LEA.HI.X.SX32 R29, R29, R4, 0x1, P4 ;  /* 0x000000041d1d7211 */ /* 0x000fc600020f0eff */
[----:B0-----:R-:W3:Y:S04]  /*1f250*/  LDL.LU R14, [R1+0x13a8] ;  /* 0x0013a800010e7983 */ /* 0x001ee80000300800 */
[----:B------:R2:W-:Y:S02]  /*1f260*/  STL [R1+0xde4], R13 ;  /* 0x000de40d01007387 */ /* 0x0005e40000100800 */
[----:B--2---:R-:W-:-:S05]  /*1f270*/  LEA R13, P1, R9, R2, 0x1 ;  /* 0x00000002090d7211 */ /* 0x004fca00078208ff */
[----:B------:R0:W-:Y:S01]  /*1f280*/  STL [R1+0xe20], R13 ;  /* 0x000e200d01007387 */ /* 0x0001e20000100800 */
[----:B------:R-:W-:-:S03]  /*1f290*/  LEA.HI.X.SX32 R0, R0, R4, 0x1, P6 ;  /* 0x0000000400007211 */ /* 0x000fc600030f0eff */
[----:B0-----:R-:W2:Y:S04]  /*1f2a0*/  LDL.LU R13, [R1+0x13a4] ;  /* 0x0013a400010d7983 */ /* 0x001ea80000300800 */
[----:B------:R0:W-:Y:S02]  /*1f2b0*/  STL [R1+0xdec], R29 ;  /* 0x000dec1d01007387 */ /* 0x0001e40000100800 */
[----:B0-----:R-:W-:-:S05]  /*1f2c0*/  LEA R29, P4, R8, R2, 0x1 ;  /* 0x00000002081d7211 */ /* 0x001fca00078808ff */
[----:B------:R0:W-:Y:S04]  /*1f2d0*/  STL [R1+0xe28], R29 ;  /* 0x000e281d01007387 */ /* 0x0001e80000100800 */
[----:B0-----:R-:W2:Y:S04]  /*1f2e0*/  LDL.LU R29, [R1+0x13a0] ;  /* 0x0013a000011d7983 */ /* 0x001ea80000300800 */
[----:B------:R4:W-:Y:S02]  /*1f2f0*/  STL [R1+0xdf4], R0 ;  /* 0x000df40001007387 */ /* 0x0009e40000100800 */
[----:B----4-:R-:W-:-:S05]  /*1f300*/  LEA R0, P6, R7, R2, 0x1 ;  /* 0x0000000207007211 */ /* 0x010fca00078c08ff */
[----:B------:R0:W-:Y:S04]  /*1f310*/  STL [R1+0xe30], R0 ;  /* 0x000e300001007387 */ /* 0x0001e80000100800 */
[----:B0-----:R-:W4:Y:S01]  /*1f320*/  LDL.LU R0, [R1+0x139c] ;  /* 0x00139c0001007983 */ /* 0x001f220000300800 */
[----:B------:R-:W-:-:S05]  /*1f330*/  LEA.HI.X.SX32 R27, R27, R4, 0x1, P5 ;  /* 0x000000041b1b7211 */ /* 0x000fca00028f0eff */
[----:B------:R0:W-:Y:S02]  /*1f340*/  STL [R1+0xdfc], R27 ;  /* 0x000dfc1b01007387 */ /* 0x0001e40000100800 */
[----:B0-----:R-:W-:-:S05]  /*1f350*/  LEA R27, P5, R6, R2, 0x1 ;  /* 0x00000002061b7211 */ /* 0x001fca00078a08ff */
[----:B------:R0:W-:Y:S02]  /*1f360*/  STL [R1+0xe38], R27 ;  /* 0x000e381b01007387 */ /* 0x0001e40000100800 */
[----:B0-----:R-:W-:Y:S02]  /*1f370*/  LEA.HI.X.SX32 R27, R12, R4, 0x1, P3 ;  /* 0x000000040c1b7211 */ /* 0x001fe400018f0eff */
[----:B------:R-:W-:-:S03]  /*1f380*/  LEA R12, P3, R5, R2, 0x1 ;  /* 0x00000002050c7211 */ /* 0x000fc600078608ff */
[----:B------:R0:W-:Y:S04]  /*1f390*/  STL [R1+0xe04], R27 ;  /* 0x000e041b01007387 */ /* 0x0001e80000100800 */
[----:B------:R4:W-:Y:S01]  /*1f3a0*/  STL [R1+0xe40], R12 ;  /* 0x000e400c01007387 */ /* 0x0009e20000100800 */
[-C--:B------:R-:W-:Y:S02]  /*1f3b0*/  LEA.HI.X.SX32 R9, R9, R4.reuse, 0x1, P1 ;  /* 0x0000000409097211 */ /* 0x080fe400008f0eff */
[-C--:B0-----:R-:W-:Y:S02]  /*1f3c0*/  LEA.HI.X.SX32 R27, R11, R4.reuse, 0x1, P2 ;  /* 0x000000040b1b7211 */ /* 0x081fe400010f0eff */
[----:B------:R-:W-:-:S03]  /*1f3d0*/  LEA.HI.X.SX32 R11, R10, R4, 0x1, P0 ;  /* 0x000000040a0b7211 */ /* 0x000fc600000f0eff */
[----:B------:R-:W-:Y:S01]  /*1f3e0*/  STL [R1+0xe0c], R27 ;  /* 0x000e0c1b01007387 */ /* 0x000fe20000100800 */
[----:B------:R-:W-:Y:S01]  /*1f3f0*/  LEA.HI.X.SX32 R6, R6, R4, 0x1, P5 ;  /* 0x0000000406067211 */ /* 0x000fe200028f0eff */
[----:B------:R-:W-:Y:S02]  /*1f400*/  IMAD R25, R25, c[0x0][0x190], RZ ;  /* 0x0000640019197a24 */ /* 0x000fe400078e02ff */
[----:B------:R-:W-:Y:S02]  /*1f410*/  IMAD R26, R26, c[0x0][0x190], RZ ;  /* 0x000064001a1a7a24 */ /* 0x000fe400078e02ff */
[----:B------:R-:W-:Y:S01]  /*1f420*/  IMAD R3, R3, c[0x0][0x190], RZ ;  /* 0x0000640003037a24 */ /* 0x000fe200078e02ff */
[-C--:B--2---:R-:W-:Y:S02]  /*1f430*/  LEA R10, P0, R29, R2.reuse, 0x1 ;  /* 0x000000021d0a7211 */ /* 0x084fe400078008ff */
[----:B----4-:R-:W-:-:S05]  /*1f440*/  LEA R12, P2, R0, R2, 0x1 ;  /* 0x00000002000c7211 */ /* 0x010fca00078408ff */
[----:B------:R-:W-:Y:S04]  /*1f450*/  STL [R1+0xe48], R12 ;  /* 0x000e480c01007387 */ /* 0x000fe80000100800 */
[----:B------:R0:W-:Y:S04]  /*1f460*/  STL [R1+0xe14], R11 ;  /* 0x000e140b01007387 */ /* 0x0001e80000100800 */
[----:B------:R1:W-:Y:S04]  /*1f470*/  STL [R1+0xe50], R10 ;  /* 0x000e500a01007387 */ /* 0x0003e80000100800 */
[----:B------:R3:W-:Y:S01]  /*1f480*/  STL [R1+0xe1c], R9 ;  /* 0x000e1c0901007387 */ /* 0x0007e20000100800 */
[----:B0-----:R-:W-:-:S02]  /*1f490*/  LEA R11, P1, R13, R2, 0x1 ;  /* 0x000000020d0b7211 */ /* 0x001fc400078208ff */
[-C--:B-1----:R-:W-:Y:S02]  /*1f4a0*/  LEA.HI.X.SX32 R10, R8, R4.reuse, 0x1, P4 ;  /* 0x00000004080a7211 */ /* 0x082fe400020f0eff */
[----:B------:R-:W-:Y:S02]  /*1f4b0*/  LEA.HI.X.SX32 R8, R7, R4, 0x1, P6 ;  /* 0x0000000407087211 */ /* 0x000fe400030f0eff */
[-C--:B---3--:R-:W-:Y:S01]  /*1f4c0*/  LEA R9, P4, R14, R2.reuse, 0x1 ;  /* 0x000000020e097211 */ /* 0x088fe200078808ff */
[----:B------:R-:W-:Y:S01]  /*1f4d0*/  STL [R1+0xe58], R11 ;  /* 0x000e580b01007387 */ /* 0x000fe20000100800 */
[----:B------:R-:W-:-:S03]  /*1f4e0*/  LEA R7, P6, R15, R2, 0x1 ;  /* 0x000000020f077211 */ /* 0x000fc600078c08ff */
[----:B------:R-:W-:Y:S04]  /*1f4f0*/  STL [R1+0xe24], R10 ;  /* 0x000e240a01007387 */ /* 0x000fe80000100800 */
[----:B------:R-:W-:Y:S04]  /*1f500*/  STL [R1+0xe60], R9 ;  /* 0x000e600901007387 */ /* 0x000fe80000100800 */
[----:B------:R0:W-:Y:S04]  /*1f510*/  STL [R1+0xe2c], R8 ;  /* 0x000e2c0801007387 */ /* 0x0001e80000100800 */
[----:B------:R1:W-:Y:S04]  /*1f520*/  STL [R1+0xe68], R7 ;  /* 0x000e680701007387 */ /* 0x0003e80000100800 */
[----:B------:R2:W-:Y:S01]  /*1f530*/  STL [R1+0xe34], R6 ;  /* 0x000e340601007387 */ /* 0x0005e20000100800 */
[----:B0-----:R-:W-:-:S02]  /*1f540*/  LEA R8, P5, R16, R2, 0x1 ;  /* 0x0000000210087211 */ /* 0x001fc400078a08ff */
[----:B-1----:R-:W-:-:S03]  /*1f550*/  LEA.HI.X.SX32 R7, R5, R4, 0x1, P3 ;  /* 0x0000000405077211 */ /* 0x002fc600018f0eff */
[----:B------:R-:W-:Y:S01]  /*1f560*/  STL [R1+0xe70], R8 ;  /* 0x000e700801007387 */ /* 0x000fe20000100800 */
[----:B------:R-:W-:Y:S02]  /*1f570*/  LEA.HI.X.SX32 R5, R0, R4, 0x1, P2 ;  /* 0x0000000400057211 */ /* 0x000fe400010f0eff */
[-C--:B--2---:R-:W-:Y:S01]  /*1f580*/  LEA R6, P3, R17, R2.reuse, 0x1 ;  /* 0x0000000211067211 */ /* 0x084fe200078608ff */
[----:B------:R0:W-:Y:S04]  /*1f590*/  STL [R1+0xe3c], R7 ;  /* 0x000e3c0701007387 */ /* 0x0001e80000100800 */
[----:B------:R-:W2:Y:S04]  /*1f5a0*/  LDL.LU R0, [R1+0x1398] ;  /* 0x0013980001007983 */ /* 0x000ea80000300800 */
[----:B------:R1:W-:Y:S01]  /*1f5b0*/  STL [R1+0xe78], R6 ;  /* 0x000e780601007387 */ /* 0x0003e20000100800 */
[----:B0-----:R-:W-:-:S03]  /*1f5c0*/  LEA R7, P2, R18, R2, 0x1 ;  /* 0x0000000212077211 */ /* 0x001fc600078408ff */
[----:B------:R0:W-:Y:S01]  /*1f5d0*/  STL [R1+0xe44], R5 ;  /* 0x000e440501007387 */ /* 0x0001e20000100800 */
[----:B-1----:R-:W-:-:S03]  /*1f5e0*/  LEA.HI.X.SX32 R6, R29, R4, 0x1, P0 ;  /* 0x000000041d067211 */ /* 0x002fc600000f0eff */
[----:B------:R1:W-:Y:S01]  /*1f5f0*/  STL [R1+0xe80], R7 ;  /* 0x000e800701007387 */ /* 0x0003e20000100800 */
[----:B0-----:R-:W-:-:S03]  /*1f600*/  LEA R5, P0, R19, R2, 0x1 ;  /* 0x0000000213057211 */ /* 0x001fc600078008ff */
[----:B------:R0:W-:Y:S04]  /*1f610*/  STL [R1+0xe4c], R6 ;  /* 0x000e4c0601007387 */ /* 0x0001e80000100800 */
[----:B------:R3:W-:Y:S01]  /*1f620*/  STL [R1+0xe88], R5 ;  /* 0x000e880501007387 */ /* 0x0007e20000100800 */
[----:B-1----:R-:W-:Y:S02]  /*1f630*/  LEA.HI.X.SX32 R7, R13, R4, 0x1, P1 ;  /* 0x000000040d077211 */ /* 0x002fe400008f0eff */
[----:B0-----:R-:W-:-:S03]  /*1f640*/  LEA R6, P1, R20, R2, 0x1 ;  /* 0x0000000214067211 */ /* 0x001fc600078208ff */
[----:B------:R0:W-:Y:S01]  /*1f650*/  STL [R1+0xe54], R7 ;  /* 0x000e540701007387 */ /* 0x0001e20000100800 */
[----:B---3--:R-:W-:-:S03]  /*1f660*/  LEA.HI.X.SX32 R5, R14, R4, 0x1, P4 ;  /* 0x000000040e057211 */ /* 0x008fc600020f0eff */
[----:B------:R1:W-:Y:S04]  /*1f670*/  STL [R1+0xe90], R6 ;  /* 0x000e900601007387 */ /* 0x0003e80000100800 */
[----:B------:R3:W-:Y:S01]  /*1f680*/  STL [R1+0xe5c], R5 ;  /* 0x000e5c0501007387 */ /* 0x0007e20000100800 */
[----:B0-----:R-:W-:Y:S02]  /*1f690*/  LEA R7, P4, R21, R2, 0x1 ;  /* 0x0000000215077211 */ /* 0x001fe400078808ff */
[----:B-1----:R-:W-:-:S03]  /*1f6a0*/  LEA.HI.X.SX32 R6, R15, R4, 0x1, P6 ;  /* 0x000000040f067211 */ /* 0x002fc600030f0eff */
[----:B------:R0:W-:Y:S01]  /*1f6b0*/  STL [R1+0xe94], R7 ;  /* 0x000e940701007387 */ /* 0x0001e20000100800 */
[----:B---3--:R-:W-:-:S03]  /*1f6c0*/  LEA R5, P6, R22, R2, 0x1 ;  /* 0x0000000216057211 */ /* 0x008fc600078c08ff */
[----:B------:R1:W-:Y:S04]  /*1f6d0*/  STL [R1+0xe64], R6 ;  /* 0x000e640601007387 */ /* 0x0003e80000100800 */
[----:B------:R3:W-:Y:S01]  /*1f6e0*/  STL [R1+0xe98], R5 ;  /* 0x000e980501007387 */ /* 0x0007e20000100800 */
[----:B0-----:R-:W-:Y:S02]  /*1f6f0*/  LEA.HI.X.SX32 R7, R16, R4, 0x1, P5 ;  /* 0x0000000410077211 */ /* 0x001fe400028f0eff */
[----:B-1----:R-:W-:-:S03]  /*1f700*/  LEA R6, P5, R23, R2, 0x1 ;  /* 0x0000000217067211 */ /* 0x002fc600078a08ff */
        /* <DEDUP_REMOVED lines=12> */
[----:B------:R-:W-:Y:S01]  /*1f7d0*/  STL [R1+0xe84], R7 ;  /* 0x000e840701007387 */ /* 0x000fe20000100800 */
[----:B---3--:R-:W-:-:S03]  /*1f7e0*/  LEA.HI.X.SX32 R5, R20, R4, 0x1, P1 ;  /* 0x0000000414057211 */ /* 0x008fc600008f0eff */
[----:B------:R0:W-:Y:S01]  /*1f7f0*/  STL [R1+0xea8], R6 ;  /* 0x000ea80601007387 */ /* 0x0001e20000100800 */
[----:B------:R-:W-:-:S03]  /*1f800*/  LEA R2, P1, R3, R2, 0x1 ;  /* 0x0000000203027211 */ /* 0x000fc600078208ff */
[----:B------:R1:W-:Y:S01]  /*1f810*/  STL [R1+0xe8c], R5 ;  /* 0x000e8c0501007387 */ /* 0x0003e20000100800 */
[----:B0-----:R-:W-:-:S03]  /*1f820*/  LEA.HI.X.SX32 R6, R21, R4, 0x1, P4 ;  /* 0x0000000415067211 */ /* 0x001fc600020f0eff */
[----:B------:R0:W-:Y:S01]  /*1f830*/  STL [R1+0x71c], R2 ;  /* 0x00071c0201007387 */ /* 0x0001e20000100800 */
[----:B-1----:R-:W-:-:S03]  /*1f840*/  LEA.HI.X.SX32 R5, R22, R4, 0x1, P6 ;  /* 0x0000000416057211 */ /* 0x002fc600030f0eff */
[----:B------:R-:W-:Y:S04]  /*1f850*/  STL [R1+0x704], R6 ;  /* 0x0007040601007387 */ /* 0x000fe80000100800 */
[----:B------:R-:W3:Y:S01]  /*1f860*/  LDL.LU R21, [R1+0x478] ;  /* 0x0004780001157983 */ /* 0x000ee20000300800 */
[----:B0-----:R-:W-:-:S03]  /*1f870*/  LEA.HI.X.SX32 R2, R23, R4, 0x1, P5 ;  /* 0x0000000417027211 */ /* 0x001fc600028f0eff */
[----:B------:R0:W-:Y:S04]  /*1f880*/  STL [R1+0x708], R5 ;  /* 0x0007080501007387 */ /* 0x0001e80000100800 */
[----:B------:R-:W4:Y:S04]  /*1f890*/  LDL.LU R20, [R1+0x484] ;  /* 0x0004840001147983 */ /* 0x000f280000300800 */
[----:B------:R1:W-:Y:S01]  /*1f8a0*/  STL [R1+0x70c], R2 ;  /* 0x00070c0201007387 */ /* 0x0003e20000100800 */
[----:B0-----:R-:W-:-:S03]  /*1f8b0*/  LEA.HI.X.SX32 R5, R24, R4, 0x1, P3 ;  /* 0x0000000418057211 */ /* 0x001fc600018f0eff */
[----:B------:R-:W4:Y:S04]  /*1f8c0*/  LDL.LU R19, [R1+0x43c] ;  /* 0x00043c0001137983 */ /* 0x000f280000300800 */
[----:B------:R-:W4:Y:S04]  /*1f8d0*/  LDL.LU R18, [R1+0x440] ;  /* 0x0004400001127983 */ /* 0x000f280000300800 */
[----:B------:R0:W-:Y:S01]  /*1f8e0*/  STL [R1+0x710], R5 ;  /* 0x0007100501007387 */ /* 0x0001e20000100800 */
[----:B-1----:R-:W-:-:S03]  /*1f8f0*/  LEA.HI.X.SX32 R2, R25, R4, 0x1, P2 ;  /* 0x0000000419027211 */ /* 0x002fc600010f0eff */
[----:B------:R-:W4:Y:S01]  /*1f900*/  LDL.LU R17, [R1+0x444] ;  /* 0x0004440001117983 */ /* 0x000f220000300800 */
[----:B------:R-:W-:-:S03]  /*1f910*/  LEA.HI.X.SX32 R3, R3, R4, 0x1, P1 ;  /* 0x0000000403037211 */ /* 0x000fc600008f0eff */
[----:B------:R-:W4:Y:S04]  /*1f920*/  LDL.LU R16, [R1+0x448] ;  /* 0x0004480001107983 */ /* 0x000f280000300800 */
[----:B0-----:R-:W0:Y:S04]  /*1f930*/  S2R R5, SR_TID.X ;  /* 0x0000000000057919 */ /* 0x001e280000002100 */
[----:B------:R1:W-:Y:S04]  /*1f940*/  STL [R1+0x714], R2 ;  /* 0x0007140201007387 */ /* 0x0003e80000100800 */
[----:B------:R-:W4:Y:S04]  /*1f950*/  LDL.LU R15, [R1+0x44c] ;  /* 0x00044c00010f7983 */ /* 0x000f280000300800 */
[----:B------:R0:W-:Y:S01]  /*1f960*/  STL [R1+0x718], R3 ;  /* 0x0007180301007387 */ /* 0x0001e20000100800 */
[----:B-1----:R-:W-:-:S03]  /*1f970*/  LEA.HI.X.SX32 R2, R26, R4, 0x1, P0 ;  /* 0x000000041a027211 */ /* 0x002fc600000f0eff */
[----:B------:R-:W4:Y:S04]  /*1f980*/  LDL.LU R14, [R1+0x450] ;  /* 0x00045000010e7983 */ /* 0x000f280000300800 */
[----:B------:R1:W-:Y:S01]  /*1f990*/  STL [R1+0x600], R2 ;  /* 0x0006000201007387 */ /* 0x0003e20000100800 */
[----:B0-----:R-:W-:-:S03]  /*1f9a0*/  SHF.R.U32.HI R24, RZ, 0x6, R5 ;  /* 0x00000006ff187819 */ /* 0x001fc60000011605 */
[----:B------:R-:W4:Y:S01]  /*1f9b0*/  LDL.LU R13, [R1+0x454] ;  /* 0x00045400010d7983 */ /* 0x000f220000300800 */
[----:B------:R-:W-:-:S03]  /*1f9c0*/  SGXT.U32 R24, R24, 0x1 ;  /* 0x000000011818781a */ /* 0x000fc60000000000 */
[----:B------:R-:W4:Y:S04]  /*1f9d0*/  LDL.LU R6, [R1+0x458] ;  /* 0x0004580001067983 */ /* 0x000f280000300800 */
[----:B------:R-:W4:Y:S01]  /*1f9e0*/  LDL.LU R29, [R1+0x45c] ;  /* 0x00045c00011d7983 */ /* 0x000f220000300800 */
[C---:B------:R-:W-:Y:S01]  /*1f9f0*/  LOP3.LUT R22, R24.reuse, 0x3e, RZ, 0xfc, !PT ;  /* 0x0000003e18167812 */ /* 0x040fe200078efcff */
[----:B------:R-:W-:Y:S01]  /*1fa00*/  IMAD.MOV R10, RZ, RZ, -c[0x0][0x188] ;  /* 0x80006200ff0a7624 */ /* 0x000fe200078e02ff */
[----:B------:R-:W-:Y:S01]  /*1fa10*/  LOP3.LUT R23, R24, 0x3e, RZ, 0xfc, !PT ;  /* 0x0000003e18177812 */ /* 0x000fe200078efcff */
[----:B------:R-:W4:Y:S02]  /*1fa20*/  LDL.LU R7, [R1+0x460] ;  /* 0x0004600001077983 */ /* 0x000f240000300800 */
[----:B------:R-:W-:-:S02]  /*1fa30*/  IMAD R22, R22, c[0x0][0x188], RZ ;  /* 0x0000620016167a24 */ /* 0x000fc400078e02ff */
[----:B------:R-:W4:Y:S01]  /*1fa40*/  LDL.LU R8, [R1+0x464] ;  /* 0x0004640001087983 */ /* 0x000f220000300800 */
[----:B------:R-:W-:-:S03]  /*1fa50*/  IMAD R23, R23, c[0x0][0x188], RZ ;  /* 0x0000620017177a24 */ /* 0x000fc600078e02ff */
[----:B------:R-:W4:Y:S01]  /*1fa60*/  LDL.LU R27, [R1+0x470] ;  /* 0x00047000011b7983 */ /* 0x000f220000300800 */
[C---:B------:R-:W-:Y:S02]  /*1fa70*/  IMAD R22, R10.reuse, 0x2, R22 ;  /* 0x000000020a167824 */ /* 0x040fe400078e0216 */
[C---:B------:R-:W-:Y:S01]  /*1fa80*/  IMAD R23, R10.reuse, 0x2, R23 ;  /* 0x000000020a177824 */ /* 0x040fe200078e0217 */
[----:B------:R-:W4:Y:S01]  /*1fa90*/  LDL.LU R9, [R1+0x468] ;  /* 0x0004680001097983 */ /* 0x000f220000300800 */
[----:B------:R-:W-:-:S03]  /*1faa0*/  IMAD R22, R10, 0x2, R22 ;  /* 0x000000020a167824 */ /* 0x000fc600078e0216 */
[----:B------:R-:W4:Y:S01]  /*1fab0*/  LDL.LU R10, [R1+0x46c] ;  /* 0x00046c00010a7983 */ /* 0x000f220000300800 */
[C---:B------:R-:W-:Y:S01]  /*1fac0*/  IMAD R11, R24.reuse, c[0x0][0x188], RZ ;  /* 0x00006200180b7a24 */ /* 0x040fe200078e02ff */
[----:B------:R-:W-:Y:S01]  /*1fad0*/  LOP3.LUT R24, R24, 0x3e, RZ, 0xfc, !PT ;  /* 0x0000003e18187812 */ /* 0x000fe200078efcff */
[----:B------:R-:W-:-:S04]  /*1fae0*/  IMAD R28, R28, c[0x0][0x184], RZ ;  /* 0x000061001c1c7a24 */ /* 0x000fc800078e02ff */
[----:B------:R-:W-:Y:S01]  /*1faf0*/  IMAD R24, R24, c[0x0][0x188], RZ ;  /* 0x0000620018187a24 */ /* 0x000fe200078e02ff */
[----:B------:R-:W-:-:S04]  /*1fb00*/  LEA R3, P0, R28, c[0x0][0x160], 0x1 ;  /* 0x000058001c037a11 */ /* 0x000fc800078008ff */
[----:B-1----:R-:W-:Y:S02]  /*1fb10*/  LEA.HI.X.SX32 R2, R28, c[0x0][0x164], 0x1, P0 ;  /* 0x000059001c027a11 */ /* 0x002fe400000f0eff */
[-C--:B------:R-:W-:Y:S02]  /*1fb20*/  LEA R26, P0, R24, R3.reuse, 0x1 ;  /* 0x00000003181a7211 */ /* 0x080fe400078008ff */
[-C--:B------:R-:W-:Y:S02]  /*1fb30*/  LEA R25, P2, R23, R3.reuse, 0x1 ;  /* 0x0000000317197211 */ /* 0x080fe400078408ff */
[C---:B------:R-:W-:Y:S01]  /*1fb40*/  LEA R28, P5, R22.reuse, R3, 0x1 ;  /* 0x00000003161c7211 */ /* 0x040fe200078a08ff */
[----:B------:R3:W-:Y:S04]  /*1fb50*/  STL [R1+0x608], R26 ;  /* 0x0006081a01007387 */ /* 0x0007e80000100800 */
[----:B------:R4:W-:Y:S04]  /*1fb60*/  STL [R1+0x610], R25 ;  /* 0x0006101901007387 */ /* 0x0009e80000100800 */
[----:B------:R0:W-:Y:S01]  /*1fb70*/  STL [R1+0x618], R28 ;  /* 0x0006181c01007387 */ /* 0x0001e20000100800 */
[----:B------:R-:W-:Y:S01]  /*1fb80*/  LEA.HI.X.SX32 R22, R22, R2, 0x1, P5 ;  /* 0x0000000216167211 */ /* 0x000fe200028f0eff */
[----:B------:R-:W-:-:S04]  /*1fb90*/  IMAD.MOV R12, RZ, RZ, -c[0x0][0x188] ;  /* 0x80006200ff0c7624 */ /* 0x000fc800078e02ff */
[----:B--2---:R-:W-:-:S04]  /*1fba0*/  IMAD R4, R12, 0x2, R0 ;  /* 0x000000020c047824 */ /* 0x004fc800078e0200 */
[----:B------:R-:W-:Y:S01]  /*1fbb0*/  IMAD R5, R12, 0x2, R4 ;  /* 0x000000020c057824 */ /* 0x000fe200078e0204 */
[-C--:B---3--:R-:W-:Y:S02]  /*1fbc0*/  LEA R26, P4, R21, R3.reuse, 0x1 ;  /* 0x00000003151a7211 */ /* 0x088fe400078808ff */
[----:B----4-:R-:W-:-:S03]  /*1fbd0*/  LEA R25, P3, R20, R3, 0x1 ;  /* 0x0000000314197211 */ /* 0x010fc600078608ff */
[----:B------:R1:W-:Y:S04]  /*1fbe0*/  STL [R1+0x620], R26 ;  /* 0x0006201a01007387 */ /* 0x0003e80000100800 */
[----:B------:R2:W-:Y:S01]  /*1fbf0*/  STL [R1+0x628], R25 ;  /* 0x0006281901007387 */ /* 0x0005e20000100800 */
[-C--:B0-----:R-:W-:Y:S02]  /*1fc00*/  LEA R28, P1, R19, R3.reuse, 0x1 ;  /* 0x00000003131c7211 */ /* 0x081fe400078208ff */
[-C--:B-1----:R-:W-:Y:S02]  /*1fc10*/  LEA.HI.X.SX32 R26, R24, R2.reuse, 0x1, P0 ;  /* 0x00000002181a7211 */ /* 0x082fe400000f0eff */
[----:B------:R-:W-:Y:S02]  /*1fc20*/  LEA.HI.X.SX32 R24, R23, R2, 0x1, P2 ;  /* 0x0000000217187211 */ /* 0x000fe400010f0eff */
[-C--:B--2---:R-:W-:Y:S01]  /*1fc30*/  LEA R25, P0, R18, R3.reuse, 0x1 ;  /* 0x0000000312197211 */ /* 0x084fe200078008ff */
        /* <DEDUP_REMOVED lines=8> */
[-C--:B-1----:R-:W-:Y:S02]  /*1fcc0*/  LEA.HI.X.SX32 R23, R21, R2.reuse, 0x1, P4 ;  /* 0x0000000215177211 */ /* 0x082fe400020f0eff */
[-C--:B------:R-:W-:Y:S02]  /*1fcd0*/  LEA.HI.X.SX32 R21, R20, R2.reuse, 0x1, P3 ;  /* 0x0000000214157211 */ /* 0x080fe400018f0eff */
[-C--:B--2---:R-:W-:Y:S01]  /*1fce0*/  LEA R22, P4, R15, R3.reuse, 0x1 ;  /* 0x000000030f167211 */ /* 0x084fe200078808ff */
[----:B------:R-:W-:Y:S01]  /*1fcf0*/  STL [R1+0x648], R24 ;  /* 0x0006481801007387 */ /* 0x000fe20000100800 */
[-C--:B------:R-:W-:Y:S02]  /*1fd00*/  LEA R20, P3, R14, R3.reuse, 0x1 ;  /* 0x000000030e147211 */ /* 0x080fe400078608ff */
[----:B------:R-:W-:Y:S01]  /*1fd10*/  LEA.HI.X.SX32 R19, R19, R2, 0x1, P1 ;  /* 0x0000000213137211 */ /* 0x000fe200008f0eff */
        /* <DEDUP_REMOVED lines=30> */
[----:B-1----:R-:W-:-:S03]  /*1ff00*/  LEA.HI.X.SX32 R14, R6, R2, 0x1, P0 ;  /* 0x00000002060e7211 */ /* 0x002fc600000f0eff */
[----:B------:R0:W-:Y:S01]  /*1ff10*/  STL [R1+0x6a4], R15 ;  /* 0x0006a40f01007387 */ /* 0x0001e20000100800 */
[----:B--2---:R-:W-:-:S03]  /*1ff20*/  LEA R13, P0, R10, R3, 0x1 ;  /* 0x000000030a0d7211 */ /* 0x004fc600078008ff */
[----:B------:R1:W-:Y:S04]  /*1ff30*/  STL [R1+0x678], R14 ;  /* 0x0006780e01007387 */ /* 0x0003e80000100800 */
[----:B------:R2:W-:Y:S01]  /*1ff40*/  STL [R1+0x6ac], R13 ;  /* 0x0006ac0d01007387 */ /* 0x0005e20000100800 */
[----:B0-----:R-:W-:Y:S02]  /*1ff50*/  LEA.HI.X.SX32 R15, R29, R2, 0x1, P2 ;  /* 0x000000021d0f7211 */ /* 0x001fe400010f0eff */
[----:B-1----:R-:W-:-:S03]  /*1ff60*/  LEA R14, P2, R0, R3, 0x1 ;  /* 0x00000003000e7211 */ /* 0x002fc600078408ff */
[----:B------:R0:W-:Y:S01]  /*1ff70*/  STL [R1+0x680], R15 ;  /* 0x0006800f01007387 */ /* 0x0001e20000100800 */
[----:B--2---:R-:W-:-:S03]  /*1ff80*/  LEA.HI.X.SX32 R13, R7, R2, 0x1, P5 ;  /* 0x00000002070d7211 */ /* 0x004fc600028f0eff */
[----:B------:R1:W-:Y:S04]  /*1ff90*/  STL [R1+0x6b4], R14 ;  /* 0x0006b40e01007387 */ /* 0x0003e80000100800 */
[----:B------:R2:W-:Y:S01]  /*1ffa0*/  STL [R1+0x688], R13 ;  /* 0x0006880d01007387 */ /* 0x0005e20000100800 */
[----:B0-----:R-:W-:Y:S02]  /*1ffb0*/  LEA R15, P5, R4, R3, 0x1 ;  /* 0x00000003040f7211 */ /* 0x001fe400078a08ff */
[----:B-1----:R-:W-:-:S03]  /*1ffc0*/  LEA.HI.X.SX32 R14, R8, R2, 0x1, P4 ;  /* 0x00000002080e7211 */ /* 0x002fc600020f0eff */
[----:B------:R0:W-:Y:S01]  /*1ffd0*/  STL [R1+0x6bc], R15 ;  /* 0x0006bc0f01007387 */ /* 0x0001e20000100800 */
[----:B--2---:R-:W-:-:S03]  /*1ffe0*/  LEA R13, P4, R5, R3, 0x1 ;  /* 0x00000003050d7211 */ /* 0x004fc600078808ff */
[----:B------:R1:W-:Y:S04]  /*1fff0*/  STL [R1+0x690], R14 ;  /* 0x0006900e01007387 */ /* 0x0003e80000100800 */
[----:B------:R2:W-:Y:S01]  /*20000*/  STL [R1+0x6c4], R13 ;  /* 0x0006c40d01007387 */ /* 0x0005e20000100800 */
[-C--:B0-----:R-:W-:Y:S01]  /*20010*/  LEA.HI.X.SX32 R15, R27, R2.reuse, 0x1, P3 ;  /* 0x000000021b0f7211 */ /* 0x081fe200018f0eff */
[C---:B------:R-:W-:Y:S01]  /*20020*/  IMAD R6, R12.reuse, 0x2, R5 ;  /* 0x000000020c067824 */ /* 0x040fe200078e0205 */
[----:B-1----:R-:W-:Y:S02]  /*20030*/  LEA.HI.X.SX32 R14, R9, R2, 0x1, P1 ;  /* 0x00000002090e7211 */ /* 0x002fe400008f0eff */
[----:B--2---:R-:W-:Y:S01]  /*20040*/  LEA R13, P3, R11, R3, 0x1 ;  /* 0x000000030b0d7211 */ /* 0x004fe200078608ff */
[----:B------:R-:W-:Y:S04]  /*20050*/  STL [R1+0x698], R15 ;  /* 0x0006980f01007387 */ /* 0x000fe80000100800 */
[----:B------:R0:W-:Y:S01]  /*20060*/  STL [R1+0x700], R13 ;  /* 0x0007000d01007387 */ /* 0x0001e20000100800 */
[----:B------:R-:W-:-:S03]  /*20070*/  IMAD R7, R12, 0x2, R6 ;  /* 0x000000020c077824 */ /* 0x000fc600078e0206 */
[----:B------:R-:W-:Y:S01]  /*20080*/  STL [R1+0x6a0], R14 ;  /* 0x0006a00e01007387 */ /* 0x000fe20000100800 */
[-C--:B0-----:R-:W-:Y:S02]  /*20090*/  LEA.HI.X.SX32 R13, R10, R2.reuse, 0x1, P0 ;  /* 0x000000020a0d7211 */ /* 0x081fe400000f0eff */
[----:B------:R-:W-:Y:S02]  /*200a0*/  LEA.HI.X.SX32 R10, R0, R2, 0x1, P2 ;  /* 0x00000002000a7211 */ /* 0x000fe400010f0eff */
[----:B------:R0:W5:Y:S01]  /*200b0*/  LDL.LU R0, [R1+0x1394] ;  /* 0x0013940001007983 */ /* 0x0001620000300800 */
[----:B------:R-:W-:-:S03]  /*200c0*/  IMAD R8, R12, 0x2, R7 ;  /* 0x000000020c087824 */ /* 0x000fc600078e0207 */
[----:B------:R1:W-:Y:S04]  /*200d0*/  STL [R1+0x6a8], R13 ;  /* 0x0006a80d01007387 */ /* 0x0003e80000100800 */
[----:B------:R2:W-:Y:S01]  /*200e0*/  STL [R1+0x6b0], R10 ;  /* 0x0006b00a01007387 */ /* 0x0005e20000100800 */
[----:B------:R-:W-:Y:S01]  /*200f0*/  IMAD R9, R12, 0x2, R8 ;  /* 0x000000020c097824 */ /* 0x000fe200078e0208 */
[-C--:B-1----:R-:W-:Y:S02]  /*20100*/  LEA.HI.X.SX32 R13, R4, R2.reuse, 0x1, P5 ;  /* 0x00000002040d7211 */ /* 0x082fe400028f0eff */
[----:B--2---:R-:W-:Y:S02]  /*20110*/  LEA.HI.X.SX32 R10, R5, R2, 0x1, P4 ;  /* 0x00000002050a7211 */ /* 0x004fe400020f0eff */
[----:B------:R-:W-:Y:S01]  /*20120*/  LEA R5, P0, R6, R3, 0x1 ;  /* 0x0000000306057211 */ /* 0x000fe200078008ff */
[----:B------:R1:W-:Y:S01]  /*20130*/  STL [R1+0x6b8], R13 ;  /* 0x0006b80d01007387 */ /* 0x0003e20000100800 */
[----:B------:R-:W-:-:S03]  /*20140*/  IMAD R4, R12, 0x2, R9 ;  /* 0x000000020c047824 */ /* 0x000fc600078e0209 */
[----:B------:R-:W-:Y:S01]  /*20150*/  STL [R1+0x6c0], R10 ;  /* 0x0006c00a01007387 */ /* 0x000fe20000100800 */
[----:B------:R-:W-:-:S03]  /*20160*/  LEA.HI.X.SX32 R6, R6, R2, 0x1, P0 ;  /* 0x0000000206067211 */ /* 0x000fc600000f0eff */
[----:B------:R2:W-:Y:S01]  /*20170*/  STL [R1+0x6cc], R5 ;  /* 0x0006cc0501007387 */ /* 0x0005e20000100800 */
[----:B-1----:R-:W-:Y:S02]  /*20180*/  LEA R13, P1, R7, R3, 0x1 ;  /* 0x00000003070d7211 */ /* 0x002fe400078208ff */
[----:B--2---:R-:W-:-:S03]  /*20190*/  LEA.HI.X.SX32 R5, R11, R2, 0x1, P3 ;  /* 0x000000020b057211 */ /* 0x004fc600018f0eff */
[----:B------:R-:W-:Y:S01]  /*201a0*/  STL [R1+0x6d4], R13 ;  /* 0x0006d40d01007387 */ /* 0x000fe20000100800 */
[----:B------:R-:W-:Y:S01]  /*201b0*/  IMAD R10, R12, 0x2, R4 ;  /* 0x000000020c0a7824 */ /* 0x000fe200078e0204 */
[----:B------:R-:W-:Y:S02]  /*201c0*/  LEA.HI.X.SX32 R7, R7, R2, 0x1, P1 ;  /* 0x0000000207077211 */ /* 0x000fe400008f0eff */
[----:B------:R1:W-:Y:S01]  /*201d0*/  STL [R1+0x6fc], R5 ;  /* 0x0006fc0501007387 */ /* 0x0003e20000100800 */
[----:B------:R-:W-:-:S03]  /*201e0*/  LEA R11, P1, R9, R3, 0x1 ;  /* 0x00000003090b7211 */ /* 0x000fc600078208ff */
[----:B------:R2:W-:Y:S04]  /*201f0*/  STL [R1+0x6c8], R6 ;  /* 0x0006c80601007387 */ /* 0x0005e80000100800 */
[----:B------:R3:W-:Y:S01]  /*20200*/  STL [R1+0x6d0], R7 ;  /* 0x0006d00701007387 */ /* 0x0007e20000100800 */
[----:B-1----:R-:W-:Y:S01]  /*20210*/  IMAD R5, R12, 0x2, R10 ;  /* 0x000000020c057824 */ /* 0x002fe200078e020a */
[-C--:B--2---:R-:W-:Y:S02]  /*20220*/  LEA R6, P0, R8, R3.reuse, 0x1 ;  /* 0x0000000308067211 */ /* 0x084fe400078008ff */
[----:B---3--:R-:W-:-:S03]  /*20230*/  LEA R7, P2, R4, R3, 0x1 ;  /* 0x0000000304077211 */ /* 0x008fc600078408ff */
[----:B------:R1:W-:Y:S04]  /*20240*/  STL [R1+0x6dc], R6 ;  /* 0x0006dc0601007387 */ /* 0x0003e80000100800 */
[----:B------:R2:W-:Y:S01]  /*20250*/  STL [R1+0x6e4], R11 ;  /* 0x0006e40b01007387 */ /* 0x0005e20000100800 */
[----:B-1----:R-:W-:-:S03]  /*20260*/  IMAD R6, R12, 0x2, R5 ;  /* 0x000000020c067824 */ /* 0x002fc600078e0205 */
[----:B------:R1:W-:Y:S01]  /*20270*/  STL [R1+0x6ec], R7 ;  /* 0x0006ec0701007387 */ /* 0x0003e20000100800 */
[-C--:B--2---:R-:W-:Y:S02]  /*20280*/  LEA.HI.X.SX32 R11, R8, R2.reuse, 0x1, P0 ;  /* 0x00000002080b7211 */ /* 0x084fe400000f0eff */
[-C--:B------:R-:W-:Y:S01]  /*20290*/  LEA.HI.X.SX32 R8, R4, R2.reuse, 0x1, P2 ;  /* 0x0000000204087211 */ /* 0x080fe200010f0eff */
[----:B------:R-:W-:Y:S02]  /*202a0*/  IMAD R4, R12, 0x2, R6 ;  /* 0x000000020c047824 */ /* 0x000fe400078e0206 */
[----:B------:R-:W2:Y:S01]  /*202b0*/  S2R R12, SR_TID.X ;  /* 0x00000000000c7919 */ /* 0x000ea20000002100 */
[----:B-1----:R-:W-:-:S03]  /*202c0*/  LEA.HI.X.SX32 R7, R9, R2, 0x1, P1 ;  /* 0x0000000209077211 */ /* 0x002fc600008f0eff */
[----:B------:R-:W-:Y:S04]  /*202d0*/  STL [R1+0x6d8], R11 ;  /* 0x0006d80b01007387 */ /* 0x000fe80000100800 */
[----:B------:R1:W-:Y:S01]  /*202e0*/  STL [R1+0x6e0], R7 ;  /* 0x0006e00701007387 */ /* 0x0003e20000100800 */
[----:B------:R-:W-:-:S03]  /*202f0*/  LEA R9, P1, R5, R3, 0x1 ;  /* 0x0000000305097211 */ /* 0x000fc600078208ff */
[----:B------:R3:W-:Y:S01]  /*20300*/  STL [R1+0x6e8], R8 ;  /* 0x0006e80801007387 */ /* 0x0007e20000100800 */
[-C--:B-1----:R-:W-:Y:S02]  /*20310*/  LEA R7, P0, R10, R3.reuse, 0x1 ;  /* 0x000000030a077211 */ /* 0x082fe400078008ff */
[----:B---3--:R-:W-:-:S03]  /*20320*/  LEA R8, P2, R6, R3, 0x1 ;  /* 0x0000000306087211 */ /* 0x008fc600078408ff */
[----:B------:R1:W-:Y:S01]  /*20330*/  STL [R1+0x6f0], R7 ;  /* 0x0006f00701007387 */ /* 0x0003e20000100800 */
[----:B------:R-:W-:-:S03]  /*20340*/  LEA.HI.X.SX32 R5, R5, R2, 0x1, P1 ;  /* 0x0000000205057211 */ /* 0x000fc600008f0eff */
[----:B------:R-:W-:Y:S01]  /*20350*/  STL [R1+0x6f4], R9 ;  /* 0x0006f40901007387 */ /* 0x000fe20000100800 */
[----:B-1----:R-:W-:Y:S02]  /*20360*/  LEA R7, P3, R4, R3, 0x1 ;  /* 0x0000000304077211 */ /* 0x002fe400078608ff */
[-C--:B------:R-:W-:Y:S01]  /*20370*/  LEA.HI.X.SX32 R3, R10, R2.reuse, 0x1, P0 ;  /* 0x000000020a037211 */ /* 0x080fe200000f0eff */
[----:B------:R-:W-:Y:S04]  /*20380*/  STL [R1+0x6f8], R8 ;  /* 0x0006f80801007387 */ /* 0x000fe80000100800 */
[----:B------:R-:W-:Y:S04]  /*20390*/  STL [R1+0x66c], R7 ;  /* 0x00066c0701007387 */ /* 0x000fe80000100800 */
[----:B------:R1:W-:Y:S04]  /*203a0*/  STL [R1+0x65c], R3 ;  /* 0x00065c0301007387 */ /* 0x0003e80000100800 */
[----:B------:R-:W-:Y:S01]  /*203b0*/  STL [R1+0x664], R5 ;  /* 0x0006640501007387 */ /* 0x000fe20000100800 */
[----:B-1----:R-:W-:-:S02]  /*203c0*/  LEA.HI.X.SX32 R3, R6, R2, 0x1, P2 ;  /* 0x0000000206037211 */ /* 0x002fc400010f0eff */
[----:B------:R-:W-:-:S03]  /*203d0*/  LEA.HI.X.SX32 R2, R4, R2, 0x1, P3 ;  /* 0x0000000204027211 */ /* 0x000fc600018f0eff */
[----:B------:R2:W-:Y:S04]  /*203e0*/  STL [R1+0x668], R3 ;  /* 0x0006680301007387 */ /* 0x0005e80000100800 */
[----:B------:R0:W-:Y:S04]  /*203f0*/  STL [R1+0x660], R2 ;  /* 0x0006600201007387 */ /* 0x0001e80000100800 */
[----:B------:R0:W-:Y:S01]  /*20400*/  STL [R1+0x4b0], RZ ;  /* 0x0004b0ff01007387 */ /* 0x0001e20000100800 */
[----:B--2---:R-:W-:-:S03]  /*20410*/  IMAD.SHL.U32 R3, R12, 0x40, RZ ;  /* 0x000000400c037824 */ /* 0x004fc600078e00ff */
[----:B------:R0:W-:Y:S04]  /*20420*/  STL [R1+0x4b4], RZ ;  /* 0x0004b4ff01007387 */ /* 0x0001e80000100800 */
[----:B------:R0:W-:Y:S04]  /*20430*/  STL [R1+0x4b8], RZ ;  /* 0x0004b8ff01007387 */ /* 0x0001e80000100800 */
[----:B------:R0:W-:Y:S04]  /*20440*/  STL [R1+0xf10], R3 ;  /* 0x000f100301007387 */ /* 0x0001e80000100800 */
        /* <DEDUP_REMOVED lines=195> */
[----:B------:R-:W-:-:S02]  /*21080*/  USHF.L.U32 UR4, UR7, 0x6, URZ ;  /* 0x0000000607047899 */ /* 0x000fc4000800063f */
[----:B------:R-:W-:Y:S02]  /*21090*/  USHF.L.U32 UR5, UR6, 0x6, URZ ;  /* 0x0000000606057899 */ /* 0x000fe4000800063f */
[----:B------:R-:W-:Y:S02]  /*210a0*/  USHF.R.S32.HI UR7, URZ, 0x1f, UR4 ;  /* 0x0000001f3f077899 */ /* 0x000fe40008011404 */
[----:B------:R-:W-:Y:S02]  /*210b0*/  USHF.R.S32.HI UR6, URZ, 0x1f, UR5 ;  /* 0x0000001f3f067899 */ /* 0x000fe40008011405 */
[----:B------:R-:W-:Y:S02]  /*210c0*/  USHF.L.U32 UR12, UR5, 0x1, URZ ;  /* 0x00000001050c7899 */ /* 0x000fe4000800063f */
[----:B------:R-:W-:Y:S02]  /*210d0*/  USHF.L.U32 UR9, UR4, 0x1, URZ ;  /* 0x0000000104097899 */ /* 0x000fe4000800063f */
[----:B0-----:R-:W2:Y:S01]  /*210e0*/  LDL.LU R27, [R1+0x4cc] ;  /* 0x0004cc00011b7983 */ /* 0x001ea20000300800 */
[C---:B------:R-:W-:Y:S01]  /*210f0*/  LOP3.LUT R13, R12.reuse, 0x7, RZ, 0xc0, !PT ;  /* 0x000000070c0d7812 */ /* 0x040fe200078ec0ff */
[C---:B------:R-:W-:Y:S01]  /*21100*/  IMAD.SHL.U32 R29, R12.reuse, 0x2, RZ ;  /* 0x000000020c1d7824 */ /* 0x040fe200078e00ff */
[----:B------:R-:W-:Y:S01]  /*21110*/  LOP3.LUT R12, R12, 0x7, RZ, 0xc0, !PT ;  /* 0x000000070c0c7812 */ /* 0x000fe200078ec0ff */
[----:B------:R-:W-:-:S02]  /*21120*/  USHF.L.U64.HI UR7, UR4, 0x1, UR7 ;  /* 0x0000000104077899 */ /* 0x000fc40008010207 */
[----:B------:R-:W-:Y:S01]  /*21130*/  IMAD.SHL.U32 R13, R13, 0x80, RZ ;  /* 0x000000800d0d7824 */ /* 0x000fe200078e00ff */
[----:B------:R-:W-:Y:S01]  /*21140*/  USHF.L.U64.HI UR6, UR5, 0x1, UR6 ;  /* 0x0000000105067899 */ /* 0x000fe20008010206 */
[----:B------:R-:W-:-:S04]  /*21150*/  IMAD.SHL.U32 R12, R12, 0x10, RZ ;  /* 0x000000100c0c7824 */ /* 0x000fc800078e00ff */
[----:B------:R-:W-:-:S05]  /*21160*/  IMAD.IADD R12, R13, 0x1, R12 ;  /* 0x000000010d0c7824 */ /* 0x000fca00078e020c */
[----:B------:R-:W-:-:S04]  /*21170*/  LOP3.LUT R12, R12, 0x10, R29, 0x78, !PT ;  /* 0x000000100c0c7812 */ /* 0x000fc800078e781d */
[----:B------:R-:W-:Y:S02]  /*21180*/  LOP3.LUT R2, R12, 0x400, R3, 0xf8, !PT ;  /* 0x000004000c027812 */ /* 0x000fe400078ef803 */
[----:B--2---:R-:W-:-:S05]  /*21190*/  SHF.R.S32.HI R4, RZ, 0x6, R27 ;  /* 0x00000006ff047819 */ /* 0x004fca000001141b */
[----:B------:R0:W-:Y:S04]  /*211a0*/  STL [R1+0xf0c], R4 ;  /* 0x000f0c0401007387 */ /* 0x0001e80000100800 */
[----:B------:R-:W-:Y:S04]  /*211b0*/  STL [R1+0x1b8], RZ ;  /* 0x0001b8ff01007387 */ /* 0x000fe80000100800 */
[----:B------:R-:W-:Y:S04]  /*211c0*/  STL [R1+0x1bc], RZ ;  /* 0x0001bcff01007387 */ /* 0x000fe80000100800 */
[----:B------:R-:W-:Y:S04]  /*211d0*/  STL [R1+0x1a0], RZ ;  /* 0x0001a0ff01007387 */ /* 0x000fe80000100800 */
        /* <DEDUP_REMOVED lines=32> */
[----:B------:R-:W1:Y:S01]  /*213e0*/  LDL R12, [R1+0x4c4] ;  /* 0x0004c400010c7983 */ /* 0x000e620000100800 */
[C---:B-----5:R-:W-:Y:S01]  /*213f0*/  LOP3.LUT R5, R0.reuse, 0x20, RZ, 0x3c, !PT ;  /* 0x0000002000057812 */ /* 0x060fe200078e3cff */
[----:B------:R-:W-:Y:S01]  /*21400*/  UMOV UR4, URZ ;  /* 0x0000003f00047c82 */ /* 0x000fe20008000000 */
[----:B0-----:R-:W-:Y:S01]  /*21410*/  LOP3.LUT R4, R0, 0x40, RZ, 0x3c, !PT ;  /* 0x0000004000047812 */ /* 0x001fe200078e3cff */
[----:B------:R2:W-:Y:S01]  /*21420*/  STL [R1+0x120], RZ ;  /* 0x000120ff01007387 */ /* 0x0005e20000100800 */
[----:B------:R-:W-:-:S02]  /*21430*/  LOP3.LUT R5, R2, 0x20, RZ, 0x3c, !PT ;  /* 0x0000002002057812 */ /* 0x000fc400078e3cff */
[----:B------:R-:W-:Y:S01]  /*21440*/  LOP3.LUT R3, R0, 0x60, RZ, 0x3c, !PT ;  /* 0x0000006000037812 */ /* 0x000fe200078e3cff */
[----:B------:R2:W-:Y:S01]  /*21450*/  STL [R1+0x124], RZ ;  /* 0x000124ff01007387 */ /* 0x0005e20000100800 */
[C---:B------:R-:W-:Y:S02]  /*21460*/  LOP3.LUT R4, R2.reuse, 0x40, RZ, 0x3c, !PT ;  /* 0x0000004002047812 */ /* 0x040fe400078e3cff */
[----:B------:R-:W-:Y:S01]  /*21470*/  LOP3.LUT R3, R2, 0x60, RZ, 0x3c, !PT ;  /* 0x0000006002037812 */ /* 0x000fe200078e3cff */
        /* <DEDUP_REMOVED lines=22> */
[----:B------:R2:W-:Y:S04]  /*215e0*/  STL [R1+0x5f8], R5 ;  /* 0x0005f80501007387 */ /* 0x0005e80000100800 */
[----:B------:R2:W-:Y:S04]  /*215f0*/  STL [R1+0x5f4], R4 ;  /* 0x0005f40401007387 */ /* 0x0005e80000100800 */
[----:B------:R2:W-:Y:S01]  /*21600*/  STL [R1+0x5f0], R3 ;  /* 0x0005f00301007387 */ /* 0x0005e20000100800 */
[----:B-1----:R-:W-:-:S05]  /*21610*/  LOP3.LUT R2, R12, 0x40, RZ, 0x3c, !PT ;  /* 0x000000400c027812 */ /* 0x002fca00078e3cff */
[----:B------:R2:W-:Y:S02]  /*21620*/  STL [R1+0x4c0], R2 ;  /* 0x0004c00201007387 */ /* 0x0005e40000100800 */
.L_x_3:
[----:B------:R-:W-:Y:S04]  /*21630*/  STL [R1+0x2b38], R15 ;  /* 0x002b380f01007387 */ /* 0x000fe80000100800 */
[----:B-----5:R-:W-:Y:S04]  /*21640*/  STL [R1+0x2b34], R29 ;  /* 0x002b341d01007387 */ /* 0x020fe80000100800 */
[----:B--2---:R-:W2:Y:S04]  /*21650*/  LDL R3, [R1+0x6fc] ;  /* 0x0006fc0001037983 */ /* 0x004ea80000100800 */
[----:B------:R-:W2:Y:S04]  /*21660*/  LDL R2, [R1+0x700] ;  /* 0x0007000001027983 */ /* 0x000ea80000100800 */
[----:B------:R-:W-:Y:S04]  /*21670*/  STL [R1+0x2b30], R6 ;  /* 0x002b300601007387 */ /* 0x000fe80000100800 */
[----:B------:R-:W-:Y:S04]  /*21680*/  STL [R1+0x2b2c], R10 ;  /* 0x002b2c0a01007387 */ /* 0x000fe80000100800 */
[----:B------:R-:W-:Y:S04]  /*21690*/  STL [R1+0x2b28], R17 ;  /* 0x002b281101007387 */ /* 0x000fe80000100800 */
[----:B------:R-:W-:Y:S04]  /*216a0*/  STL [R1+0x2b24], R5 ;  /* 0x002b240501007387 */ /* 0x000fe80000100800 */
[----:B0-----:R0:W-:Y:S04]  /*216b0*/  STL [R1+0x2b20], R8 ;  /* 0x002b200801007387 */ /* 0x0011e80000100800 */
[----:B0-----:R-:W3:Y:S04]  /*216c0*/  LDL R8, [R1+0x66c] ;  /* 0x00066c0001087983 */ /* 0x001ee80000100800 */
[----:B------:R-:W-:Y:S04]  /*216d0*/  STL [R1+0x2b1c], R14 ;  /* 0x002b1c0e01007387 */ /* 0x000fe80000100800 */
[----:B------:R0:W-:Y:S04]  /*216e0*/  STL [R1+0x2b18], R28 ;  /* 0x002b181c01007387 */ /* 0x0001e80000100800 */
[----:B0-----:R-:W4:Y:S01]  /*216f0*/  LDL R28, [R1+0x660] ;  /* 0x00066000011c7983 */ /* 0x001f220000100800 */
[----:B------:R-:W-:-:S02]  /*21700*/  UMOV UR5, 0xffffffc0 ;  /* 0xffffffc000057882 */ /* 0x000fc40000000000 */
[----:B------:R-:W-:Y:S01]  /*21710*/  ULDC UR8, c[0x0][0x180] ;  /* 0x0000600000087ab9 */ /* 0x000fe20000000800 */
[----:B------:R-:W0:Y:S01]  /*21720*/  S2R R15, SR_TID.X ;  /* 0x00000000000f7919 */ /* 0x000e220000002100 */
[----:B------:R-:W-:-:S03]  /*21730*/  UIMAD UR5, UR4, UR5, UR8 ;  /* 0x00000005040572a4 */ /* 0x000fc6000f8e0208 */
[----:B------:R-:W-:Y:S04]  /*21740*/  STL [R1+0x2b14], R4 ;  /* 0x002b140401007387 */ /* 0x000fe80000100800 */
[----:B------:R-:W-:Y:S04]  /*21750*/  STL [R1+0x2b10], R7 ;  /* 0x002b100701007387 */ /* 0x000fe80000100800 */
[----:B------:R-:W-:Y:S04]  /*21760*/  STL [R1+0x2b0c], R12 ;  /* 0x002b0c0c01007387 */ /* 0x000fe80000100800 */
[----:B------:R-:W-:Y:S04]  /*21770*/  STL [R1+0x2b08], R21 ;  /* 0x002b081501007387 */ /* 0x000fe80000100800 */
[----:B------:R-:W-:Y:S04]  /*21780*/  STL [R1+0x2b04], R20 ;  /* 0x002b041401007387 */ /* 0x000fe80000100800 */
[----:B------:R-:W-:Y:S01]  /*21790*/  STL [R1+0x2b00], R19 ;  /* 0x002b001301007387 */ /* 0x000fe20000100800 */
[----:B0-----:R-:W-:-:S03]  /*217a0*/  SHF.R.U32.HI R6, RZ, 0x6, R15 ;  /* 0x00000006ff067819 */ /* 0x001fc6000001160f */
[----:B------:R-:W-:Y:S01]  /*217b0*/  STL [R1+0x2afc], R23 ;  /* 0x002afc1701007387 */ /* 0x000fe20000100800 */
[----:B------:R-:W-:-:S03]  /*217c0*/  SGXT.U32 R6, R6, 0x1 ;  /* 0x000000010606781a */ /* 0x000fc60000000000 */
[----:B------:R-:W-:Y:S01]  /*217d0*/  STL [R1+0x2af8], R24 ;  /* 0x002af81801007387 */ /* 0x000fe20000100800 */
[C---:B------:R-:W-:Y:S02]  /*217e0*/  LOP3.LUT R15, R6.reuse, 0x2, RZ, 0xfc, !PT ;  /* 0x00000002060f7812 */ /* 0x040fe400078efcff */
[----:B------:R-:W-:Y:S01]  /*217f0*/  LOP3.LUT R6, R6, 0x4, RZ, 0xfc, !PT ;  /* 0x0000000406067812 */ /* 0x000fe200078efcff */
[----:B------:R0:W-:Y:S01]  /*21800*/  STL [R1+0x2af4], R25 ;  /* 0x002af41901007387 */ /* 0x0001e20000100800 */
[----:B------:R-:W-:Y:S02]  /*21810*/  ISETP.GE.AND P1, PT, R15, UR5, PT ;  /* 0x000000050f007c0c */ /* 0x000fe4000bf26270 */
[----:B------:R-:W-:Y:S01]  /*21820*/  ISETP.GE.AND P2, PT, R6, UR5, PT ;  /* 0x0000000506007c0c */ /* 0x000fe2000bf46270 */
[----:B------:R1:W-:Y:S01]  /*21830*/  STL [R1+0x2af0], R27 ;  /* 0x002af01b01007387 */ /* 0x0003e20000100800 */
[----:B------:R-:W-:-:S03]  /*21840*/  PRMT R22, RZ, 0x7610, R22 ;  /* 0x00007610ff167816 */ /* 0x000fc60000000016 */
[----:B------:R-:W1:Y:S04]  /*21850*/  S2R R29, SR_TID.X ;  /* 0x00000000001d7919 */ /* 0x000e680000002100 */
[----:B0-----:R-:W1:Y:S04]  /*21860*/  S2R R25, SR_TID.X ;  /* 0x0000000000197919 */ /* 0x001e680000002100 */
[----:B------:R-:W0:Y:S01]  /*21870*/  S2R R6, SR_TID.X ;  /* 0x0000000000067919 */ /* 0x000e220000002100 */
[----:B------:R-:W-:-:S03]  /*21880*/  PRMT R10, RZ, 0x7610, R10 ;  /* 0x00007610ff0a7816 */ /* 0x000fc6000000000a */
[----:B------:R-:W-:Y:S04]  /*21890*/  STL [R1+0x2a0c], R0 ;  /* 0x002a0c0001007387 */ /* 0x000fe80000100800 */
[----:B------:R-:W-:Y:S04]  /*218a0*/  STL [R1+0x2a10], R0 ;  /* 0x002a100001007387 */ /* 0x000fe80000100800 */
[----:B------:R-:W-:Y:S04]  /*218b0*/  STL [R1+0x2a14], R0 ;  /* 0x002a140001007387 */ /* 0x000fe80000100800 */
[----:B------:R-:W-:Y:S01]  /*218c0*/  STL [R1+0x2a18], R0 ;  /* 0x002a180001007387 */ /* 0x000fe20000100800 */
[----:B-1----:R-:W-:-:S03]  /*218d0*/  SHF.R.U32.HI R27, RZ, 0x6, R25 ;  /* 0x00000006ff1b7819 */ /* 0x002fc60000011619 */
[----:B------:R-:W-:Y:S01]  /*218e0*/  STL [R1+0x2a1c], R0 ;  /* 0x002a1c0001007387 */ /* 0x000fe20000100800 */
[----:B------:R-:W-:-:S03]  /*218f0*/  SGXT.U32 R27, R27, 0x1 ;  /* 0x000000011b1b781a */ /* 0x000fc60000000000 */
[----:B------:R-:W-:Y:S01]  /*21900*/  STL [R1+0x2a20], R0 ;  /* 0x002a200001007387 */ /* 0x000fe20000100800 */
[----:B------:R-:W-:-:S03]  /*21910*/  ISETP.GE.AND P0, PT, R27, UR5, PT ;  /* 0x000000051b007c0c */ /* 0x000fc6000bf06270 */
[----:B------:R-:W-:Y:S01]  /*21920*/  STL [R1+0x2a24], R0 ;  /* 0x002a240001007387 */ /* 0x000fe20000100800 */
[----:B0-----:R-:W-:-:S03]  /*21930*/  SHF.R.U32.HI R6, RZ, 0x6, R6 ;  /* 0x00000006ff067819 */ /* 0x001fc60000011606 */
[----:B------:R-:W-:Y:S01]  /*21940*/  STL [R1+0x2a28], R0 ;  /* 0x002a280001007387 */ /* 0x000fe20000100800 */
[----:B------:R-:W-:-:S03]  /*21950*/  SGXT.U32 R6, R6, 0x1 ;  /* 0x000000010606781a */ /* 0x000fc60000000000 */
[----:B------:R-:W-:Y:S04]  /*21960*/  STL [R1+0x2a2c], R0 ;  /* 0x002a2c0001007387 */ /* 0x000fe80000100800 */
        /* <DEDUP_REMOVED lines=31> */
[----:B------:R-:W-:Y:S01]  /*21b60*/  STL [R1+0x2aac], R0 ;  /* 0x002aac0001007387 */ /* 0x000fe20000100800 */
[----:B------:R-:W-:-:S03]  /*21b70*/  SHF.R.U32.HI R29, RZ, 0x6, R29 ;  /* 0x00000006ff1d7819 */ /* 0x000fc6000001161d */
[----:B------:R-:W-:Y:S04]  /*21b80*/  STL [R1+0x2ab0], R0 ;  /* 0x002ab00001007387 */ /* 0x000fe80000100800 */
[----:B------:R-:W-:Y:S04]  /*21b90*/  STL [R1+0x2ab4], R0 ;  /* 0x002ab40001007387 */ /* 0x000fe80000100800 */
[----:B------:R-:W-:Y:S04]  /*21ba0*/  STL [R1+0x2ab8], R0 ;  /* 0x002ab80001007387 */ /* 0x000fe80000100800 */
[----:B------:R-:W-:Y:S04]  /*21bb0*/  STL [R1+0x2abc], R0 ;  /* 0x002abc0001007387 */ /* 0x000fe80000100800 */
[----:B--2---:R0:W2:Y:S01]  /*21bc0*/  @!P0 LDG.E.U16 R22, [R2.64] ;  /* 0x0000000a02168981 */ /* 0x0040a2000c1e1500 */
[----:B------:R-:W-:-:S03]  /*21bd0*/  SGXT.U32 R29, R29, 0x1 ;  /* 0x000000011d1d781a */ /* 0x000fc60000000000 */
[----:B------:R-:W-:Y:S04]  /*21be0*/  STL [R1+0x2ac0], R0 ;  /* 0x002ac00001007387 */ /* 0x000fe80000100800 */
[----:B------:R-:W-:Y:S01]  /*21bf0*/  STL [R1+0x2ac4], R0 ;  /* 0x002ac40001007387 */ /* 0x000fe20000100800 */
[----:B0-----:R-:W-:-:S03]  /*21c00*/  LOP3.LUT R3, R6, 0x8, RZ, 0xfc, !PT ;  /* 0x0000000806037812 */ /* 0x001fc600078efcff */
[----:B------:R-:W-:Y:S01]  /*21c10*/  STL [R1+0x2ac8], R0 ;  /* 0x002ac80001007387 */ /* 0x000fe20000100800 */
[----:B------:R-:W-:-:S03]  /*21c20*/  ISETP.GE.AND P0, PT, R3, UR5, PT ;  /* 0x0000000503007c0c */ /* 0x000fc6000bf06270 */
[----:B------:R-:W-:Y:S01]  /*21c30*/  STL [R1+0x2acc], R0 ;  /* 0x002acc0001007387 */ /* 0x000fe20000100800 */
[----:B---3--:R-:W-:-:S03]  /*21c40*/  @!P1 IMAD.MOV.U32 R2, RZ, RZ, R8 ;  /* 0x000000ffff029224 */ /* 0x008fc600078e0008 */
[----:B------:R-:W-:Y:S01]  /*21c50*/  STL [R1+0x2ad0], R0 ;  /* 0x002ad00001007387 */ /* 0x000fe20000100800 */
[----:B------:R-:W-:-:S03]  /*21c60*/  LOP3.LUT R29, R29, 0x6, RZ, 0xfc, !PT ;  /* 0x000000061d1d7812 */ /* 0x000fc600078efcff */
[----:B------:R-:W-:Y:S04]  /*21c70*/  STL [R1+0x2ad4], R0 ;  /* 0x002ad40001007387 */ /* 0x000fe80000100800 */
[----:B------:R-:W-:Y:S04]  /*21c80*/  STL [R1+0x2ad8], R0 ;  /* 0x002ad80001007387 */ /* 0x000fe80000100800 */
[----:B------:R-:W-:Y:S04]  /*21c90*/  STL [R1+0x2adc], R0 ;  /* 0x002adc0001007387 */ /* 0x000fe80000100800 */
[----:B------:R-:W-:Y:S01]  /*21ca0*/  STL [R1+0x2ae0], R0 ;  /* 0x002ae00001007387 */ /* 0x000fe20000100800 */
[----:B----4-:R-:W-:-:S03]  /*21cb0*/  @!P1 IMAD.MOV.U32 R3, RZ, RZ, R28 ;  /* 0x000000ffff039224 */ /* 0x010fc600078e001c */
[----:B------:R-:W-:Y:S04]  /*21cc0*/  STL [R1+0x2ae4], R0 ;  /* 0x002ae40001007387 */ /* 0x000fe80000100800 */
[----:B------:R0:W3:Y:S01]  /*21cd0*/  @!P1 LDG.E.U16 R10, [R2.64] ;  /* 0x0000000a020a9981 */ /* 0x0000e2000c1e1500 */
[----:B------:R-:W-:-:S03]  /*21ce0*/  ISETP.GE.AND P3, PT, R29, UR5, PT ;  /* 0x000000051d007c0c */ /* 0x000fc6000bf66270 */
[----:B------:R-:W-:Y:S04]  /*21cf0*/  STL [R1+0x2ae8], R0 ;  /* 0x002ae80001007387 */ /* 0x000fe80000100800 */
[----:B------:R-:W-:Y:S04]  /*21d00*/  STL [R1+0x2aec], R0 ;  /* 0x002aec0001007387 */ /* 0x000fe80000100800 */
[----:B------:R-:W4:Y:S04]  /*21d10*/  LDL.LU R15, [R1+0x2b38] ;  /* 0x002b3800010f7983 */ /* 0x000f280000300800 */
[----:B------:R-:W2:Y:S04]  /*21d20*/  LDL.LU R29, [R1+0x2b34] ;  /* 0x002b3400011d7983 */ /* 0x000ea80000300800 */
[----:B------:R-:W2:Y:S04]  /*21d30*/  LDL R28, [R1+0x6e8] ;  /* 0x0006e800011c7983 */ /* 0x000ea80000100800 */
[----:B------:R-:W2:Y:S04]  /*21d40*/  LDL R8, [R1+0x6ec] ;  /* 0x0006ec0001087983 */ /* 0x000ea80000100800 */
[----:B0-----:R-:W2:Y:S04]  /*21d50*/  LDL R2, [R1+0x668] ;  /* 0x0006680001027983 */ /* 0x001ea80000100800 */
[----:B---3--:R0:W-:Y:S04]  /*21d60*/  STL [R1+0x24], R10 ;  /* 0x0000240a01007387 */ /* 0x0081e80000100800 */
[----:B------:R-:W2:Y:S04]  /*21d70*/  LDL R3, [R1+0x6f8] ;  /* 0x0006f80001037983 */ /* 0x000ea80000100800 */
[----:B------:R-:W1:Y:S01]  /*21d80*/  S2R R6, SR_TID.X ;  /* 0x0000000000067919 */ /* 0x000e620000002100 */
[----:B------:R-:W-:-:S02]  /*21d90*/  PRMT R17, RZ, 0x7610, R17 ;  /* 0x00007610ff117816 */ /* 0x000fc40000000011 */
[----:B-1----:R-:W-:-:S04]  /*21da0*/  SHF.R.U32.HI R6, RZ, 0x6, R6 ;  /* 0x00000006ff067819 */ /* 0x002fc80000011606 */
[----:B------:R-:W-:-:S04]  /*21db0*/  SGXT.U32 R6, R6, 0x1 ;  /* 0x000000010606781a */ /* 0x000fc80000000000 */
[----:B------:R-:W-:-:S04]  /*21dc0*/  LOP3.LUT R6, R6, 0xa, RZ, 0xfc, !PT ;  /* 0x0000000a06067812 */ /* 0x000fc800078efcff */
[----:B------:R-:W-:Y:S02]  /*21dd0*/  ISETP.GE.AND P1, PT, R6, UR5, PT ;  /* 0x0000000506007c0c */ /* 0x000fe4000bf26270 */
[----:B------:R-:W3:Y:S01]  /*21de0*/  LDL.LU R6, [R1+0x2b30] ;  /* 0x002b300001067983 */ /* 0x000ee20000300800 */
[----:B--2---:R-:W-:-:S04]  /*21df0*/  @!P2 LOP3.LUT R3, R3, R2, RZ, 0x3c, !PT ;  /* 0x000000020303a212 */ /* 0x004fc800078e3cff */
[----:B------:R-:W-:-:S04]  /*21e00*/  @!P2 LOP3.LUT R2, R3, R2, RZ, 0x3c, !PT ;  /* 0x000000020302a212 */ /* 0x000fc800078e3cff */
[----:B------:R-:W-:-:S05]  /*21e10*/  @!P2 LOP3.LUT R3, R3, R2, RZ, 0x3c, !PT ;  /* 0x000000020303a212 */ /* 0x000fca00078e3cff */
[----:B------:R1:W2:Y:S04]  /*21e20*/  @!P2 LDG.E.U16 R17, [R2.64] ;  /* 0x0000000a0211a981 */ /* 0x0002a8000c1e1500 */
[----:B-1----:R-:W2:Y:S04]  /*21e30*/  LDL R2, [R1+0x664] ;  /* 0x0006640001027983 */ /* 0x002ea80000100800 */
[----:B------:R-:W2:Y:S01]  /*21e40*/  LDL R3, [R1+0x6f4] ;  /* 0x0006f40001037983 */ /* 0x000ea20000100800 */
[----:B------:R-:W-:-:S03]  /*21e50*/  PRMT R5, RZ, 0x7610, R5 ;  /* 0x00007610ff057816 */ /* 0x000fc60000000005 */
[----:B0-----:R-:W0:Y:S01]  /*21e60*/  S2R R10, SR_TID.X ;  /* 0x00000000000a7919 */ /* 0x001e220000002100 */
[----:B--2---:R-:W-:-:S04]  /*21e70*/  @!P3 LOP3.LUT R3, R3, R2, RZ, 0x3c, !PT ;  /* 0x000000020303b212 */ /* 0x004fc800078e3cff */
[----:B------:R-:W-:-:S04]  /*21e80*/  @!P3 LOP3.LUT R2, R3, R2, RZ, 0x3c, !PT ;  /* 0x000000020302b212 */ /* 0x000fc800078e3cff */
[----:B------:R-:W-:-:S05]  /*21e90*/  @!P3 LOP3.LUT R3, R3, R2, RZ, 0x3c, !PT ;  /* 0x000000020303b212 */ /* 0x000fca00078e3cff */
[----:B------:R1:W2:Y:S01]  /*21ea0*/  @!P3 LDG.E.U16 R5, [R2.64] ;  /* 0x0000000a0205b981 */ /* 0x0002a2000c1e1500 */
[----:B0-----:R-:W-:-:S04]  /*21eb0*/  SHF.R.U32.HI R10, RZ, 0x6, R10 ;  /* 0x00000006ff0a7819 */ /* 0x001fc8000001160a */
[----:B------:R-:W-:-:S04]  /*21ec0*/  SGXT.U32 R10, R10, 0x1 ;  /* 0x000000010a0a781a */ /* 0x000fc80000000000 */
[----:B------:R-:W-:Y:S01]  /*21ed0*/  LOP3.LUT R10, R10, 0xc, RZ, 0xfc, !PT ;  /* 0x0000000c0a0a7812 */ /* 0x000fe200078efcff */
[----:B------:R-:W-:Y:S03]  /*21ee0*/  STL [R1+0x5c], R17 ;  /* 0x00005c1101007387 */ /* 0x000fe60000100800 */
[----:B------:R-:W-:Y:S02]  /*21ef0*/  ISETP.GE.AND P2, PT, R10, UR5, PT ;  /* 0x000000050a007c0c */ /* 0x000fe4000bf46270 */
[----:B------:R-:W3:Y:S04]  /*21f00*/  LDL.LU R10, [R1+0x2b2c] ;  /* 0x002b2c00010a7983 */ /* 0x000ee80000300800 */
[----:B-1----:R-:W3:Y:S04]  /*21f10*/  LDL R2, [R1+0x65c] ;  /* 0x00065c0001027983 */ /* 0x002ee80000100800 */
[----:B--2---:R0:W-:Y:S04]  /*21f20*/  STL [R1+0x68], R5 ;  /* 0x0000680501007387 */ /* 0x0041e80000100800 */
[----:B------:R-:W3:Y:S04]  /*21f30*/  LDL R3, [R1+0x6f0] ;  /* 0x0006f00001037983 */ /* 0x000ee80000100800 */
[----:B0-----:R-:W0:Y:S04]  /*21f40*/  S2R R5, SR_TID.X ;  /* 0x0000000000057919 */ /* 0x001e280000002100 */
[----:B------:R-:W1:Y:S01]  /*21f50*/  S2R R17, SR_TID.X ;  /* 0x0000000000117919 */ /* 0x000e620000002100 */
[----:B------:R-:W-:-:S02]  /*21f60*/  PRMT R16, RZ, 0x7610, R16 ;  /* 0x00007610ff107816 */ /* 0x000fc40000000010 */
[----:B------:R-:W-:Y:S02]  /*21f70*/  PRMT R7, RZ, 0x7610, R7 ;  /* 0x00007610ff077816 */ /* 0x000fe40000000007 */
[----:B0-----:R-:W-:Y:S02]  /*21f80*/  SHF.R.U32.HI R5, RZ, 0x6, R5 ;  /* 0x00000006ff057819 */ /* 0x001fe40000011605 */
[----:B-1----:R-:W-:Y:S02]  /*21f90*/  SHF.R.U32.HI R17, RZ, 0x6, R17 ;  /* 0x00000006ff117819 */ /* 0x002fe40000011611 */
[----:B------:R-:W-:Y:S02]  /*21fa0*/  SGXT.U32 R5, R5, 0x1 ;  /* 0x000000010505781a */ /* 0x000fe40000000000 */
[----:B------:R-:W-:-:S04]  /*21fb0*/  SGXT.U32 R17, R17, 0x1 ;  /* 0x000000011111781a */ /* 0x000fc80000000000 */
[----:B------:R-:W-:-:S04]  /*21fc0*/  LOP3.LUT R17, R17, 0xe, RZ, 0xfc, !PT ;  /* 0x0000000e11117812 */ /* 0x000fc800078efcff */
[----:B------:R-:W-:Y:S02]  /*21fd0*/  ISETP.GE.AND P3, PT, R17, UR5, PT ;  /* 0x0000000511007c0c */ /* 0x000fe4000bf66270 */
[----:B------:R-:W2:Y:S01]  /*21fe0*/  LDL.LU R17, [R1+0x2b28] ;  /* 0x002b280001117983 */ /* 0x000ea20000300800 */
[----:B---3--:R-:W-:-:S04]  /*21ff0*/  @!P0 LOP3.LUT R3, R3, R2, RZ, 0x3c, !PT ;  /* 0x0000000203038212 */ /* 0x008fc800078e3cff */
[----:B------:R-:W-:-:S04]  /*22000*/  @!P0 LOP3.LUT R2, R3, R2, RZ, 0x3c, !PT ;  /* 0x0000000203028212 */ /* 0x000fc800078e3cff */
[----:B------:R-:W-:-:S05]  /*22010*/  @!P0 LOP3.LUT R3, R3, R2, RZ, 0x3c, !PT ;  /* 0x0000000203038212 */ /* 0x000fca00078e3cff */
[----:B------:R0:W3:Y:S02]  /*22020*/  @!P0 LDG.E.U16 R16, [R2.64] ;  /* 0x0000000a02108981 */ /* 0x0000e4000c1e1500 */
[----:B0-----:R-:W-:Y:S01]  /*22030*/  LOP3.LUT R3, R5, 0x10, RZ, 0xfc, !PT ;  /* 0x0000001005037812 */ /* 0x001fe200078efcff */
[----:B------:R-:W-:-:S03]  /*22040*/  @!P1 IMAD.MOV.U32 R2, RZ, RZ, R8 ;  /* 0x000000ffff029224 */ /* 0x000fc600078e0008 */
[----:B------:R-:W-:Y:S01]  /*22050*/  ISETP.GE.AND P0, PT, R3, UR5, PT ;  /* 0x0000000503007c0c */ /* 0x000fe2000bf06270 */
[----:B------:R-:W-:Y:S01]  /*22060*/  @!P1 IMAD.MOV.U32 R3, RZ, RZ, R28 ;  /* 0x000000ffff039224 */ /* 0x000fe200078e001c */
[----:B------:R-:W-:Y:S01]  /*22070*/  PRMT R24, RZ, 0x7610, R24 ;  /* 0x00007610ff187816 */ /* 0x000fe20000000018 */
[----:B------:R-:W0:Y:S04]  /*22080*/  S2R R5, SR_TID.X ;  /* 0x0000000000057919 */ /* 0x000e280000002100 */
[----:B------:R1:W2:Y:S04]  /*22090*/  @!P1 LDG.E.U16 R7, [R2.64] ;  /* 0x0000000a02079981 */ /* 0x0002a8000c1e1500 */
[----:B------:R-:W2:Y:S04]  /*220a0*/  LDL R28, [R1+0x6c8] ;  /* 0x0006c800011c7983 */ /* 0x000ea80000100800 */
[----:B-1----:R-:W2:Y:S04]  /*220b0*/  LDL R2, [R1+0x6e0] ;  /* 0x0006e00001027983 */ /* 0x002ea80000100800 */
[----:B------:R-:W2:Y:S02]  /*220c0*/  LDL R3, [R1+0x6e4] ;  /* 0x0006e40001037983 */ /* 0x000ea40000100800 */
[----:B--2---:R-:W-:-:S04]  /*220d0*/  @!P2 LOP3.LUT R3, R3, R2, RZ, 0x3c, !PT ;  /* 0x000000020303a212 */ /* 0x004fc800078e3cff */
[----:B------:R-:W-:-:S04]  /*220e0*/  @!P2 LOP3.LUT R2, R3, R2, RZ, 0x3c, !PT ;  /* 0x000000020302a212 */ /* 0x000fc800078e3cff */
[----:B------:R-:W-:-:S05]  /*220f0*/  @!P2 LOP3.LUT R3, R3, R2, RZ, 0x3c, !PT ;  /* 0x000000020303a212 */ /* 0x000fca00078e3cff */
[----:B------:R1:W2:Y:S01]  /*22100*/  @!P2 LDG.E.U16 R24, [R2.64] ;  /* 0x0000000a0218a981 */ /* 0x0002a2000c1e1500 */
[----:B0-----:R-:W-:-:S04]  /*22110*/  SHF.R.U32.HI R5, RZ, 0x6, R5 ;  /* 0x00000006ff057819 */ /* 0x001fc80000011605 */
[----:B------:R-:W-:-:S04]  /*22120*/  SGXT.U32 R5, R5, 0x1 ;  /* 0x000000010505781a */ /* 0x000fc80000000000 */
[----:B------:R-:W-:Y:S01]  /*22130*/  LOP3.LUT R5, R5, 0x12, RZ, 0xfc, !PT ;  /* 0x0000001205057812 */ /* 0x000fe200078efcff */
[----:B------:R0:W-:Y:S03]  /*22140*/  STL [R1+0x8], R7 ;  /* 0x0000080701007387 */ /* 0x0001e60000100800 */
[----:B------:R-:W-:Y:S01]  /*22150*/  ISETP.GE.AND P1, PT, R5, UR5, PT ;  /* 0x0000000505007c0c */ /* 0x000fe2000bf26270 */
[----:B0-----:R-:W3:Y:S04]  /*22160*/  LDL R7, [R1+0x6cc] ;  /* 0x0006cc0001077983 */ /* 0x001ee80000100800 */
[----:B------:R-:W3:Y:S04]  /*22170*/  LDL.LU R5, [R1+0x2b24] ;  /* 0x002b240001057983 */ /* 0x000ee80000300800 */
[----:B-1----:R-:W3:Y:S04]  /*22180*/  LDL R2, [R1+0x6d8] ;  /* 0x0006d80001027983 */ /* 0x002ee80000100800 */
[----:B--2---:R-:W-:Y:S04]  /*22190*/  STL [R1+0x3c], R24 ;  /* 0x00003c1801007387 */ /* 0x004fe80000100800 */
[----:B------:R-:W3:Y:S01]  /*221a0*/  LDL R3, [R1+0x6dc] ;  /* 0x0006dc0001037983 */ /* 0x000ee20000100800 */
[----:B------:R-:W-:-:S03]  /*221b0*/  PRMT R14, RZ, 0x7610, R14 ;  /* 0x00007610ff0e7816 */ /* 0x000fc6000000000e */
[----:B------:R-:W0:Y:S01]  /*221c0*/  S2R R8, SR_TID.X ;  /* 0x0000000000087919 */ /* 0x000e220000002100 */
[----:B---3--:R-:W-:-:S04]  /*221d0*/  @!P3 LOP3.LUT R3, R3, R2, RZ, 0x3c, !PT ;  /* 0x000000020303b212 */ /* 0x008fc800078e3cff */
[----:B------:R-:W-:-:S04]  /*221e0*/  @!P3 LOP3.LUT R2, R3, R2, RZ, 0x3c, !PT ;  /* 0x000000020302b212 */ /* 0x000fc800078e3cff */
[----:B------:R-:W-:-:S05]  /*221f0*/  @!P3 LOP3.LUT R3, R3, R2, RZ, 0x3c, !PT ;  /* 0x000000020303b212 */ /* 0x000fca00078e3cff */
[----:B------:R-:W2:Y:S01]  /*22200*/  @!P3 LDG.E.U16 R14, [R2.64] ;  /* 0x0000000a020eb981 */ /* 0x000ea2000c1e1500 */
[----:B0-----:R-:W-:-:S04]  /*22210*/  SHF.R.U32.HI R8, RZ, 0x6, R8 ;  /* 0x00000006ff087819 */ /* 0x001fc80000011608 */
[----:B------:R-:W-:-:S04]  /*22220*/  SGXT.U32 R8, R8, 0x1 ;  /* 0x000000010808781a */ /* 0x000fc80000000000 */
[----:B------:R-:W-:-:S04]  /*22230*/  LOP3.LUT R8, R8, 0x14, RZ, 0xfc, !PT ;  /* 0x0000001408087812 */ /* 0x000fc800078efcff */
[----:B------:R-:W-:Y:S02]  /*22240*/  ISETP.GE.AND P2, PT, R8, UR5, PT ;  /* 0x0000000508007c0c */ /* 0x000fe4000bf46270 */
[----:B------:R-:W3:Y:S04]  /*22250*/  LDL.LU R8, [R1+0x2b20] ;  /* 0x002b200001087983 */ /* 0x000ee80000300800 */
[----:B--2---:R0:W-:Y:S04]  /*22260*/  STL [R1+0x64], R14 ;  /* 0x0000640e01007387 */ /* 0x0041e80000100800 */
[----:B0-----:R-:W2:Y:S04]  /*22270*/  LDL.LU R14, [R1+0x2b1c] ;  /* 0x002b1c00010e7983 */ /* 0x001ea80000300800 */
[----:B------:R-:W2:Y:S04]  /*22280*/  LDL R2, [R1+0x6d0] ;  /* 0x0006d00001027983 */ /* 0x000ea80000100800 */
[----:B------:R-:W2:Y:S01]  /*22290*/  LDL R3, [R1+0x6d4] ;  /* 0x0006d40001037983 */ /* 0x000ea20000100800 */
[----:B------:R-:W-:-:S03]  /*222a0*/  PRMT R13, RZ, 0x7610, R13 ;  /* 0x00007610ff0d7816 */ /* 0x000fc6000000000d */
[----:B------:R-:W0:Y:S01]  /*222b0*/  S2R R24, SR_TID.X ;  /* 0x0000000000187919 */ /* 0x000e220000002100 */
[----:B--2---:R-:W-:-:S04]  /*222c0*/  @!P0 LOP3.LUT R3, R3, R2, RZ, 0x3c, !PT ;  /* 0x0000000203038212 */ /* 0x004fc800078e3cff */
[----:B------:R-:W-:-:S04]  /*222d0*/  @!P0 LOP3.LUT R2, R3, R2, RZ, 0x3c, !PT ;  /* 0x0000000203028212 */ /* 0x000fc800078e3cff */
[----:B------:R-:W-:-:S05]  /*222e0*/  @!P0 LOP3.LUT R3, R3, R2, RZ, 0x3c, !PT ;  /* 0x0000000203038212 */ /* 0x000fca00078e3cff */
[----:B------:R1:W2:Y:S04]  /*222f0*/  @!P0 LDG.E.U16 R13, [R2.64] ;  /* 0x0000000a020d8981 */ /* 0x0002a8000c1e1500 */
[----:B-1----:R-:W1:Y:S01]  /*22300*/  S2R R3, SR_TID.X ;  /* 0x0000000000037919 */ /* 0x002e620000002100 */
[----:B0-----:R-:W-:-:S04]  /*22310*/  SHF.R.U32.HI R24, RZ, 0x6, R24 ;  /* 0x00000006ff187819 */ /* 0x001fc80000011618 */
[----:B------:R-:W-:-:S04]  /*22320*/  SGXT.U32 R24, R24, 0x1 ;  /* 0x000000011818781a */ /* 0x000fc80000000000 */
[----:B------:R-:W-:Y:S01]  /*22330*/  LOP3.LUT R24, R24, 0x16, RZ, 0xfc, !PT ;  /* 0x0000001618187812 */ /* 0x000fe200078efcff */
[----:B------:R-:W-:Y:S01]  /*22340*/  @!P1 IMAD.MOV.U32 R2, RZ, RZ, R7 ;  /* 0x000000ffff029224 */ /* 0x000fe200078e0007 */
[----:B------:R-:W-:Y:S02]  /*22350*/  PRMT R26, RZ, 0x7610, R26 ;  /* 0x00007610ff1a7816 */ /* 0x000fe4000000001a */
[----:B-1----:R-:W-:-:S04]  /*22360*/  SHF.R.U32.HI R3, RZ, 0x6, R3 ;  /* 0x00000006ff037819 */ /* 0x002fc80000011603 */
[----:B------:R-:W-:-:S04]  /*22370*/  SGXT.U32 R3, R3, 0x1 ;  /* 0x000000010303781a */ /* 0x000fc80000000000 */
[----:B------:R-:W-:Y:S02]  /*22380*/  LOP3.LUT R3, R3, 0x18, RZ, 0xfc, !PT ;  /* 0x0000001803037812 */ /* 0x000fe400078efcff */
[----:B------:R-:W-:Y:S02]  /*22390*/  ISETP.GE.AND P3, PT, R24, UR5, PT ;  /* 0x0000000518007c0c */ /* 0x000fe4000bf66270 */
[----:B------:R-:W-:Y:S01]  /*223a0*/  ISETP.GE.AND P4, PT, R3, UR5, PT ;  /* 0x0000000503007c0c */ /* 0x000fe2000bf86270 */
[----:B------:R-:W-:Y:S01]  /*223b0*/  @!P1 IMAD.MOV.U32 R3, RZ, RZ, R28 ;  /* 0x000000ffff039224 */ /* 0x000fe200078e001c */
[----:B------:R-:W3:Y:S04]  /*223c0*/  LDL R24, [R1+0x6c4] ;  /* 0x0006c40001187983 */ /* 0x000ee80000100800 */
[----:B------:R0:W4:Y:S04]  /*223d0*/  @!P1 LDG.E.U16 R26, [R2.64] ;  /* 0x0000000a021a9981 */ /* 0x000128000c1e1500 */
[----:B--2---:R-:W-:Y:S04]  /*223e0*/  STL [R1+0x2a08], R13 ;  /* 0x002a080d01007387 */ /* 0x004fe80000100800 */
[----:B0-----:R-:W2:Y:S04]  /*223f0*/  LDL R3, [R1+0x6c0] ;  /* 0x0006c00001037983 */ /* 0x001ea80000100800 */
[----:B------:R-:W0:Y:S01]  /*22400*/  S2R R28, SR_TID.X ;  /* 0x00000000001c7919 */ /* 0x000e220000002100 */
[----:B------:R-:W-:-:S03]  /*22410*/  PRMT R4, RZ, 0x7610, R4 ;  /* 0x00007610ff047816 */ /* 0x000fc60000000004 */
[----:B------:R-:W4:Y:S01]  /*22420*/  LDL R7, [R1+0x6b4] ;  /* 0x0006b40001077983 */ /* 0x000f220000100800 */
[----:B0-----:R-:W-:-:S04]  /*22430*/  SHF.R.U32.HI R28, RZ, 0x6, R28 ;  /* 0x00000006ff1c7819 */ /* 0x001fc8000001161c */
[----:B------:R-:W-:-:S04]  /*22440*/  SGXT.U32 R28, R28, 0x1 ;  /* 0x000000011c1c781a */ /* 0x000fc80000000000 */
[----:B------:R-:W-:-:S04]  /*22450*/  LOP3.LUT R2, R28, 0x1a, RZ, 0xfc, !PT ;  /* 0x0000001a1c027812 */ /* 0x000fc800078efcff */
[----:B------:R-:W-:Y:S01]  /*22460*/  ISETP.GE.AND P1, PT, R2, UR5, PT ;  /* 0x0000000502007c0c */ /* 0x000fe2000bf26270 */
[----:B---3--:R-:W-:-:S05]  /*22470*/  @!P2 IMAD.MOV.U32 R2, RZ, RZ, R24 ;  /* 0x000000ffff02a224 */ /* 0x008fca00078e0018 */
[----:B--2---:R0:W2:Y:S04]  /*22480*/  @!P2 LDG.E.U16 R4, [R2.64] ;  /* 0x0000000a0204a981 */ /* 0x0040a8000c1e1500 */
[----:B----4-:R-:W-:Y:S04]  /*22490*/  STL [R1+0x29f4], R26 ;  /* 0x0029f41a01007387 */ /* 0x010fe80000100800 */
[----:B------:R-:W-:Y:S04]  /*224a0*/  STL [R1+0x29f8], R26 ;  /* 0x0029f81a01007387 */ /* 0x000fe80000100800 */
[----:B------:R-:W-:Y:S04]  /*224b0*/  STL [R1+0x29fc], R26 ;  /* 0x0029fc1a01007387 */ /* 0x000fe80000100800 */
[----:B------:R-:W-:Y:S04]  /*224c0*/  STL [R1+0x2a00], R26 ;  /* 0x002a001a01007387 */ /* 0x000fe80000100800 */
[----:B------:R-:W-:Y:S04]  /*224d0*/  STL [R1+0x2a04], R26 ;  /* 0x002a041a01007387 */ /* 0x000fe80000100800 */
[----:B0-----:R-:W3:Y:S04]  /*224e0*/  LDL R2, [R1+0x6b8] ;  /* 0x0006b80001027983 */ /* 0x001ee80000100800 */
[----:B--2---:R0:W-:Y:S04]  /*224f0*/  STL [R1+0x2c], R4 ;  /* 0x00002c0401007387 */ /* 0x0041e80000100800 */
[----:B------:R-:W3:Y:S04]  /*22500*/  LDL R3, [R1+0x6bc] ;  /* 0x0006bc0001037983 */ /* 0x000ee80000100800 */
[----:B------:R-:W1:Y:S01]  /*22510*/  S2R R28, SR_TID.X ;  /* 0x00000000001c7919 */ /* 0x000e620000002100 */
[----:B------:R-:W-:-:S03]  /*22520*/  PRMT R20, RZ, 0x7610, R20 ;  /* 0x00007610ff147816 */ /* 0x000fc60000000014 */
[----:B------:R-:W2:Y:S01]  /*22530*/  LDL R24, [R1+0x6a4] ;  /* 0x0006a40001187983 */ /* 0x000ea20000100800 */
[----:B-1----:R-:W-:-:S04]  /*22540*/  SHF.R.U32.HI R28, RZ, 0x6, R28 ;  /* 0x00000006ff1c7819 */ /* 0x002fc8000001161c */
[----:B------:R-:W-:-:S04]  /*22550*/  SGXT.U32 R28, R28, 0x1 ;  /* 0x000000011c1c781a */ /* 0x000fc80000000000 */
[----:B------:R-:W-:-:S04]  /*22560*/  LOP3.LUT R28, R28, 0x1c, RZ, 0xfc, !PT ;  /* 0x0000001c1c1c7812 */ /* 0x000fc800078efcff */
[----:B------:R-:W-:Y:S02]  /*22570*/  ISETP.GE.AND P2, PT, R28, UR5, PT ;  /* 0x000000051c007c0c */ /* 0x000fe4000bf46270 */
[----:B------:R-:W4:Y:S01]  /*22580*/  LDL.LU R28, [R1+0x2b18] ;  /* 0x002b1800011c7983 */ /* 0x000f220000300800 */
[----:B---3--:R-:W-:-:S04]  /*22590*/  @!P3 LOP3.LUT R3, R3, R2, RZ, 0x3c, !PT ;  /* 0x000000020303b212 */ /* 0x008fc800078e3cff */
[----:B------:R-:W-:-:S04]  /*225a0*/  @!P3 LOP3.LUT R2, R3, R2, RZ, 0x3c, !PT ;  /* 0x000000020302b212 */ /* 0x000fc800078e3cff */
[----:B------:R-:W-:-:S05]  /*225b0*/  @!P3 LOP3.LUT R3, R3, R2, RZ, 0x3c, !PT ;  /* 0x000000020303b212 */ /* 0x000fca00078e3cff */
[----:B------:R1:W3:Y:S04]  /*225c0*/  @!P3 LDG.E.U16 R20, [R2.64] ;  /* 0x0000000a0214b981 */ /* 0x0002e8000c1e1500 */
[----:B-1----:R-:W2:Y:S01]  /*225d0*/  LDL R3, [R1+0x6b0] ;  /* 0x0006b00001037983 */ /* 0x002ea20000100800 */
[----:B------:R-:W-:Y:S01]  /*225e0*/  PRMT R11, RZ, 0x7610, R11 ;  /* 0x00007610ff0b7816 */ /* 0x000fe2000000000b */
[----:B------:R-:W-:Y:S02]  /*225f0*/  @!P4 IMAD.MOV.U32 R2, RZ, RZ, R7 ;  /* 0x000000ffff02c224 */ /* 0x000fe400078e0007 */
[----:B0-----:R-:W0:Y:S02]  /*22600*/  S2R R4, SR_TID.X ;  /* 0x0000000000047919 */ /* 0x001e240000002100 */
[----:B0-----:R-:W-:-:S02]  /*22610*/  SHF.R.U32.HI R4, RZ, 0x6, R4 ;  /* 0x00000006ff047819 */ /* 0x001fc40000011604 */
[----:B---3--:R0:W-:Y:S04]  /*22620*/  STL [R1+0x60], R20 ;  /* 0x0000601401007387 */ /* 0x0081e80000100800 */
[----:B--2---:R1:W2:Y:S01]  /*22630*/  @!P4 LDG.E.U16 R11, [R2.64] ;  /* 0x0000000a020bc981 */ /* 0x0042a2000c1e1500 */
[----:B------:R-:W-:Y:S02]  /*22640*/  SGXT.U32 R4, R4, 0x1 ;  /* 0x000000010404781a */ /* 0x000fe40000000000 */
[----:B------:R-:W-:Y:S01]  /*22650*/  PRMT R18, RZ, 0x7610, R18 ;  /* 0x00007610ff127816 */ /* 0x000fe20000000012 */
[----:B0-----:R-:W3:Y:S04]  /*22660*/  LDL R20, [R1+0x69c] ;  /* 0x00069c0001147983 */ /* 0x001ee80000100800 */
[----:B-1----:R-:W2:Y:S04]  /*22670*/  LDL R2, [R1+0x6a8] ;  /* 0x0006a80001027983 */ /* 0x002ea80000100800 */
[----:B------:R-:W2:Y:S01]  /*22680*/  LDL R3, [R1+0x6ac] ;  /* 0x0006ac0001037983 */ /* 0x000ea20000100800 */
[----:B------:R-:W-:-:S04]  /*22690*/  LOP3.LUT R4, R4, 0x1e, RZ, 0xfc, !PT ;  /* 0x0000001e04047812 */ /* 0x000fc800078efcff */
[----:B------:R-:W-:Y:S02]  /*226a0*/  ISETP.GE.AND P0, PT, R4, UR5, PT ;  /* 0x0000000504007c0c */ /* 0x000fe4000bf06270 */
[----:B------:R-:W0:Y:S02]  /*226b0*/  S2R R4, SR_TID.X ;  /* 0x0000000000047919 */ /* 0x000e240000002100 */
[----:B0-----:R-:W-:-:S04]  /*226c0*/  SHF.R.U32.HI R4, RZ, 0x6, R4 ;  /* 0x00000006ff047819 */ /* 0x001fc80000011604 */
        /* <DEDUP_REMOVED lines=8> */
[----:B0-----:R-:W3:Y:S04]  /*22750*/  LDL R3, [R1+0x6a0] ;  /* 0x0006a00001037983 */ /* 0x001ee80000100800 */
[----:B------:R-:W0:Y:S01]  /*22760*/  S2R R7, SR_TID.X ;  /* 0x0000000000077919 */ /* 0x000e220000002100 */
[----:B------:R-:W-:Y:S02]  /*22770*/  PRMT R19, RZ, 0x7610, R19 ;  /* 0x00007610ff137816 */ /* 0x000fe40000000013 */
[----:B0-----:R-:W-:-:S04]  /*22780*/  SHF.R.U32.HI R7, RZ, 0x6, R7 ;  /* 0x00000006ff077819 */ /* 0x001fc80000011607 */
[----:B------:R-:W-:-:S04]  /*22790*/  SGXT.U32 R7, R7, 0x1 ;  /* 0x000000010707781a */ /* 0x000fc80000000000 */
[----:B------:R-:W-:-:S04]  /*227a0*/  LOP3.LUT R2, R7, 0x22, RZ, 0xfc, !PT ;  /* 0x0000002207027812 */ /* 0x000fc800078efcff */
[----:B------:R-:W-:Y:S01]  /*227b0*/  ISETP.GE.AND P1, PT, R2, UR5, PT ;  /* 0x0000000502007c0c */ /* 0x000fe2000bf26270 */
[----:B------:R-:W-:Y:S01]  /*227c0*/  @!P2 IMAD.MOV.U32 R2, RZ, RZ, R24 ;  /* 0x000000ffff02a224 */ /* 0x000fe200078e0018 */
[----:B--2---:R-:W-:Y:S04]  /*227d0*/  STL [R1+0x29f0], R18 ;  /* 0x0029f01201007387 */ /* 0x004fe80000100800 */
[----:B------:R-:W0:Y:S01]  /*227e0*/  S2R R7, SR_TID.X ;  /* 0x0000000000077919 */ /* 0x000e220000002100 */
[----:B------:R-:W-:-:S03]  /*227f0*/  PRMT R12, RZ, 0x7610, R12 ;  /* 0x00007610ff0c7816 */ /* 0x000fc6000000000c */
[----:B------:R-:W2:Y:S04]  /*22800*/  LDL R24, [R1+0x680] ;  /* 0x0006800001187983 */ /* 0x000ea80000100800 */
[----:B---3--:R1:W3:Y:S04]  /*22810*/  @!P2 LDG.E.U16 R19, [R2.64] ;  /* 0x0000000a0213a981 */ /* 0x0082e8000c1e1500 */
[----:B-1----:R-:W2:Y:S01]  /*22820*/  LDL R3, [R1+0x698] ;  /* 0x0006980001037983 */ /* 0x002ea20000100800 */
[----:B0-----:R-:W-:-:S04]  /*22830*/  SHF.R.U32.HI R2, RZ, 0x6, R7 ;  /* 0x00000006ff027819 */ /* 0x001fc80000011607 */
[----:B------:R-:W-:-:S04]  /*22840*/  SGXT.U32 R2, R2, 0x1 ;  /* 0x000000010202781a */ /* 0x000fc80000000000 */
[C---:B------:R-:W-:Y:S02]  /*22850*/  LOP3.LUT R7, R2.reuse, 0x24, RZ, 0xfc, !PT ;  /* 0x0000002402077812 */ /* 0x040fe400078efcff */
[----:B------:R-:W-:-:S04]  /*22860*/  LOP3.LUT R2, R2, 0x26, RZ, 0xfc, !PT ;  /* 0x0000002602027812 */ /* 0x000fc800078efcff */
[----:B------:R-:W-:Y:S01]  /*22870*/  ISETP.GE.AND P4, PT, R2, UR5, PT ;  /* 0x0000000502007c0c */ /* 0x000fe2000bf86270 */
[----:B------:R-:W-:-:S05]  /*22880*/  @!P0 IMAD.MOV.U32 R2, RZ, RZ, R20 ;  /* 0x000000ffff028224 */ /* 0x000fca00078e0014 */
[----:B--2---:R-:W2:Y:S01]  /*22890*/  @!P0 LDG.E.U16 R12, [R2.64] ;  /* 0x0000000a020c8981 */ /* 0x004ea2000c1e1500 */
[----:B------:R-:W-:-:S03]  /*228a0*/  ISETP.GE.AND P2, PT, R7, UR5, PT ;  /* 0x0000000507007c0c */ /* 0x000fc6000bf46270 */
[----:B---3--:R0:W-:Y:S04]  /*228b0*/  STL [R1+0x10], R19 ;  /* 0x0000101301007387 */ /* 0x0081e80000100800 */
[----:B0-----:R-:W3:Y:S04]  /*228c0*/  LDL R19, [R1+0x684] ;  /* 0x0006840001137983 */ /* 0x001ee80000100800 */
[----:B------:R-:W3:Y:S04]  /*228d0*/  LDL.LU R7, [R1+0x2b10] ;  /* 0x002b100001077983 */ /* 0x000ee80000300800 */
[----:B--2---:R0:W-:Y:S04]  /*228e0*/  STL [R1+0x54], R12 ;  /* 0x0000540c01007387 */ /* 0x0041e80000100800 */
[----:B0-----:R-:W2:Y:S04]  /*228f0*/  LDL.LU R12, [R1+0x2b0c] ;  /* 0x002b0c00010c7983 */ /* 0x001ea80000300800 */
[----:B------:R-:W2:Y:S04]  /*22900*/  LDL R2, [R1+0x690] ;  /* 0x0006900001027983 */ /* 0x000ea80000100800 */
[----:B------:R-:W2:Y:S01]  /*22910*/  LDL R3, [R1+0x694] ;  /* 0x0006940001037983 */ /* 0x000ea20000100800 */
[----:B------:R-:W-:-:S02]  /*22920*/  PRMT R9, RZ, 0x7610, R9 ;  /* 0x00007610ff097816 */ /* 0x000fc40000000009 */
[----:B--2---:R-:W-:-:S04]  /*22930*/  @!P3 LOP3.LUT R3, R3, R2, RZ, 0x3c, !PT ;  /* 0x000000020303b212 */ /* 0x004fc800078e3cff */
[----:B------:R-:W-:-:S04]  /*22940*/  @!P3 LOP3.LUT R2, R3, R2, RZ, 0x3c, !PT ;  /* 0x000000020302b212 */ /* 0x000fc800078e3cff */
[----:B------:R-:W-:-:S05]  /*22950*/  @!P3 LOP3.LUT R3, R3, R2, RZ, 0x3c, !PT ;  /* 0x000000020303b212 */ /* 0x000fca00078e3cff */
[----:B------:R0:W2:Y:S04]  /*22960*/  @!P3 LDG.E.U16 R9, [R2.64] ;  /* 0x0000000a0209b981 */ /* 0x0000a8000c1e1500 */
[----:B0-----:R-:W2:Y:S04]  /*22970*/  LDL R2, [R1+0x688] ;  /* 0x0006880001027983 */ /* 0x001ea80000100800 */
[----:B------:R-:W2:Y:S01]  /*22980*/  LDL R3, [R1+0x68c] ;  /* 0x00068c0001037983 */ /* 0x000ea20000100800 */
[----:B------:R-:W-:-:S03]  /*22990*/  PRMT R15, RZ, 0x7610, R15 ;  /* 0x00007610ff0f7816 */ /* 0x000fc6000000000f */
[----:B------:R-:W0:Y:S01]  /*229a0*/  S2R R20, SR_TID.X ;  /* 0x0000000000147919 */ /* 0x000e220000002100 */
[----:B--2---:R-:W-:-:S04]  /*229b0*/  @!P1 LOP3.LUT R3, R3, R2, RZ, 0x3c, !PT ;  /* 0x0000000203039212 */ /* 0x004fc800078e3cff */
[----:B------:R-:W-:-:S04]  /*229c0*/  @!P1 LOP3.LUT R2, R3, R2, RZ, 0x3c, !PT ;  /* 0x0000000203029212 */ /* 0x000fc800078e3cff */
[----:B------:R-:W-:-:S05]  /*229d0*/  @!P1 LOP3.LUT R3, R3, R2, RZ, 0x3c, !PT ;  /* 0x0000000203039212 */ /* 0x000fca00078e3cff */
[----:B------:R3:W2:Y:S01]  /*229e0*/  @!P1 LDG.E.U16 R15, [R2.64] ;  /* 0x0000000a020f9981 */ /* 0x0006a2000c1e1500 */
[----:B0-----:R-:W-:-:S04]  /*229f0*/  SHF.R.U32.HI R20, RZ, 0x6, R20 ;  /* 0x00000006ff147819 */ /* 0x001fc80000011614 */
[----:B------:R-:W-:Y:S02]  /*22a00*/  SGXT.U32 R20, R20, 0x1 ;  /* 0x000000011414781a */ /* 0x000fe40000000000 */
[----:B------:R-:W-:Y:S02]  /*22a10*/  PRMT R29, RZ, 0x7610, R29 ;  /* 0x00007610ff1d7816 */ /* 0x000fe4000000001d */
[----:B------:R-:W-:Y:S01]  /*22a20*/  LOP3.LUT R20, R20, 0x28, RZ, 0xfc, !PT ;  /* 0x0000002814147812 */ /* 0x000fe200078efcff */
[----:B---3--:R-:W-:Y:S02]  /*22a30*/  @!P2 IMAD.MOV.U32 R2, RZ, RZ, R19 ;  /* 0x000000ffff02a224 */ /* 0x008fe400078e0013 */
[----:B------:R-:W-:Y:S01]  /*22a40*/  @!P2 IMAD.MOV.U32 R3, RZ, RZ, R24 ;  /* 0x000000ffff03a224 */ /* 0x000fe200078e0018 */
[----:B------:R-:W-:Y:S02]  /*22a50*/  ISETP.GE.AND P0, PT, R20, UR5, PT ;  /* 0x0000000514007c0c */ /* 0x000fe4000bf06270 */
[----:B------:R-:W3:Y:S04]  /*22a60*/  LDL R20, [R1+0x674] ;  /* 0x0006740001147983 */ /* 0x000ee80000100800 */
[----:B------:R0:W3:Y:S04]  /*22a70*/  @!P2 LDG.E.U16 R29, [R2.64] ;  /* 0x0000000a021da981 */ /* 0x0000e8000c1e1500 */
[----:B--2---:R-:W-:Y:S04]  /*22a80*/  STL [R1+0x29ec], R15 ;  /* 0x0029ec0f01007387 */ /* 0x004fe80000100800 */
[----:B0-----:R-:W2:Y:S04]  /*22a90*/  LDL R2, [R1+0x678] ;  /* 0x0006780001027983 */ /* 0x001ea80000100800 */
[----:B------:R-:W2:Y:S01]  /*22aa0*/  LDL R3, [R1+0x67c] ;  /* 0x00067c0001037983 */ /* 0x000ea20000100800 */
[----:B------:R-:W-:-:S03]  /*22ab0*/  PRMT R21, RZ, 0x7610, R21 ;  /* 0x00007610ff157816 */ /* 0x000fc60000000015 */
[----:B------:R-:W3:Y:S04]  /*22ac0*/  LDL R24, [R1+0x658] ;  /* 0x0006580001187983 */ /* 0x000ee80000100800 */
[----:B------:R-:W3:Y:S01]  /*22ad0*/  LDL R19, [R1+0x650] ;  /* 0x0006500001137983 */ /* 0x000ee20000100800 */
[----:B--2---:R-:W-:-:S04]  /*22ae0*/  @!P4 LOP3.LUT R3, R3, R2, RZ, 0x3c, !PT ;  /* 0x000000020303c212 */ /* 0x004fc800078e3cff */
[----:B------:R-:W-:-:S04]  /*22af0*/  @!P4 LOP3.LUT R2, R3, R2, RZ, 0x3c, !PT ;  /* 0x000000020302c212 */ /* 0x000fc800078e3cff */
[----:B------:R-:W-:-:S05]  /*22b00*/  @!P4 LOP3.LUT R3, R3, R2, RZ, 0x3c, !PT ;  /* 0x000000020303c212 */ /* 0x000fca00078e3cff */
[----:B------:R0:W2:Y:S04]  /*22b10*/  @!P4 LDG.E.U16 R21, [R2.64] ;  /* 0x0000000a0215c981 */ /* 0x0000a8000c1e1500 */
[----:B0-----:R-:W0:Y:S04]  /*22b20*/  S2R R3, SR_TID.X ;  /* 0x0000000000037919 */ /* 0x001e280000002100 */
[----:B---3--:R-:W-:Y:S04]  /*22b30*/  STL [R1+0x29cc], R29 ;  /* 0x0029cc1d01007387 */ /* 0x008fe80000100800 */
[----:B------:R-:W-:Y:S04]  /*22b40*/  STL [R1+0x29d0], R29 ;  /* 0x0029d01d01007387 */ /* 0x000fe80000100800 */
[----:B------:R-:W-:Y:S04]  /*22b50*/  STL [R1+0x29d4], R29 ;  /* 0x0029d41d01007387 */ /* 0x000fe80000100800 */
[----:B------:R-:W-:Y:S01]  /*22b60*/  STL [R1+0x29d8], R29 ;  /* 0x0029d81d01007387 */ /* 0x000fe20000100800 */
[----:B0-----:R-:W-:-:S04]  /*22b70*/  SHF.R.U32.HI R3, RZ, 0x6, R3 ;  /* 0x00000006ff037819 */ /* 0x001fc80000011603 */
[----:B------:R-:W-:-:S04]  /*22b80*/  SGXT.U32 R3, R3, 0x1 ;  /* 0x000000010303781a */ /* 0x000fc80000000000 */
[----:B------:R-:W-:Y:S01]  /*22b90*/  LOP3.LUT R2, R3, 0x2a, RZ, 0xfc, !PT ;  /* 0x0000002a03027812 */ /* 0x000fe200078efcff */
[----:B--2---:R0:W-:Y:S04]  /*22ba0*/  STL [R1+0x44], R21 ;  /* 0x0000441501007387 */ /* 0x0041e80000100800 */
[----:B0-----:R-:W2:Y:S04]  /*22bb0*/  LDL.LU R21, [R1+0x2b08] ;  /* 0x002b080001157983 */ /* 0x001ea80000300800 */
[----:B------:R-:W3:Y:S01]  /*22bc0*/  LDL R3, [R1+0x670] ;  /* 0x0006700001037983 */ /* 0x000ee20000100800 */
[----:B------:R-:W-:Y:S01]  /*22bd0*/  ISETP.GE.AND P1, PT, R2, UR5, PT ;  /* 0x0000000502007c0c */ /* 0x000fe2000bf26270 */
[----:B------:R-:W-:Y:S01]  /*22be0*/  @!P0 IMAD.MOV.U32 R2, RZ, RZ, R20 ;  /* 0x000000ffff028224 */ /* 0x000fe200078e0014 */
[----:B------:R-:W-:-:S06]  /*22bf0*/  PRMT R6, RZ, 0x7610, R6 ;  /* 0x00007610ff067816 */ /* 0x000fcc0000000006 */
[----:B---3--:R0:W3:Y:S04]  /*22c00*/  @!P0 LDG.E.U16 R6, [R2.64] ;  /* 0x0000000a02068981 */ /* 0x0080e8000c1e1500 */
[----:B0-----:R-:W0:Y:S02]  /*22c10*/  S2R R3, SR_TID.X ;  /* 0x0000000000037919 */ /* 0x001e240000002100 */
[----:B0-----:R-:W-:-:S04]  /*22c20*/  SHF.R.U32.HI R3, RZ, 0x6, R3 ;  /* 0x00000006ff037819 */ /* 0x001fc80000011603 */
[----:B------:R-:W-:-:S04]  /*22c30*/  SGXT.U32 R3, R3, 0x1 ;  /* 0x000000010303781a */ /* 0x000fc80000000000 */
[----:B------:R-:W-:Y:S02]  /*22c40*/  LOP3.LUT R2, R3, 0x2c, RZ, 0xfc, !PT ;  /* 0x0000002c03027812 */ /* 0x000fe400078efcff */
[----:B------:R-:W2:Y:S01]  /*22c50*/  LDL R3, [R1+0x654] ;  /* 0x0006540001037983 */ /* 0x000ea20000100800 */
[----:B------:R-:W-:Y:S02]  /*22c60*/  PRMT R10, RZ, 0x7610, R10 ;  /* 0x00007610ff0a7816 */ /* 0x000fe4000000000a */
[----:B------:R-:W-:Y:S01]  /*22c70*/  ISETP.GE.AND P0, PT, R2, UR5, PT ;  /* 0x0000000502007c0c */ /* 0x000fe2000bf06270 */
[----:B------:R-:W-:Y:S01]  /*22c80*/  @!P1 IMAD.MOV.U32 R2, RZ, RZ, R24 ;  /* 0x000000ffff029224 */ /* 0x000fe200078e0018 */
[----:B------:R-:W-:-:S04]  /*22c90*/  PRMT R17, RZ, 0x7610, R17 ;  /* 0x00007610ff117816 */ /* 0x000fc80000000011 */
[----:B--2---:R0:W2:Y:S04]  /*22ca0*/  @!P1 LDG.E.U16 R10, [R2.64] ;  /* 0x0000000a020a9981 */ /* 0x0040a8000c1e1500 */
[----:B0-----:R-:W3:Y:S03]  /*22cb0*/  LDL R3, [R1+0x64c] ;  /* 0x00064c0001037983 */ /* 0x001ee60000100800 */
[----:B------:R-:W-:Y:S01]  /*22cc0*/  @!P0 IMAD.MOV.U32 R2, RZ, RZ, R19 ;  /* 0x000000ffff028224 */ /* 0x000fe200078e0013 */
[----:B------:R-:W0:Y:S04]  /*22cd0*/  S2R R20, SR_TID.X ;  /* 0x0000000000147919 */ /* 0x000e280000002100 */
[----:B--2---:R-:W-:Y:S04]  /*22ce0*/  STL [R1+0x29e8], R10 ;  /* 0x0029e80a01007387 */ /* 0x004fe80000100800 */
[----:B---3--:R1:W2:Y:S01]  /*22cf0*/  @!P0 LDG.E.U16 R17, [R2.64] ;  /* 0x0000000a02118981 */ /* 0x0082a2000c1e1500 */
[----:B0-----:R-:W-:-:S02]  /*22d00*/  SHF.R.U32.HI R20, RZ, 0x6, R20 ;  /* 0x00000006ff147819 */ /* 0x001fc40000011614 */
[----:B------:R-:W-:Y:S01]  /*22d10*/  PRMT R23, RZ, 0x7610, R23 ;  /* 0x00007610ff177816 */ /* 0x000fe20000000017 */
[----:B------:R-:W3:Y:S04]  /*22d20*/  LDL R24, [R1+0x638] ;  /* 0x0006380001187983 */ /* 0x000ee80000100800 */
[----:B-1----:R-:W2:Y:S04]  /*22d30*/  LDL R2, [R1+0x644] ;  /* 0x0006440001027983 */ /* 0x002ea80000100800 */
[----:B------:R-:W2:Y:S01]  /*22d40*/  LDL R3, [R1+0x648] ;  /* 0x0006480001037983 */ /* 0x000ea20000100800 */
[----:B------:R-:W-:-:S04]  /*22d50*/  SGXT.U32 R20, R20, 0x1 ;  /* 0x000000011414781a */ /* 0x000fc80000000000 */
[----:B------:R-:W-:-:S04]  /*22d60*/  LOP3.LUT R20, R20, 0x2e, RZ, 0xfc, !PT ;  /* 0x0000002e14147812 */ /* 0x000fc800078efcff */
[----:B------:R-:W-:Y:S02]  /*22d70*/  ISETP.GE.AND P1, PT, R20, UR5, PT ;  /* 0x0000000514007c0c */ /* 0x000fe4000bf26270 */
[----:B------:R-:W0:Y:S11]  /*22d80*/  S2R R20, SR_TID.X ;  /* 0x0000000000147919 */ /* 0x000e360000002100 */
[----:B--2---:R-:W-:-:S04]  /*22d90*/  @!P1 LOP3.LUT R3, R3, R2, RZ, 0x3c, !PT ;  /* 0x0000000203039212 */ /* 0x004fc800078e3cff */
[----:B------:R-:W-:-:S04]  /*22da0*/  @!P1 LOP3.LUT R2, R3, R2, RZ, 0x3c, !PT ;  /* 0x0000000203029212 */ /* 0x000fc800078e3cff */
[----:B------:R-:W-:-:S05]  /*22db0*/  @!P1 LOP3.LUT R3, R3, R2, RZ, 0x3c, !PT ;  /* 0x0000000203039212 */ /* 0x000fca00078e3cff */
[----:B------:R-:W2:Y:S01]  /*22dc0*/  @!P1 LDG.E.U16 R23, [R2.64] ;  /* 0x0000000a02179981 */ /* 0x000ea2000c1e1500 */
[----:B0-----:R-:W-:-:S04]  /*22dd0*/  SHF.R.U32.HI R20, RZ, 0x6, R20 ;  /* 0x00000006ff147819 */ /* 0x001fc80000011614 */
[----:B------:R-:W-:Y:S01]  /*22de0*/  SGXT.U32 R20, R20, 0x1 ;  /* 0x000000011414781a */ /* 0x000fe20000000000 */
[----:B------:R-:W-:Y:S03]  /*22df0*/  STL [R1+0x29dc], R17 ;  /* 0x0029dc1101007387 */ /* 0x000fe60000100800 */
[----:B------:R-:W-:Y:S01]  /*22e00*/  LOP3.LUT R20, R20, 0x30, RZ, 0xfc, !PT ;  /* 0x0000003014147812 */ /* 0x000fe200078efcff */
[----:B------:R-:W-:Y:S03]  /*22e10*/  STL [R1+0x29e0], R17 ;  /* 0x0029e01101007387 */ /* 0x000fe60000100800 */
[----:B------:R-:W-:Y:S01]  /*22e20*/  ISETP.GE.AND P0, PT, R20, UR5, PT ;  /* 0x0000000514007c0c */ /* 0x000fe2000bf06270 */
[----:B------:R-:W-:Y:S04]  /*22e30*/  STL [R1+0x29e4], R17 ;  /* 0x0029e41101007387 */ /* 0x000fe80000100800 */
[----:B------:R-:W3:Y:S04]  /*22e40*/  LDL.LU R20, [R1+0x2b04] ;  /* 0x002b040001147983 */ /* 0x000ee80000300800 */
[----:B------:R-:W0:Y:S04]  /*22e50*/  S2R R19, SR_TID.X ;  /* 0x0000000000137919 */ /* 0x000e280000002100 */
[----:B--2---:R1:W-:Y:S04]  /*22e60*/  STL [R1+0x18], R23 ;  /* 0x0000181701007387 */ /* 0x0043e80000100800 */
[----:B------:R-:W2:Y:S04]  /*22e70*/  LDL R2, [R1+0x63c] ;  /* 0x00063c0001027983 */ /* 0x000ea80000100800 */
[----:B------:R-:W2:Y:S01]  /*22e80*/  LDL R3, [R1+0x640] ;  /* 0x0006400001037983 */ /* 0x000ea20000100800 */
[----:B0-----:R-:W-:-:S04]  /*22e90*/  SHF.R.U32.HI R19, RZ, 0x6, R19 ;  /* 0x00000006ff137819 */ /* 0x001fc80000011613 */
[----:B------:R-:W-:Y:S02]  /*22ea0*/  SGXT.U32 R19, R19, 0x1 ;  /* 0x000000011313781a */ /* 0x000fe40000000000 */
[----:B------:R-:W-:Y:S02]  /*22eb0*/  PRMT R5, RZ, 0x7610, R5 ;  /* 0x00007610ff057816 */ /* 0x000fe40000000005 */
[----:B------:R-:W-:-:S04]  /*22ec0*/  LOP3.LUT R19, R19, 0x32, RZ, 0xfc, !PT ;  /* 0x0000003213137812 */ /* 0x000fc800078efcff */
[----:B------:R-:W-:Y:S02]  /*22ed0*/  ISETP.GE.AND P1, PT, R19, UR5, PT ;  /* 0x0000000513007c0c */ /* 0x000fe4000bf26270 */
[----:B------:R-:W3:Y:S04]  /*22ee0*/  LDL.LU R19, [R1+0x2b00] ;  /* 0x002b000001137983 */ /* 0x000ee80000300800 */
[----:B-1----:R-:W0:Y:S01]  /*22ef0*/  S2R R23, SR_TID.X ;  /* 0x0000000000177919 */ /* 0x002e220000002100 */
[----:B--2---:R-:W-:-:S04]  /*22f00*/  @!P0 LOP3.LUT R3, R3, R2, RZ, 0x3c, !PT ;  /* 0x0000000203038212 */ /* 0x004fc800078e3cff */
[----:B------:R-:W-:-:S04]  /*22f10*/  @!P0 LOP3.LUT R2, R3, R2, RZ, 0x3c, !PT ;  /* 0x0000000203028212 */ /* 0x000fc800078e3cff */
[----:B------:R-:W-:-:S05]  /*22f20*/  @!P0 LOP3.LUT R3, R3, R2, RZ, 0x3c, !PT ;  /* 0x0000000203038212 */ /* 0x000fca00078e3cff */
[----:B------:R1:W2:Y:S04]  /*22f30*/  @!P0 LDG.E.U16 R5, [R2.64] ;  /* 0x0000000a02058981 */ /* 0x0002a8000c1e1500 */
[----:B-1----:R-:W2:Y:S01]  /*22f40*/  LDL R3, [R1+0x634] ;  /* 0x0006340001037983 */ /* 0x002ea20000100800 */
[----:B0-----:R-:W-:-:S04]  /*22f50*/  SHF.R.U32.HI R23, RZ, 0x6, R23 ;  /* 0x00000006ff177819 */ /* 0x001fc80000011617 */
[----:B------:R-:W-:-:S04]  /*22f60*/  SGXT.U32 R23, R23, 0x1 ;  /* 0x000000011717781a */ /* 0x000fc80000000000 */
[----:B------:R-:W-:Y:S02]  /*22f70*/  LOP3.LUT R2, R23, 0x34, RZ, 0xfc, !PT ;  /* 0x0000003417027812 */ /* 0x000fe400078efcff */
[----:B------:R-:W-:Y:S02]  /*22f80*/  PRMT R8, RZ, 0x7610, R8 ;  /* 0x00007610ff087816 */ /* 0x000fe40000000008 */
[----:B------:R-:W-:Y:S01]  /*22f90*/  ISETP.GE.AND P0, PT, R2, UR5, PT ;  /* 0x0000000502007c0c */ /* 0x000fe2000bf06270 */
[----:B---3--:R-:W-:Y:S01]  /*22fa0*/  @!P1 IMAD.MOV.U32 R2, RZ, RZ, R24 ;  /* 0x000000ffff029224 */ /* 0x008fe200078e0018 */
[----:B------:R-:W0:Y:S04]  /*22fb0*/  S2R R23, SR_TID.X ;  /* 0x0000000000177919 */ /* 0x000e280000002100 */
[----:B--2---:R1:W2:Y:S04]  /*22fc0*/  @!P1 LDG.E.U16 R8, [R2.64] ;  /* 0x0000000a02089981 */ /* 0x0042a8000c1e1500 */
[----:B-1----:R-:W3:Y:S04]  /*22fd0*/  LDL R2, [R1+0x62c] ;  /* 0x00062c0001027983 */ /* 0x002ee80000100800 */
[----:B------:R-:W3:Y:S01]  /*22fe0*/  LDL R3, [R1+0x630] ;  /* 0x0006300001037983 */ /* 0x000ee20000100800 */
[----:B0-----:R-:W-:-:S04]  /*22ff0*/  SHF.R.U32.HI R23, RZ, 0x6, R23 ;  /* 0x00000006ff177819 */ /* 0x001fc80000011617 */
[----:B------:R-:W-:Y:S02]  /*23000*/  SGXT.U32 R23, R23, 0x1 ;  /* 0x000000011717781a */ /* 0x000fe40000000000 */
[----:B------:R-:W-:Y:S02]  /*23010*/  PRMT R14, RZ, 0x7610, R14 ;  /* 0x00007610ff0e7816 */ /* 0x000fe4000000000e */
[----:B------:R-:W-:-:S04]  /*23020*/  LOP3.LUT R23, R23, 0x36, RZ, 0xfc, !PT ;  /* 0x0000003617177812 */ /* 0x000fc800078efcff */
[----:B------:R-:W-:Y:S02]  /*23030*/  ISETP.GE.AND P1, PT, R23, UR5, PT ;  /* 0x0000000517007c0c */ /* 0x000fe4000bf26270 */
[----:B------:R-:W2:Y:S01]  /*23040*/  LDL.LU R23, [R1+0x2afc] ;  /* 0x002afc0001177983 */ /* 0x000ea20000300800 */
[----:B---3--:R-:W-:-:S04]  /*23050*/  @!P0 LOP3.LUT R3, R3, R2, RZ, 0x3c, !PT ;  /* 0x0000000203038212 */ /* 0x008fc800078e3cff */
[----:B------:R-:W-:-:S04]  /*23060*/  @!P0 LOP3.LUT R2, R3, R2, RZ, 0x3c, !PT ;  /* 0x0000000203028212 */ /* 0x000fc800078e3cff */
[----:B------:R-:W-:-:S05]  /*23070*/  @!P0 LOP3.LUT R3, R3, R2, RZ, 0x3c, !PT ;  /* 0x0000000203038212 */ /* 0x000fca00078e3cff */
[----:B------:R0:W3:Y:S04]  /*23080*/  @!P0 LDG.E.U16 R14, [R2.64] ;  /* 0x0000000a020e8981 */ /* 0x0000e8000c1e1500 */
[----:B0-----:R-:W2:Y:S04]  /*23090*/  LDL R2, [R1+0x624] ;  /* 0x0006240001027983 */ /* 0x001ea80000100800 */
[----:B------:R-:W2:Y:S01]  /*230a0*/  LDL R3, [R1+0x628] ;  /* 0x0006280001037983 */ /* 0x000ea20000100800 */
[----:B----4-:R-:W-:-:S03]  /*230b0*/  PRMT R28, RZ, 0x7610, R28 ;  /* 0x00007610ff1c7816 */ /* 0x010fc6000000001c */
[----:B------:R-:W0:Y:S01]  /*230c0*/  S2R R24, SR_TID.X ;  /* 0x0000000000187919 */ /* 0x000e220000002100 */
[----:B--2---:R-:W-:-:S04]  /*230d0*/  @!P1 LOP3.LUT R3, R3, R2, RZ, 0x3c, !PT ;  /* 0x0000000203039212 */ /* 0x004fc800078e3cff */
[----:B------:R-:W-:-:S04]  /*230e0*/  @!P1 LOP3.LUT R2, R3, R2, RZ, 0x3c, !PT ;  /* 0x0000000203029212 */ /* 0x000fc800078e3cff */
[----:B------:R-:W-:-:S05]  /*230f0*/  @!P1 LOP3.LUT R3, R3, R2, RZ, 0x3c, !PT ;  /* 0x0000000203039212 */ /* 0x000fca00078e3cff */
[----:B------:R1:W2:Y:S04]  /*23100*/  @!P1 LDG.E.U16 R28, [R2.64] ;  /* 0x0000000a021c9981 */ /* 0x0002a8000c1e1500 */
[----:B-1----:R-:W4:Y:S04]  /*23110*/  LDL R2, [R1+0x61c] ;  /* 0x00061c0001027983 */ /* 0x002f280000100800 */
[----:B------:R-:W4:Y:S01]  /*23120*/  LDL R3, [R1+0x620] ;  /* 0x0006200001037983 */ /* 0x000f220000100800 */
[----:B0-----:R-:W-:-:S04]  /*23130*/  SHF.R.U32.HI R24, RZ, 0x6, R24 ;  /* 0x00000006ff187819 */ /* 0x001fc80000011618 */
[----:B------:R-:W-:-:S04]  /*23140*/  SGXT.U32 R24, R24, 0x1 ;  /* 0x000000011818781a */ /* 0x000fc80000000000 */
[----:B------:R-:W-:-:S04]  /*23150*/  LOP3.LUT R24, R24, 0x38, RZ, 0xfc, !PT ;  /* 0x0000003818187812 */ /* 0x000fc800078efcff */
[----:B------:R-:W-:Y:S02]  /*23160*/  ISETP.GE.AND P0, PT, R24, UR5, PT ;  /* 0x0000000518007c0c */ /* 0x000fe4000bf06270 */
[----:B------:R-:W0:Y:S01]  /*23170*/  S2R R24, SR_TID.X ;  /* 0x0000000000187919 */ /* 0x000e220000002100 */
[----:B------:R-:W-:Y:S02]  /*23180*/  PRMT R4, RZ, 0x7610, R4 ;  /* 0x00007610ff047816 */ /* 0x000fe40000000004 */
[----:B0-----:R-:W-:-:S04]  /*23190*/  SHF.R.U32.HI R24, RZ, 0x6, R24 ;  /* 0x00000006ff187819 */ /* 0x001fc80000011618 */
[----:B------:R-:W-:-:S04]  /*231a0*/  SGXT.U32 R24, R24, 0x1 ;  /* 0x000000011818781a */ /* 0x000fc80000000000 */
[----:B------:R-:W-:-:S04]  /*231b0*/  LOP3.LUT R24, R24, 0x3a, RZ, 0xfc, !PT ;  /* 0x0000003a18187812 */ /* 0x000fc800078efcff */
[----:B------:R-:W-:Y:S01]  /*231c0*/  ISETP.GE.AND P1, PT, R24, UR5, PT ;  /* 0x0000000518007c0c */ /* 0x000fe2000bf26270 */
[----:B--2---:R-:W-:Y:S01]  /*231d0*/  STL [R1+0x2994], R28 ;  /* 0x0029941c01007387 */ /* 0x004fe20000100800 */
[----:B----4-:R-:W-:-:S04]  /*231e0*/  @!P0 LOP3.LUT R3, R3, R2, RZ, 0x3c, !PT ;  /* 0x0000000203038212 */ /* 0x010fc800078e3cff */
[----:B------:R-:W-:-:S04]  /*231f0*/  @!P0 LOP3.LUT R2, R3, R2, RZ, 0x3c, !PT ;  /* 0x0000000203028212 */ /* 0x000fc800078e3cff */
[----:B------:R-:W-:Y:S01]  /*23200*/  @!P0 LOP3.LUT R3, R3, R2, RZ, 0x3c, !PT ;  /* 0x0000000203038212 */ /* 0x000fe200078e3cff */
[----:B------:R-:W-:Y:S04]  /*23210*/  STL [R1+0x2998], R28 ;  /* 0x0029981c01007387 */ /* 0x000fe80000100800 */
[----:B------:R-:W2:Y:S04]  /*23220*/  LDL.LU R24, [R1+0x2af8] ;  /* 0x002af80001187983 */ /* 0x000ea80000300800 */
[----:B------:R0:W4:Y:S04]  /*23230*/  @!P0 LDG.E.U16 R4, [R2.64] ;  /* 0x0000000a02048981 */ /* 0x000128000c1e1500 */
[----:B0-----:R-:W2:Y:S04]  /*23240*/  LDL R2, [R1+0x614] ;  /* 0x0006140001027983 */ /* 0x001ea80000100800 */
[----:B------:R-:W2:Y:S01]  /*23250*/  LDL R3, [R1+0x618] ;  /* 0x0006180001037983 */ /* 0x000ea20000100800 */
[----:B------:R-:W-:-:S04]  /*23260*/  SHF.R.U32.HI R25, RZ, 0x6, R25 ;  /* 0x00000006ff197819 */ /* 0x000fc80000011619 */
[----:B------:R-:W-:Y:S02]  /*23270*/  SGXT.U32 R25, R25, 0x1 ;  /* 0x000000011919781a */ /* 0x000fe40000000000 */
[----:B------:R-:W-:Y:S02]  /*23280*/  PRMT R7, RZ, 0x7610, R7 ;  /* 0x00007610ff077816 */ /* 0x000fe40000000007 */
[----:B------:R-:W-:-:S04]  /*23290*/  LOP3.LUT R25, R25, 0x3c, RZ, 0xfc, !PT ;  /* 0x0000003c19197812 */ /* 0x000fc800078efcff */
[----:B------:R-:W-:Y:S02]  /*232a0*/  ISETP.GE.AND P0, PT, R25, UR5, PT ;  /* 0x0000000519007c0c */ /* 0x000fe4000bf06270 */
[----:B------:R-:W3:Y:S01]  /*232b0*/  LDL.LU R25, [R1+0x2af4] ;  /* 0x002af40001197983 */ /* 0x000ee20000300800 */
[----:B--2---:R-:W-:-:S04]  /*232c0*/  @!P1 LOP3.LUT R3, R3, R2, RZ, 0x3c, !PT ;  /* 0x0000000203039212 */ /* 0x004fc800078e3cff */
[----:B------:R-:W-:-:S04]  /*232d0*/  @!P1 LOP3.LUT R2, R3, R2, RZ, 0x3c, !PT ;  /* 0x0000000203029212 */ /* 0x000fc800078e3cff */
[----:B------:R-:W-:-:S05]  /*232e0*/  @!P1 LOP3.LUT R3, R3, R2, RZ, 0x3c, !PT ;  /* 0x0000000203039212 */ /* 0x000fca00078e3cff */
[----:B------:R0:W2:Y:S04]  /*232f0*/  @!P1 LDG.E.U16 R7, [R2.64] ;  /* 0x0000000a02079981 */ /* 0x0000a8000c1e1500 */
[----:B0-----:R-:W2:Y:S04]  /*23300*/  LDL R2, [R1+0x60c] ;  /* 0x00060c0001027983 */ /* 0x001ea80000100800 */
[----:B------:R-:W2:Y:S01]  /*23310*/  LDL R3, [R1+0x610] ;  /* 0x0006100001037983 */ /* 0x000ea20000100800 */
[----:B------:R-:W-:Y:S02]  /*23320*/  PRMT R12, RZ, 0x7610, R12 ;  /* 0x00007610ff0c7816 */ /* 0x000fe4000000000c */
[----:B------:R-:W-:-:S02]  /*23330*/  LOP3.LUT R27, R27, 0x3e, RZ, 0xfc, !PT ;  /* 0x0000003e1b1b7812 */ /* 0x000fc400078efcff */
[----:B--2---:R-:W-:-:S04]  /*23340*/  @!P0 LOP3.LUT R3, R3, R2, RZ, 0x3c, !PT ;  /* 0x0000000203038212 */ /* 0x004fc800078e3cff */
[----:B------:R-:W-:-:S04]  /*23350*/  @!P0 LOP3.LUT R2, R3, R2, RZ, 0x3c, !PT ;  /* 0x0000000203028212 */ /* 0x000fc800078e3cff */
[----:B------:R-:W-:-:S05]  /*23360*/  @!P0 LOP3.LUT R3, R3, R2, RZ, 0x3c, !PT ;  /* 0x0000000203038212 */ /* 0x000fca00078e3cff */
[----:B------:R0:W2:Y:S04]  /*23370*/  @!P0 LDG.E.U16 R12, [R2.64] ;  /* 0x0000000a020c8981 */ /* 0x0000a8000c1e1500 */
[----:B0-----:R-:W3:Y:S04]  /*23380*/  LDL R2, [R1+0x604] ;  /* 0x0006040001027983 */ /* 0x001ee80000100800 */
[----:B------:R-:W3:Y:S01]  /*23390*/  LDL R3, [R1+0x608] ;  /* 0x0006080001037983 */ /* 0x000ee20000100800 */
[----:B------:R-:W-:-:S03]  /*233a0*/  ISETP.GE.AND P1, PT, R27, UR5, PT ;  /* 0x000000051b007c0c */ /* 0x000fc6000bf26270 */
[----:B------:R-:W0:Y:S01]  /*233b0*/  S2R R27, SR_TID.X ;  /* 0x00000000001b7919 */ /* 0x000e220000002100 */
[----:B------:R-:W-:Y:S02]  /*233c0*/  PRMT R21, RZ, 0x7610, R21 ;  /* 0x00007610ff157816 */ /* 0x000fe40000000015 */
[----:B0-----:R-:W-:-:S04]  /*233d0*/  LOP3.LUT R27, R27, 0x3f, RZ, 0xc0, !PT ;  /* 0x0000003f1b1b7812 */ /* 0x001fc800078ec0ff */
[----:B------:R-:W-:Y:S01]  /*233e0*/  ISETP.GE.AND P0, PT, R27, UR5, PT ;  /* 0x000000051b007c0c */ /* 0x000fe2000bf06270 */
[----:B--2---:R-:W-:Y:S04]  /*233f0*/  STL [R1+0x29c8], R12 ;  /* 0x0029c80c01007387 */ /* 0x004fe80000100800 */
[----:B------:R-:W2:Y:S01]  /*23400*/  LDL.LU R27, [R1+0x2af0] ;  /* 0x002af000011b7983 */ /* 0x000ea20000300800 */
[----:B---3--:R-:W-:-:S04]  /*23410*/  @!P1 LOP3.LUT R3, R3, R2, RZ, 0x3c, !PT ;  /* 0x0000000203039212 */ /* 0x008fc800078e3cff */
[----:B------:R-:W-:-:S04]  /*23420*/  @!P1 LOP3.LUT R2, R3, R2, RZ, 0x3c, !PT ;  /* 0x0000000203029212 */ /* 0x000fc800078e3cff */
[----:B------:R-:W-:-:S05]  /*23430*/  @!P1 LOP3.LUT R3, R3, R2, RZ, 0x3c, !PT ;  /* 0x0000000203039212 */ /* 0x000fca00078e3cff */
[----:B------:R0:W3:Y:S04]  /*23440*/  @!P1 LDG.E.U16 R21, [R2.64] ;  /* 0x0000000a02159981 */ /* 0x0000e8000c1e1500 */
[----:B0-----:R-:W2:Y:S04]  /*23450*/  LDL R2, [R1+0x718] ;  /* 0x0007180001027983 */ /* 0x001ea80000100800 */
[----:B------:R-:W2:Y:S01]  /*23460*/  LDL R3, [R1+0x71c] ;  /* 0x00071c0001037983 */ /* 0x000ea20000100800 */
[----:B------:R-:W-:-:S03]  /*23470*/  PRMT R20, RZ, 0x7610, R20 ;  /* 0x00007610ff147816 */ /* 0x000fc60000000014 */
[----:B------:R-:W-:Y:S06]  /*23480*/  BAR.SYNC.DEFER_BLOCKING 0x0 ;  /* 0x0000000000007b1d */ /* 0x000fec0000010000 */
[----:B---3--:R-:W-:Y:S01]  /*23490*/  STL [R1+0x2990], R21 ;  /* 0x0029901501007387 */ /* 0x008fe20000100800 */
[----:B--2---:R-:W-:-:S04]  /*234a0*/  @!P0 LOP3.LUT R3, R3, R2, RZ, 0x3c, !PT ;  /* 0x0000000203038212 */ /* 0x004fc800078e3cff */
[----:B------:R-:W-:-:S04]  /*234b0*/  @!P0 LOP3.LUT R2, R3, R2, RZ, 0x3c, !PT ;  /* 0x0000000203028212 */ /* 0x000fc800078e3cff */
[----:B------:R-:W-:Y:S01]  /*234c0*/  @!P0 LOP3.LUT R3, R3, R2, RZ, 0x3c, !PT ;  /* 0x0000000203038212 */ /* 0x000fe200078e3cff */
[----:B------:R-:W-:Y:S04]  /*234d0*/  STL [R1+0x299c], R21 ;  /* 0x00299c1501007387 */ /* 0x000fe80000100800 */
[----:B------:R-:W-:Y:S04]  /*234e0*/  STL [R1+0x29a0], R21 ;  /* 0x0029a01501007387 */ /* 0x000fe80000100800 */
[----:B------:R0:W2:Y:S04]  /*234f0*/  @!P0 LDG.E.U16 R20, [R2.64] ;  /* 0x0000000a02148981 */ /* 0x0000a8000c1e1500 */
[----:B0-----:R-:W3:Y:S04]  /*23500*/  LDL R2, [R1+0x70c] ;  /* 0x00070c0001027983 */ /* 0x001ee80000100800 */
[----:B------:R-:W3:Y:S01]  /*23510*/  LDL R3, [R1+0xe9c] ;  /* 0x000e9c0001037983 */ /* 0x000ee20000100800 */
[----:B------:R-:W-:-:S03]  /*23520*/  PRMT R19, RZ, 0x7610, R19 ;  /* 0x00007610ff137816 */ /* 0x000fc60000000013 */
[----:B--2---:R-:W-:Y:S01]  /*23530*/  STL [R1+0x298c], R20 ;  /* 0x00298c1401007387 */ /* 0x004fe20000100800 */
[----:B---3--:R-:W-:-:S04]  /*23540*/  @!P0 LOP3.LUT R3, R3, R2, RZ, 0x3c, !PT ;  /* 0x0000000203038212 */ /* 0x008fc800078e3cff */
[----:B------:R-:W-:-:S04]  /*23550*/  @!P0 LOP3.LUT R2, R3, R2, RZ, 0x3c, !PT ;  /* 0x0000000203028212 */ /* 0x000fc800078e3cff */
[----:B------:R-:W-:-:S05]  /*23560*/  @!P0 LOP3.LUT R3, R3, R2, RZ, 0x3c, !PT ;  /* 0x0000000203038212 */ /* 0x000fca00078e3cff */
[----:B------:R0:W2:Y:S04]  /*23570*/  @!P0 LDG.E.U16 R19, [R2.64] ;  /* 0x0000000a02138981 */ /* 0x0000a8000c1e1500 */
[----:B0-----:R-:W3:Y:S04]  /*23580*/  LDL R2, [R1+0xe84] ;  /* 0x000e840001027983 */ /* 0x001ee80000100800 */
[----:B------:R-:W3:Y:S01]  /*23590*/  LDL R3, [R1+0xe88] ;  /* 0x000e880001037983 */ /* 0x000ee20000100800 */
[----:B------:R-:W-:-:S03]  /*235a0*/  PRMT R23, RZ, 0x7610, R23 ;  /* 0x00007610ff177816 */ /* 0x000fc60000000017 */
[----:B--2---:R-:W-:Y:S01]  /*235b0*/  STL [R1+0x29a4], R19 ;  /* 0x0029a41301007387 */ /* 0x004fe20000100800 */
[----:B---3--:R-:W-:-:S04]  /*235c0*/  @!P0 LOP3.LUT R3, R3, R2, RZ, 0x3c, !PT ;  /* 0x0000000203038212 */ /* 0x008fc800078e3cff */
[----:B------:R-:W-:-:S04]  /*235d0*/  @!P0 LOP3.LUT R2, R3, R2, RZ, 0x3c, !PT ;  /* 0x0000000203028212 */ /* 0x000fc800078e3cff */
[----:B------:R-:W-:Y:S01]  /*235e0*/  @!P0 LOP3.LUT R3, R3, R2, RZ, 0x3c, !PT ;  /* 0x0000000203038212 */ /* 0x000fe200078e3cff */
        /* <DEDUP_REMOVED lines=31> */
[----:B------:R-:W-:-:S02]  /*237e0*/  PRMT R0, RZ, 0x7610, R0 ;  /* 0x00007610ff007816 */ /* 0x000fc40000000000 */
[----:B---3--:R-:W-:-:S04]  /*237f0*/  @!P0 LOP3.LUT R3, R3, R2, RZ, 0x3c, !PT ;  /* 0x0000000203038212 */ /* 0x008fc800078e3cff */
[----:B------:R-:W-:-:S04]  /*23800*/  @!P0 LOP3.LUT R2, R3, R2, RZ, 0x3c, !PT ;  /* 0x0000000203028212 */ /* 0x000fc800078e3cff */
[----:B------:R-:W-:-:S05]  /*23810*/  @!P0 LOP3.LUT R3, R3, R2, RZ, 0x3c, !PT ;  /* 0x0000000203038212 */ /* 0x000fca00078e3cff */
[----:B------:R-:W3:Y:S04]  /*23820*/  @!P0 LDG.E.U16 R0, [R2.64] ;  /* 0x0000000a02008981 */ /* 0x000ee8000c1e1500 */
[----:B--2---:R-:W-:Y:S04]  /*23830*/  STL [R1+0x29c4], R27 ;  /* 0x0029c41b01007387 */ /* 0x004fe80000100800 */
[----:B---3--:R0:W-:Y:S04]  /*23840*/  STL [R1], R0 ;  /* 0x0000000001007387 */ /* 0x0081e80000100800 */
[----:B0-----:R-:W2:Y:S04]  /*23850*/  LDL.LU R0, [R1+0x2aec] ;  /* 0x002aec0001007983 */ /* 0x001ea80000300800 */
[----:B------:R-:W3:Y:S04]  /*23860*/  LDL R2, [R1+0xde4] ;  /* 0x000de40001027983 */ /* 0x000ee80000100800 */
[----:B------:R-:W3:Y:S01]  /*23870*/  LDL R3, [R1+0xde8] ;  /* 0x000de80001037983 */ /* 0x000ee20000100800 */
[----:B--2---:R-:W-:-:S02]  /*23880*/  PRMT R0, RZ, 0x7610, R0 ;  /* 0x00007610ff007816 */ /* 0x004fc40000000000 */
[----:B---3--:R-:W-:-:S04]  /*23890*/  @!P0 LOP3.LUT R3, R3, R2, RZ, 0x3c, !PT ;  /* 0x0000000203038212 */ /* 0x008fc800078e3cff */
[----:B------:R-:W-:-:S04]  /*238a0*/  @!P0 LOP3.LUT R2, R3, R2, RZ, 0x3c, !PT ;  /* 0x0000000203028212 */ /* 0x000fc800078e3cff */
[----:B------:R-:W-:-:S05]  /*238b0*/  @!P0 LOP3.LUT R3, R3, R2, RZ, 0x3c, !PT ;  /* 0x0000000203038212 */ /* 0x000fca00078e3cff */
[----:B------:R-:W2:Y:S04]  /*238c0*/  @!P0 LDG.E.U16 R0, [R2.64] ;  /* 0x0000000a02008981 */ /* 0x000ea8000c1e1500 */
[----:B--2---:R0:W-:Y:S04]  /*238d0*/  STL [R1+0x4], R0 ;  /* 0x0000040001007387 */ /* 0x0041e80000100800 */
        /* <DEDUP_REMOVED lines=489> */
[----:B------:R-:W-:-:S02]  /*25770*/  PRMT R25, RZ, 0x7610, R25 ;  /* 0x00007610ff197816 */ /* 0x000fc40000000019 */
[----:B---3--:R-:W-:-:S04]  /*25780*/  @!P0 LOP3.LUT R3, R3, R2, RZ, 0x3c, !PT ;  /* 0x0000000203038212 */ /* 0x008fc800078e3cff */
[----:B------:R-:W-:-:S04]  /*25790*/  @!P0 LOP3.LUT R2, R3, R2, RZ, 0x3c, !PT ;  /* 0x0000000203028212 */ /* 0x000fc800078e3cff */
[----:B------:R-:W-:-:S05]  /*257a0*/  @!P0 LOP3.LUT R3, R3, R2, RZ, 0x3c, !PT ;  /* 0x0000000203038212 */ /* 0x000fca00078e3cff */
[----:B------:R0:W3:Y:S04]  /*257b0*/  @!P0 LDG.E.U16 R25, [R2.64] ;  /* 0x0000000a02198981 */ /* 0x0000e8000c1e1500 */
[----:B0-----:R-:W3:Y:S04]  /*257c0*/  LDL R2, [R1+0xec4] ;  /* 0x000ec40001027983 */ /* 0x001ee80000100800 */
[----:B------:R-:W3:Y:S01]  /*257d0*/  LDL R3, [R1+0xef0] ;  /* 0x000ef00001037983 */ /* 0x000ee20000100800 */
[----:B--2---:R-:W-:Y:S02]  /*257e0*/  PRMT R0, RZ, 0x7610, R0 ;  /* 0x00007610ff007816 */ /* 0x004fe40000000000 */
[----:B---3--:R-:W-:-:S04]  /*257f0*/  @!P0 LOP3.LUT R3, R3, R2, RZ, 0x3c, !PT ;  /* 0x0000000203038212 */ /* 0x008fc800078e3cff */
[----:B------:R-:W-:-:S04]  /*25800*/  @!P0 LOP3.LUT R2, R3, R2, RZ, 0x3c, !PT ;  /* 0x0000000203028212 */ /* 0x000fc800078e3cff */
[----:B------:R-:W-:-:S05]  /*25810*/  @!P0 LOP3.LUT R3, R3, R2, RZ, 0x3c, !PT ;  /* 0x0000000203038212 */ /* 0x000fca00078e3cff */
[----:B------:R-:W2:Y:S04]  /*25820*/  @!P0 LDG.E.U16 R0, [R2.64] ;  /* 0x0000000a02008981 */ /* 0x000ea8000c1e1500 */
[----:B------:R0:W-:Y:S04]  /*25830*/  STL [R1+0x5c4], R25 ;  /* 0x0005c41901007387 */ /* 0x0001e80000100800 */
[----:B0-----:R-:W3:Y:S04]  /*25840*/  LDL R25, [R1+0xea8] ;  /* 0x000ea80001197983 */ /* 0x001ee80000100800 */
[----:B--2---:R0:W-:Y:S04]  /*25850*/  STL [R1+0x5c8], R0 ;  /* 0x0005c80001007387 */ /* 0x0041e80000100800 */
[----:B0-----:R-:W2:Y:S04]  /*25860*/  LDL.LU R0, [R1+0x2a0c] ;  /* 0x002a0c0001007983 */ /* 0x001ea80000300800 */
[----:B------:R-:W2:Y:S04]  /*25870*/  LDL R3, [R1+0x600] ;  /* 0x0006000001037983 */ /* 0x000ea80000100800 */
[----:B------:R-:W-:Y:S04]  /*25880*/  STL [R1+0x2900], R22 ;  /* 0x0029001601007387 */ /* 0x000fe80000100800 */
[----:B------:R-:W-:Y:S01]  /*25890*/  STL [R1+0x2904], R22 ;  /* 0x0029041601007387 */ /* 0x000fe20000100800 */
[----:B------:R-:W-:-:S03]  /*258a0*/  PRMT R24, RZ, 0x7610, R24 ;  /* 0x00007610ff187816 */ /* 0x000fc60000000018 */
[----:B------:R-:W-:Y:S01]  /*258b0*/  STL [R1+0x2908], R22 ;  /* 0x0029081601007387 */ /* 0x000fe20000100800 */
[----:B---3--:R-:W-:-:S03]  /*258c0*/  @!P0 IMAD.MOV.U32 R2, RZ, RZ, R25 ;  /* 0x000000ffff028224 */ /* 0x008fc600078e0019 */
        /* <DEDUP_REMOVED lines=9> */
[----:B------:R-:W-:-:S03]  /*25960*/  PRMT R13, RZ, 0x7610, R13 ;  /* 0x00007610ff0d7816 */ /* 0x000fc6000000000d */
[----:B------:R-:W3:Y:S04]  /*25970*/  LDL R25, [R1+0xe5c] ;  /* 0x000e5c0001197983 */ /* 0x000ee80000100800 */
[----:B--2---:R0:W2:Y:S04]  /*25980*/  @!P0 LDG.E.U16 R24, [R2.64] ;  /* 0x0000000a02188981 */ /* 0x0040a8000c1e1500 */
[----:B0-----:R-:W2:Y:S04]  /*25990*/  LDL R2, [R1+0x708] ;  /* 0x0007080001027983 */ /* 0x001ea80000100800 */
[----:B------:R-:W2:Y:S02]  /*259a0*/  LDL R3, [R1+0xe98] ;  /* 0x000e980001037983 */ /* 0x000ea40000100800 */
[----:B--2---:R-:W-:-:S04]  /*259b0*/  @!P0 LOP3.LUT R3, R3, R2, RZ, 0x3c, !PT ;  /* 0x0000000203038212 */ /* 0x004fc800078e3cff */
[----:B------:R-:W-:-:S04]  /*259c0*/  @!P0 LOP3.LUT R2, R3, R2, RZ, 0x3c, !PT ;  /* 0x0000000203028212 */ /* 0x000fc800078e3cff */
[----:B------:R-:W-:-:S05]  /*259d0*/  @!P0 LOP3.LUT R3, R3, R2, RZ, 0x3c, !PT ;  /* 0x0000000203038212 */ /* 0x000fca00078e3cff */
[----:B------:R-:W2:Y:S04]  /*259e0*/  @!P0 LDG.E.U16 R13, [R2.64] ;  /* 0x0000000a020d8981 */ /* 0x000ea8000c1e1500 */
[----:B------:R0:W-:Y:S04]  /*259f0*/  STL [R1+0x5e8], R24 ;  /* 0x0005e81801007387 */ /* 0x0001e80000100800 */
[----:B0-----:R-:W3:Y:S04]  /*25a00*/  LDL R24, [R1+0xe60] ;  /* 0x000e600001187983 */ /* 0x001ee80000100800 */
[----:B------:R-:W-:Y:S04]  /*25a10*/  STL [R1+0x2928], R16 ;  /* 0x0029281001007387 */ /* 0x000fe80000100800 */
[----:B------:R-:W-:Y:S04]  /*25a20*/  STL [R1+0x292c], R16 ;  /* 0x00292c1001007387 */ /* 0x000fe80000100800 */
[----:B------:R-:W-:Y:S04]  /*25a30*/  STL [R1+0x2930], R16 ;  /* 0x0029301001007387 */ /* 0x000fe80000100800 */
[----:B------:R-:W-:Y:S04]  /*25a40*/  STL [R1+0x2934], R16 ;  /* 0x0029341001007387 */ /* 0x000fe80000100800 */
[----:B------:R-:W-:Y:S04]  /*25a50*/  STL [R1+0x2970], R16 ;  /* 0x0029701001007387 */ /* 0x000fe80000100800 */
[----:B------:R-:W-:Y:S04]  /*25a60*/  STL [R1+0x2974], R16 ;  /* 0x0029741001007387 */ /* 0x000fe80000100800 */
[----:B------:R-:W-:Y:S04]  /*25a70*/  STL [R1+0x2978], R16 ;  /* 0x0029781001007387 */ /* 0x000fe80000100800 */
        /* <DEDUP_REMOVED lines=8> */
[----:B------:R3:W2:Y:S01]  /*25b00*/  @!P0 LDG.E.U16 R26, [R2.64] ;  /* 0x0000000a021a8981 */ /* 0x0006a2000c1e1500 */
[----:B------:R-:W-:-:S03]  /*25b10*/  PRMT R20, RZ, 0x7610, R20 ;  /* 0x00007610ff147816 */ /* 0x000fc60000000014 */
[----:B------:R-:W-:Y:S01]  /*25b20*/  STL [R1+0x2964], R13 ;  /* 0x0029640d01007387 */ /* 0x000fe20000100800 */
[----:B---3--:R-:W-:Y:S02]  /*25b30*/  @!P0 IMAD.MOV.U32 R2, RZ, RZ, R24 ;  /* 0x000000ffff028224 */ /* 0x008fe400078e0018 */
[----:B------:R-:W-:-:S05]  /*25b40*/  @!P0 IMAD.MOV.U32 R3, RZ, RZ, R25 ;  /* 0x000000ffff038224 */ /* 0x000fca00078e0019 */
[----:B------:R0:W3:Y:S04]  /*25b50*/  @!P0 LDG.E.U16 R20, [R2.64] ;  /* 0x0000000a02148981 */ /* 0x0000e8000c1e1500 */
[----:B--2---:R1:W-:Y:S04]  /*25b60*/  STL [R1+0x5e0], R26 ;  /* 0x0005e01a01007387 */ /* 0x0043e80000100800 */
[----:B-1----:R-:W2:Y:S04]  /*25b70*/  LDL.LU R26, [R1+0x2a04] ;  /* 0x002a0400011a7983 */ /* 0x002ea80000300800 */
[----:B------:R-:W-:Y:S04]  /*25b80*/  STL [R1+0x2938], R11 ;  /* 0x0029380b01007387 */ /* 0x000fe80000100800 */
[----:B------:R-:W-:Y:S04]  /*25b90*/  STL [R1+0x293c], R11 ;  /* 0x00293c0b01007387 */ /* 0x000fe80000100800 */
[----:B------:R-:W-:Y:S04]  /*25ba0*/  STL [R1+0x2940], R11 ;  /* 0x0029400b01007387 */ /* 0x000fe80000100800 */
[----:B------:R-:W-:Y:S04]  /*25bb0*/  STL [R1+0x2944], R11 ;  /* 0x0029440b01007387 */ /* 0x000fe80000100800 */
[----:B0-----:R-:W3:Y:S04]  /*25bc0*/  LDL R2, [R1+0xe3c] ;  /* 0x000e3c0001027983 */ /* 0x001ee80000100800 */
[----:B------:R-:W3:Y:S01]  /*25bd0*/  LDL R3, [R1+0xe40] ;  /* 0x000e400001037983 */ /* 0x000ee20000100800 */
[----:B--2---:R-:W-:-:S02]  /*25be0*/  PRMT R26, RZ, 0x7610, R26 ;  /* 0x00007610ff1a7816 */ /* 0x004fc4000000001a */
[----:B---3--:R-:W-:-:S04]  /*25bf0*/  @!P0 LOP3.LUT R3, R3, R2, RZ, 0x3c, !PT ;  /* 0x0000000203038212 */ /* 0x008fc800078e3cff */
[----:B------:R-:W-:-:S04]  /*25c00*/  @!P0 LOP3.LUT R2, R3, R2, RZ, 0x3c, !PT ;  /* 0x0000000203028212 */ /* 0x000fc800078e3cff */
[----:B------:R-:W-:-:S05]  /*25c10*/  @!P0 LOP3.LUT R3, R3, R2, RZ, 0x3c, !PT ;  /* 0x0000000203038212 */ /* 0x000fca00078e3cff */
[----:B------:R-:W2:Y:S04]  /*25c20*/  @!P0 LDG.E.U16 R26, [R2.64] ;  /* 0x0000000a021a8981 */ /* 0x000ea8000c1e1500 */
[----:B------:R0:W-:Y:S04]  /*25c30*/  STL [R1+0x5dc], R20 ;  /* 0x0005dc1401007387 */ /* 0x0001e80000100800 */
[----:B0-----:R-:W3:Y:S04]  /*25c40*/  LDL R20, [R1+0xe00] ;  /* 0x000e000001147983 */ /* 0x001ee80000100800 */
[----:B------:R-:W3:Y:S04]  /*25c50*/  LDL.LU R25, [R1+0x24] ;  /* 0x0000240001197983 */ /* 0x000ee80000300800 */
[----:B------:R-:W3:Y:S04]  /*25c60*/  LDL.LU R24, [R1+0x8] ;  /* 0x0000080001187983 */ /* 0x000ee80000300800 */
[----:B------:R-:W-:Y:S04]  /*25c70*/  STL [R1+0x2948], R9 ;  /* 0x0029480901007387 */ /* 0x000fe80000100800 */
[----:B------:R-:W-:Y:S04]  /*25c80*/  STL [R1+0x297c], R9 ;  /* 0x00297c0901007387 */ /* 0x000fe80000100800 */
[----:B------:R-:W-:Y:S04]  /*25c90*/  STL [R1+0x2980], R9 ;  /* 0x0029800901007387 */ /* 0x000fe80000100800 */
[----:B------:R-:W-:Y:S04]  /*25ca0*/  STL [R1+0x2984], R9 ;  /* 0x0029840901007387 */ /* 0x000fe80000100800 */
[----:B------:R-:W-:Y:S04]  /*25cb0*/  STL [R1+0x2988], R9 ;  /* 0x0029880901007387 */ /* 0x000fe80000100800 */
        /* <DEDUP_REMOVED lines=9> */
[----:B------:R-:W-:Y:S04]  /*25d50*/  STL [R1+0x294c], R6 ;  /* 0x00294c0601007387 */ /* 0x000fe80000100800 */
[----:B------:R-:W-:Y:S04]  /*25d60*/  STL [R1+0x2950], R6 ;  /* 0x0029500601007387 */ /* 0x000fe80000100800 */
[----:B------:R-:W-:Y:S04]  /*25d70*/  STL [R1+0x2954], R6 ;  /* 0x0029540601007387 */ /* 0x000fe80000100800 */
[----:B--2---:R0:W-:Y:S04]  /*25d80*/  STL [R1+0x5d4], R26 ;  /* 0x0005d41a01007387 */ /* 0x0041e80000100800 */
[----:B0-----:R-:W2:Y:S04]  /*25d90*/  LDL.LU R26, [R1+0x29fc] ;  /* 0x0029fc00011a7983 */ /* 0x001ea80000300800 */
[----:B------:R-:W3:Y:S01]  /*25da0*/  LDL R3, [R1+0xdfc] ;  /* 0x000dfc0001037983 */ /* 0x000ee20000100800 */
[----:B------:R-:W-:Y:S01]  /*25db0*/  PRMT R19, RZ, 0x7610, R19 ;  /* 0x00007610ff137816 */ /* 0x000fe20000000013 */
[----:B------:R-:W-:-:S02]  /*25dc0*/  @!P0 IMAD.MOV.U32 R2, RZ, RZ, R20 ;  /* 0x000000ffff028224 */ /* 0x000fc400078e0014 */
[----:B------:R-:W-:Y:S04]  /*25dd0*/  STL [R1+0x2958], R5 ;  /* 0x0029580501007387 */ /* 0x000fe80000100800 */
[----:B------:R-:W-:Y:S04]  /*25de0*/  STL [R1+0x2968], R5 ;  /* 0x0029680501007387 */ /* 0x000fe80000100800 */
[----:B------:R-:W-:Y:S04]  /*25df0*/  STL [R1+0x296c], R5 ;  /* 0x00296c0501007387 */ /* 0x000fe80000100800 */
[----:B---3--:R0:W3:Y:S04]  /*25e00*/  @!P0 LDG.E.U16 R19, [R2.64] ;  /* 0x0000000a02138981 */ /* 0x0080e8000c1e1500 */
        /* <DEDUP_REMOVED lines=17> */
[----:B------:R-:W2:Y:S01]  /*25f20*/  @!P0 LDG.E.U16 R26, [R2.64] ;  /* 0x0000000a021a8981 */ /* 0x000ea2000c1e1500 */
[----:B------:R-:W-:-:S03]  /*25f30*/  LOP3.LUT R20, R0, 0x20, RZ, 0x3c, !PT ;  /* 0x0000002000147812 */ /* 0x000fc600078e3cff */
[----:B------:R-:W-:Y:S04]  /*25f40*/  STS.U16 [R0+0x10000], R22 ;  /* 0x0100001600007388 */ /* 0x000fe80000000400 */
[----:B------:R-:W-:Y:S04]  /*25f50*/  STS.U16 [R0+0x10400], R16 ;  /* 0x0104001000007388 */ /* 0x000fe80000000400 */
[----:B------:R-:W-:Y:S04]  /*25f60*/  STS.U16 [R0+0x10800], R13 ;  /* 0x0108000d00007388 */ /* 0x000fe80000000400 */
[----:B------:R-:W-:Y:S04]  /*25f70*/  STS.U16 [R0+0x10c00], R11 ;  /* 0x010c000b00007388 */ /* 0x000fe80000000400 */
[----:B------:R-:W-:Y:S04]  /*25f80*/  STS.U16 [R0+0x11000], R9 ;  /* 0x0110000900007388 */ /* 0x000fe80000000400 */
[----:B------:R-:W-:Y:S04]  /*25f90*/  STS.U16 [R0+0x11400], R6 ;  /* 0x0114000600007388 */ /* 0x000fe80000000400 */
[----:B------:R-:W-:Y:S04]  /*25fa0*/  STS.U16 [R0+0x11800], R5 ;  /* 0x0118000500007388 */ /* 0x000fe80000000400 */
[----:B----4-:R-:W-:Y:S04]  /*25fb0*/  STS.U16 [R0+0x11c00], R4 ;  /* 0x011c000400007388 */ /* 0x010fe80000000400 */
[----:B------:R0:W-:Y:S04]  /*25fc0*/  STS.U16 [R20+0x10100], R25 ;  /* 0x0101001914007388 */ /* 0x0001e80000000400 */
[----:B0-----:R-:W3:Y:S04]  /*25fd0*/  LDL R25, [R1+0xd60] ;  /* 0x000d600001197983 */ /* 0x001ee80000100800 */
[----:B--2---:R0:W-:Y:S04]  /*25fe0*/  STL [R1+0x5bc], R26 ;  /* 0x0005bc1a01007387 */ /* 0x0041e80000100800 */
[----:B0-----:R-:W2:Y:S04]  /*25ff0*/  LDL.LU R26, [R1+0x29f4] ;  /* 0x0029f400011a7983 */ /* 0x001ea80000300800 */
[----:B------:R-:W4:Y:S04]  /*26000*/  LDL R2, [R1+0xd9c] ;  /* 0x000d9c0001027983 */ /* 0x000f280000100800 */
[----:B------:R-:W4:Y:S01]  /*26010*/  LDL R3, [R1+0xda0] ;  /* 0x000da00001037983 */ /* 0x000f220000100800 */
[----:B------:R-:W-:-:S02]  /*26020*/  PRMT R29, RZ, 0x7610, R29 ;  /* 0x00007610ff1d7816 */ /* 0x000fc4000000001d */
[----:B----4-:R-:W-:-:S04]  /*26030*/  @!P0 LOP3.LUT R3, R3, R2, RZ, 0x3c, !PT ;  /* 0x0000000203038212 */ /* 0x010fc800078e3cff */
[----:B------:R-:W-:-:S04]  /*26040*/  @!P0 LOP3.LUT R2, R3, R2, RZ, 0x3c, !PT ;  /* 0x0000000203028212 */ /* 0x000fc800078e3cff */
[----:B------:R-:W-:-:S05]  /*26050*/  @!P0 LOP3.LUT R3, R3, R2, RZ, 0x3c, !PT ;  /* 0x0000000203038212 */ /* 0x000fca00078e3cff */
[----:B------:R0:W4:Y:S04]  /*26060*/  @!P0 LDG.E.U16 R29, [R2.64] ;  /* 0x0000000a021d8981 */ /* 0x000128000c1e1500 */
[----:B0-----:R-:W2:Y:S01]  /*26070*/  LDL R3, [R1+0xd7c] ;  /* 0x000d7c0001037983 */ /* 0x001ea20000100800 */
[----:B------:R-:W-:Y:S01]  /*26080*/  PRMT R18, RZ, 0x7610, R18 ;  /* 0x00007610ff127816 */ /* 0x000fe20000000012 */
[----:B------:R-:W-:Y:S02]  /*26090*/  @!P0 IMAD.MOV.U32 R2, RZ, RZ, R19 ;  /* 0x000000ffff028224 */ /* 0x000fe400078e0013 */
[----:B------:R0:W-:Y:S04]  /*260a0*/  STS.U16 [R20+0x10500], R24 ;  /* 0x0105001814007388 */ /* 0x0001e80000000400 */
[----:B0-----:R-:W3:Y:S04]  /*260b0*/  LDL R24, [R1+0xd40] ;  /* 0x000d400001187983 */ /* 0x001ee80000100800 */
[----:B--2---:R-:W2:Y:S04]  /*260c0*/  @!P0 LDG.E.U16 R18, [R2.64] ;  /* 0x0000000a02128981 */ /* 0x004ea8000c1e1500 */
[----:B----4-:R0:W-:Y:S04]  /*260d0*/  STL [R1+0x5ac], R29 ;  /* 0x0005ac1d01007387 */ /* 0x0101e80000100800 */
[----:B0-----:R-:W4:Y:S04]  /*260e0*/  LDL.LU R29, [R1+0x5c] ;  /* 0x00005c00011d7983 */ /* 0x001f280000300800 */
[----:B------:R-:W4:Y:S04]  /*260f0*/  LDL.LU R19, [R1+0x3c] ;  /* 0x00003c0001137983 */ /* 0x000f280000300800 */
[----:B--2---:R0:W-:Y:S04]  /*26100*/  STL [R1+0x59c], R18 ;  /* 0x00059c1201007387 */ /* 0x0041e80000100800 */
[----:B0-----:R-:W2:Y:S04]  /*26110*/  LDL.LU R18, [R1+0x29f0] ;  /* 0x0029f00001127983 */ /* 0x001ea80000300800 */
[----:B------:R-:W2:Y:S01]  /*26120*/  LDL R3, [R1+0xd5c] ;  /* 0x000d5c0001037983 */ /* 0x000ea20000100800 */
[----:B------:R-:W-:Y:S01]  /*26130*/  PRMT R15, RZ, 0x7610, R15 ;  /* 0x00007610ff0f7816 */ /* 0x000fe2000000000f */
[----:B---3--:R-:W-:-:S02]  /*26140*/  @!P0 IMAD.MOV.U32 R2, RZ, RZ, R25 ;  /* 0x000000ffff028224 */ /* 0x008fc400078e0019 */
[----:B------:R-:W3:Y:S04]  /*26150*/  LDL.LU R25, [R1+0x2c] ;  /* 0x00002c0001197983 */ /* 0x000ee80000300800 */
[----:B--2---:R-:W2:Y:S01]  /*26160*/  @!P0 LDG.E.U16 R15, [R2.64] ;  /* 0x0000000a020f8981 */ /* 0x004ea2000c1e1500 */
[----:B------:R-:W-:-:S03]  /*26170*/  PRMT R10, RZ, 0x7610, R10 ;  /* 0x00007610ff0a7816 */ /* 0x000fc6000000000a */
[----:B--2---:R0:W-:Y:S04]  /*26180*/  STL [R1+0x58c], R15 ;  /* 0x00058c0f01007387 */ /* 0x0041e80000100800 */
[----:B0-----:R-:W2:Y:S04]  /*26190*/  LDL.LU R15, [R1+0x29ec] ;  /* 0x0029ec00010f7983 */ /* 0x001ea80000300800 */
[----:B------:R-:W2:Y:S01]  /*261a0*/  LDL R3, [R1+0xd3c] ;  /* 0x000d3c0001037983 */ /* 0x000ea20000100800 */
[----:B------:R-:W-:-:S03]  /*261b0*/  @!P0 IMAD.MOV.U32 R2, RZ, RZ, R24 ;  /* 0x000000ffff028224 */ /* 0x000fc600078e0018 */
[----:B------:R-:W3:Y:S04]  /*261c0*/  LDL.LU R24, [R1+0x10] ;  /* 0x0000100001187983 */ /* 0x000ee80000300800 */
[----:B--2---:R-:W2:Y:S04]  /*261d0*/  @!P0 LDG.E.U16 R10, [R2.64] ;  /* 0x0000000a020a8981 */ /* 0x004ea8000c1e1500 */
        /* <DEDUP_REMOVED lines=27> */
[----:B------:R-:W-:Y:S04]  /*26390*/  STS.U16 [R20+0x10900], R26 ;  /* 0x0109001a14007388 */ /* 0x000fe80000000400 */
[----:B------:R-:W-:Y:S04]  /*263a0*/  STS.U16 [R20+0x10d00], R18 ;  /* 0x010d001214007388 */ /* 0x000fe80000000400 */
[----:B------:R-:W-:Y:S04]  /*263b0*/  STS.U16 [R20+0x11100], R15 ;  /* 0x0111000f14007388 */ /* 0x000fe80000000400 */
[----:B------:R-:W-:Y:S04]  /*263c0*/  STS.U16 [R20+0x11500], R10 ;  /* 0x0115000a14007388 */ /* 0x000fe80000000400 */
[----:B------:R-:W-:Y:S04]  /*263d0*/  STS.U16 [R20+0x11900], R8 ;  /* 0x0119000814007388 */ /* 0x000fe80000000400 */
[----:B------:R0:W-:Y:S02]  /*263e0*/  STS.U16 [R20+0x11d00], R7 ;  /* 0x011d000714007388 */ /* 0x0001e40000000400 */
[----:B0-----:R-:W-:-:S05]  /*263f0*/  LOP3.LUT R20, R0, 0x40, RZ, 0x3c, !PT ;  /* 0x0000004000147812 */ /* 0x001fca00078e3cff */
[----:B----4-:R-:W-:Y:S04]  /*26400*/  STS.U16 [R20+0x10200], R29 ;  /* 0x0102001d14007388 */ /* 0x010fe80000000400 */
[----:B--2---:R0:W-:Y:S04]  /*26410*/  STL [R1+0x54c], R17 ;  /* 0x00054c1101007387 */ /* 0x0041e80000100800 */
[----:B0-----:R-:W2:Y:S04]  /*26420*/  LDL.LU R17, [R1+0x29dc] ;  /* 0x0029dc0001117983 */ /* 0x001ea80000300800 */
[----:B------:R-:W3:Y:S04]  /*26430*/  LDL R2, [R1+0xcbc] ;  /* 0x000cbc0001027983 */ /* 0x000ee80000100800 */
[----:B------:R-:W3:Y:S04]  /*26440*/  LDL R3, [R1+0xcc0] ;  /* 0x000cc00001037983 */ /* 0x000ee80000100800 */
[----:B------:R-:W4:Y:S01]  /*26450*/  LDL.LU R29, [R1+0x29d8] ;  /* 0x0029d800011d7983 */ /* 0x000f220000300800 */
[----:B---3--:R-:W-:-:S04]  /*26460*/  @!P0 LOP3.LUT R3, R3, R2, RZ, 0x3c, !PT ;  /* 0x0000000203038212 */ /* 0x008fc800078e3cff */
[C---:B------:R-:W-:Y:S02]  /*26470*/  @!P0 LOP3.LUT R2, R3.reuse, R2, RZ, 0x3c, !PT ;  /* 0x0000000203028212 */ /* 0x040fe400078e3cff */
[----:B----4-:R-:W-:Y:S02]  /*26480*/  PRMT R29, RZ, 0x7610, R29 ;  /* 0x00007610ff1d7816 */ /* 0x010fe4000000001d */
[----:B------:R-:W-:-:S05]  /*26490*/  @!P0 LOP3.LUT R3, R3, R2, RZ, 0x3c, !PT ;  /* 0x0000000203038212 */ /* 0x000fca00078e3cff */
[----:B------:R-:W3:Y:S04]  /*264a0*/  @!P0 LDG.E.U16 R29, [R2.64] ;  /* 0x0000000a021d8981 */ /* 0x000ee8000c1e1500 */
[----:B---3--:R0:W-:Y:S04]  /*264b0*/  STL [R1+0x53c], R29 ;  /* 0x00053c1d01007387 */ /* 0x0081e80000100800 */
[----:B0-----:R-:W3:Y:S04]  /*264c0*/  LDL.LU R29, [R1+0x29d4] ;  /* 0x0029d400011d7983 */ /* 0x001ee80000300800 */
[----:B------:R-:W4:Y:S04]  /*264d0*/  LDL R2, [R1+0xc9c] ;  /* 0x000c9c0001027983 */ /* 0x000f280000100800 */
[----:B------:R-:W4:Y:S01]  /*264e0*/  LDL R3, [R1+0xca0] ;  /* 0x000ca00001037983 */ /* 0x000f220000100800 */
[----:B---3--:R-:W-:-:S02]  /*264f0*/  PRMT R29, RZ, 0x7610, R29 ;  /* 0x00007610ff1d7816 */ /* 0x008fc4000000001d */
[----:B----4-:R-:W-:-:S04]  /*26500*/  @!P0 LOP3.LUT R3, R3, R2, RZ, 0x3c, !PT ;  /* 0x0000000203038212 */ /* 0x010fc800078e3cff */
[----:B------:R-:W-:-:S04]  /*26510*/  @!P0 LOP3.LUT R2, R3, R2, RZ, 0x3c, !PT ;  /* 0x0000000203028212 */ /* 0x000fc800078e3cff */
[----:B------:R-:W-:-:S05]  /*26520*/  @!P0 LOP3.LUT R3, R3, R2, RZ, 0x3c, !PT ;  /* 0x0000000203038212 */ /* 0x000fca00078e3cff */
[----:B------:R-:W3:Y:S04]  /*26530*/  @!P0 LDG.E.U16 R29, [R2.64] ;  /* 0x0000000a021d8981 */ /* 0x000ee8000c1e1500 */
[----:B------:R0:W-:Y:S04]  /*26540*/  STS.U16 [R20+0x10600], R19 ;  /* 0x0106001314007388 */ /* 0x0001e80000000400 */
[----:B0-----:R-:W4:Y:S04]  /*26550*/  LDL R19, [R1+0xc40] ;  /* 0x000c400001137983 */ /* 0x001f280000100800 */
[----:B---3--:R0:W-:Y:S04]  /*26560*/  STL [R1+0x52c], R29 ;  /* 0x00052c1d01007387 */ /* 0x0081e80000100800 */
[----:B0-----:R-:W3:Y:S04]  /*26570*/  LDL.LU R29, [R1+0x29d0] ;  /* 0x0029d000011d7983 */ /* 0x001ee80000300800 */
[----:B------:R-:W2:Y:S04]  /*26580*/  LDL R2, [R1+0xc7c] ;  /* 0x000c7c0001027983 */ /* 0x000ea80000100800 */
[----:B------:R-:W2:Y:S01]  /*26590*/  LDL R3, [R1+0xc80] ;  /* 0x000c800001037983 */ /* 0x000ea20000100800 */
[----:B---3--:R-:W-:-:S02]  /*265a0*/  PRMT R29, RZ, 0x7610, R29 ;  /* 0x00007610ff1d7816 */ /* 0x008fc4000000001d */
[----:B--2---:R-:W-:-:S04]  /*265b0*/  @!P0 LOP3.LUT R3, R3, R2, RZ, 0x3c, !PT ;  /* 0x0000000203038212 */ /* 0x004fc800078e3cff */
[----:B------:R-:W-:-:S04]  /*265c0*/  @!P0 LOP3.LUT R2, R3, R2, RZ, 0x3c, !PT ;  /* 0x0000000203028212 */ /* 0x000fc800078e3cff */
[----:B------:R-:W-:-:S05]  /*265d0*/  @!P0 LOP3.LUT R3, R3, R2, RZ, 0x3c, !PT ;  /* 0x0000000203038212 */ /* 0x000fca00078e3cff */
[----:B------:R-:W2:Y:S04]  /*265e0*/  @!P0 LDG.E.U16 R29, [R2.64] ;  /* 0x0000000a021d8981 */ /* 0x000ea8000c1e1500 */
[----:B------:R0:W-:Y:S04]  /*265f0*/  STS.U16 [R20+0x10a00], R25 ;  /* 0x010a001914007388 */ /* 0x0001e80000000400 */
[----:B0-----:R-:W3:Y:S04]  /*26600*/  LDL.LU R25, [R1+0x68] ;  /* 0x0000680001197983 */ /* 0x001ee80000300800 */
[----:B--2---:R0:W-:Y:S04]  /*26610*/  STL [R1+0x51c], R29 ;  /* 0x00051c1d01007387 */ /* 0x0041e80000100800 */
[----:B0-----:R-:W2:Y:S04]  /*26620*/  LDL.LU R29, [R1+0x29cc] ;  /* 0x0029cc00011d7983 */ /* 0x001ea80000300800 */
[----:B------:R-:W2:Y:S04]  /*26630*/  LDL R2, [R1+0xc5c] ;  /* 0x000c5c0001027983 */ /* 0x000ea80000100800 */
[----:B------:R-:W2:Y:S01]  /*26640*/  LDL R3, [R1+0xc60] ;  /* 0x000c600001037983 */ /* 0x000ea20000100800 */
[----:B------:R-:W-:-:S03]  /*26650*/  PRMT R23, RZ, 0x7610, R23 ;  /* 0x00007610ff177816 */ /* 0x000fc60000000017 */
[----:B------:R0:W-:Y:S04]  /*26660*/  STS.U16 [R20+0x10e00], R24 ;  /* 0x010e001814007388 */ /* 0x0001e80000000400 */
[----:B0-----:R-:W3:Y:S01]  /*26670*/  LDL.LU R24, [R1+0x64] ;  /* 0x0000640001187983 */ /* 0x001ee20000300800 */
[----:B--2---:R-:W-:-:S04]  /*26680*/  @!P0 LOP3.LUT R3, R3, R2, RZ, 0x3c, !PT ;  /* 0x0000000203038212 */ /* 0x004fc800078e3cff */
[----:B------:R-:W-:-:S04]  /*26690*/  @!P0 LOP3.LUT R2, R3, R2, RZ, 0x3c, !PT ;  /* 0x0000000203028212 */ /* 0x000fc800078e3cff */
[----:B------:R-:W-:-:S05]  /*266a0*/  @!P0 LOP3.LUT R3, R3, R2, RZ, 0x3c, !PT ;  /* 0x0000000203038212 */ /* 0x000fca00078e3cff */
[----:B------:R0:W2:Y:S04]  /*266b0*/  @!P0 LDG.E.U16 R23, [R2.64] ;  /* 0x0000000a02178981 */ /* 0x0000a8000c1e1500 */
[----:B0-----:R-:W3:Y:S01]  /*266c0*/  LDL R3, [R1+0xc3c] ;  /* 0x000c3c0001037983 */ /* 0x001ee20000100800 */
[----:B------:R-:W-:Y:S01]  /*266d0*/  PRMT R21, RZ, 0x7610, R21 ;  /* 0x00007610ff157816 */ /* 0x000fe20000000015 */
[----:B----4-:R-:W-:Y:S02]  /*266e0*/  @!P0 IMAD.MOV.U32 R2, RZ, RZ, R19 ;  /* 0x000000ffff028224 */ /* 0x010fe400078e0013 */
[----:B--2---:R0:W-:Y:S04]  /*266f0*/  STL [R1+0x50c], R23 ;  /* 0x00050c1701007387 */ /* 0x0041e80000100800 */
[----:B0-----:R-:W2:Y:S04]  /*26700*/  LDL.LU R23, [R1+0x60] ;  /* 0x0000600001177983 */ /* 0x001ea80000300800 */
[----:B------:R-:W4:Y:S04]  /*26710*/  LDL.LU R19, [R1+0x54] ;  /* 0x0000540001137983 */ /* 0x000f280000300800 */
[----:B---3--:R0:W3:Y:S04]  /*26720*/  @!P0 LDG.E.U16 R21, [R2.64] ;  /* 0x0000000a02158981 */ /* 0x0080e8000c1e1500 */
[----:B0-----:R-:W2:Y:S04]  /*26730*/  LDL R2, [R1+0xc1c] ;  /* 0x000c1c0001027983 */ /* 0x001ea80000100800 */
[----:B------:R-:W2:Y:S01]  /*26740*/  LDL R3, [R1+0xc20] ;  /* 0x000c200001037983 */ /* 0x000ea20000100800 */
[----:B------:R-:W-:-:S03]  /*26750*/  PRMT R28, RZ, 0x7610, R28 ;  /* 0x00007610ff1c7816 */ /* 0x000fc6000000001c */
[----:B---3--:R0:W-:Y:S04]  /*26760*/  STL [R1+0x4fc], R21 ;  /* 0x0004fc1501007387 */ /* 0x0081e80000100800 */
[----:B0-----:R-:W3:Y:S01]  /*26770*/  LDL.LU R21, [R1+0x44] ;  /* 0x0000440001157983 */ /* 0x001ee20000300800 */
[----:B--2---:R-:W-:-:S04]  /*26780*/  @!P0 LOP3.LUT R3, R3, R2, RZ, 0x3c, !PT ;  /* 0x0000000203038212 */ /* 0x004fc800078e3cff */
[----:B------:R-:W-:-:S04]  /*26790*/  @!P0 LOP3.LUT R2, R3, R2, RZ, 0x3c, !PT ;  /* 0x0000000203028212 */ /* 0x000fc800078e3cff */
[----:B------:R-:W-:-:S05]  /*267a0*/  @!P0 LOP3.LUT R3, R3, R2, RZ, 0x3c, !PT ;  /* 0x0000000203038212 */ /* 0x000fca00078e3cff */
[----:B------:R0:W2:Y:S04]  /*267b0*/  @!P0 LDG.E.U16 R28, [R2.64] ;  /* 0x0000000a021c8981 */ /* 0x0000a8000c1e1500 */
[----:B0-----:R-:W2:Y:S04]  /*267c0*/  LDL R2, [R1+0xbfc] ;  /* 0x000bfc0001027983 */ /* 0x001ea80000100800 */
[----:B------:R-:W2:Y:S01]  /*267d0*/  LDL R3, [R1+0xc00] ;  /* 0x000c000001037983 */ /* 0x000ea20000100800 */
[----:B------:R-:W-:Y:S02]  /*267e0*/  PRMT R12, RZ, 0x7610, R12 ;  /* 0x00007610ff0c7816 */ /* 0x000fe4000000000c */
[----:B--2---:R-:W-:-:S04]  /*267f0*/  @!P0 LOP3.LUT R3, R3, R2, RZ, 0x3c, !PT ;  /* 0x0000000203038212 */ /* 0x004fc800078e3cff */
[----:B------:R-:W-:-:S04]  /*26800*/  @!P0 LOP3.LUT R2, R3, R2, RZ, 0x3c, !PT ;  /* 0x0000000203028212 */ /* 0x000fc800078e3cff */
[----:B------:R-:W-:-:S05]  /*26810*/  @!P0 LOP3.LUT R3, R3, R2, RZ, 0x3c, !PT ;  /* 0x0000000203038212 */ /* 0x000fca00078e3cff */
[----:B------:R-:W2:Y:S04]  /*26820*/  @!P0 LDG.E.U16 R12, [R2.64] ;  /* 0x0000000a020c8981 */ /* 0x000ea8000c1e1500 */
[----:B------:R0:W-:Y:S04]  /*26830*/  STL [R1+0x4e8], R28 ;  /* 0x0004e81c01007387 */ /* 0x0001e80000100800 */
[----:B0-----:R-:W3:Y:S04]  /*26840*/  LDL.LU R28, [R1+0x18] ;  /* 0x00001800011c7983 */ /* 0x001ee80000300800 */
        /* <DEDUP_REMOVED lines=9> */
[----:B------:R-:W-:Y:S04]  /*268e0*/  STS.U16 [R20+0x11200], R29 ;  /* 0x0112001d14007388 */ /* 0x000fe80000000400 */
[----:B------:R-:W-:Y:S04]  /*268f0*/  STS.U16 [R20+0x11600], R17 ;  /* 0x0116001114007388 */ /* 0x000fe80000000400 */
[----:B------:R-:W-:Y:S04]  /*26900*/  STS.U16 [R20+0x11a00], R14 ;  /* 0x011a000e14007388 */ /* 0x000fe80000000400 */
[----:B------:R0:W-:Y:S02]  /*26910*/  STS.U16 [R20+0x11e00], R12 ;  /* 0x011e000c14007388 */ /* 0x0001e40000000400 */
[----:B0-----:R-:W-:-:S05]  /*26920*/  LOP3.LUT R20, R0, 0x60, RZ, 0x3c, !PT ;  /* 0x0000006000147812 */ /* 0x001fca00078e3cff */
[----:B------:R-:W-:Y:S04]  /*26930*/  STS.U16 [R20+0x10300], R25 ;  /* 0x0103001914007388 */ /* 0x000fe80000000400 */
[----:B--2---:R0:W-:Y:S04]  /*26940*/  STL [R1+0x4e0], R27 ;  /* 0x0004e01b01007387 */ /* 0x0041e80000100800 */
[----:B0-----:R-:W2:Y:S04]  /*26950*/  LDL.LU R27, [R1+0x29c4] ;  /* 0x0029c400011b7983 */ /* 0x001ea80000300800 */
[----:B------:R-:W2:Y:S04]  /*26960*/  LDL R2, [R1+0xbbc] ;  /* 0x000bbc0001027983 */ /* 0x000ea80000100800 */
[----:B------:R-:W2:Y:S04]  /*26970*/  LDL R3, [R1+0xbc0] ;  /* 0x000bc00001037983 */ /* 0x000ea80000100800 */
[----:B------:R-:W3:Y:S01]  /*26980*/  LDL.LU R25, [R1+0x29c0] ;  /* 0x0029c00001197983 */ /* 0x000ee20000300800 */
[----:B--2---:R-:W-:-:S04]  /*26990*/  @!P0 LOP3.LUT R3, R3, R2, RZ, 0x3c, !PT ;  /* 0x0000000203038212 */ /* 0x004fc800078e3cff */
[C---:B------:R-:W-:Y:S02]  /*269a0*/  @!P0 LOP3.LUT R2, R3.reuse, R2, RZ, 0x3c, !PT ;  /* 0x0000000203028212 */ /* 0x040fe400078e3cff */
[----:B---3--:R-:W-:Y:S02]  /*269b0*/  PRMT R25, RZ, 0x7610, R25 ;  /* 0x00007610ff197816 */ /* 0x008fe40000000019 */
[----:B------:R-:W-:-:S05]  /*269c0*/  @!P0 LOP3.LUT R3, R3, R2, RZ, 0x3c, !PT ;  /* 0x0000000203038212 */ /* 0x000fca00078e3cff */
[----:B------:R-:W2:Y:S04]  /*269d0*/  @!P0 LDG.E.U16 R25, [R2.64] ;  /* 0x0000000a02198981 */ /* 0x000ea8000c1e1500 */
[----:B------:R-:W-:Y:S04]  /*269e0*/  STS.U16 [R20+0x10700], R24 ;  /* 0x0107001814007388 */ /* 0x000fe80000000400 */
[----:B--2---:R0:W-:Y:S04]  /*269f0*/  STL [R1+0x4dc], R25 ;  /* 0x0004dc1901007387 */ /* 0x0041e80000100800 */
[----:B0-----:R-:W2:Y:S04]  /*26a00*/  LDL.LU R25, [R1+0x29bc] ;  /* 0x0029bc0001197983 */ /* 0x001ea80000300800 */
[----:B------:R-:W3:Y:S04]  /*26a10*/  LDL R2, [R1+0xb9c] ;  /* 0x000b9c0001027983 */ /* 0x000ee80000100800 */
[----:B------:R-:W3:Y:S04]  /*26a20*/  LDL R3, [R1+0xba0] ;  /* 0x000ba00001037983 */ /* 0x000ee80000100800 */
[----:B------:R-:W2:Y:S01]  /*26a30*/  LDL.LU R24, [R1+0x29b8] ;  /* 0x0029b80001187983 */ /* 0x000ea20000300800 */
[----:B---3--:R-:W-:-:S04]  /*26a40*/  @!P0 LOP3.LUT R3, R3, R2, RZ, 0x3c, !PT ;  /* 0x0000000203038212 */ /* 0x008fc800078e3cff */
[C---:B------:R-:W-:Y:S02]  /*26a50*/  @!P0 LOP3.LUT R2, R3.reuse, R2, RZ, 0x3c, !PT ;  /* 0x0000000203028212 */ /* 0x040fe400078e3cff */
[----:B--2---:R-:W-:Y:S02]  /*26a60*/  PRMT R24, RZ, 0x7610, R24 ;  /* 0x00007610ff187816 */ /* 0x004fe40000000018 */
        /* <DEDUP_REMOVED lines=24> */
[----:B------:R-:W-:Y:S04]  /*26bf0*/  STS.U16 [R20+0x11300], R21 ;  /* 0x0113001514007388 */ /* 0x000fe80000000400 */
[----:B---3--:R0:W-:Y:S04]  /*26c00*/  STL [R1+0x4d0], R19 ;  /* 0x0004d01301007387 */ /* 0x0081e80000100800 */
[----:B0-----:R-:W3:Y:S04]  /*26c10*/  LDL.LU R19, [R1+0x29a4] ;  /* 0x0029a40001137983 */ /* 0x001ee80000300800 */
[----:B------:R-:W4:Y:S04]  /*26c20*/  LDL R2, [R1+0xb3c] ;  /* 0x000b3c0001027983 */ /* 0x000f280000100800 */
[----:B------:R-:W4:Y:S04]  /*26c30*/  LDL R3, [R1+0xb40] ;  /* 0x000b400001037983 */ /* 0x000f280000100800 */
[----:B------:R-:W2:Y:S01]  /*26c40*/  LDL.LU R21, [R1+0x29a0] ;  /* 0x0029a00001157983 */ /* 0x000ea20000300800 */
[----:B----4-:R-:W-:-:S04]  /*26c50*/  @!P0 LOP3.LUT R3, R3, R2, RZ, 0x3c, !PT ;  /* 0x0000000203038212 */ /* 0x010fc800078e3cff */
[C---:B------:R-:W-:Y:S02]  /*26c60*/  @!P0 LOP3.LUT R2, R3.reuse, R2, RZ, 0x3c, !PT ;  /* 0x0000000203028212 */ /* 0x040fe400078e3cff */
[----:B--2---:R-:W-:Y:S02]  /*26c70*/  PRMT R21, RZ, 0x7610, R21 ;  /* 0x00007610ff157816 */ /* 0x004fe40000000015 */
[----:B------:R-:W-:-:S05]  /*26c80*/  @!P0 LOP3.LUT R3, R3, R2, RZ, 0x3c, !PT ;  /* 0x0000000203038212 */ /* 0x000fca00078e3cff */
[----:B------:R-:W2:Y:S04]  /*26c90*/  @!P0 LDG.E.U16 R21, [R2.64] ;  /* 0x0000000a02158981 */ /* 0x000ea8000c1e1500 */
[----:B------:R-:W-:Y:S04]  /*26ca0*/  STS.U16 [R20+0x11700], R28 ;  /* 0x0117001c14007388 */ /* 0x000fe80000000400 */
[----:B--2---:R0:W-:Y:S04]  /*26cb0*/  STL [R1+0x4cc], R21 ;  /* 0x0004cc1501007387 */ /* 0x0041e80000100800 */
[----:B0-----:R-:W2:Y:S04]  /*26cc0*/  LDL.LU R21, [R1+0x299c] ;  /* 0x00299c0001157983 */ /* 0x001ea80000300800 */
        /* <DEDUP_REMOVED lines=16> */
[----:B------:R-:W4:Y:S04]  /*26dd0*/  @!P0 LDG.E.U16 R21, [R2.64] ;  /* 0x0000000a02158981 */ /* 0x000f28000c1e1500 */
[----:B----4-:R0:W-:Y:S04]  /*26de0*/  STL [R1+0xb8], R21 ;  /* 0x0000b81501007387 */ /* 0x0101e80000100800 */
[----:B0-----:R-:W4:Y:S04]  /*26df0*/  LDL.LU R21, [R1+0x2990] ;  /* 0x0029900001157983 */ /* 0x001f280000300800 */
[----:B------:R-:W3:Y:S04]  /*26e00*/  LDL R2, [R1+0xadc] ;  /* 0x000adc0001027983 */ /* 0x000ee80000100800 */
[----:B------:R-:W3:Y:S01]  /*26e10*/  LDL R3, [R1+0xae0] ;  /* 0x000ae00001037983 */ /* 0x000ee20000100800 */
[----:B------:R-:W-:-:S03]  /*26e20*/  PRMT R6, RZ, 0x7610, R6 ;  /* 0x00007610ff067816 */ /* 0x000fc60000000006 */
[----:B--2---:R-:W-:Y:S01]  /*26e30*/  STS.U16 [R20+0x11b00], R28 ;  /* 0x011b001c14007388 */ /* 0x004fe20000000400 */
[----:B---3--:R-:W-:-:S04]  /*26e40*/  @!P0 LOP3.LUT R3, R3, R2, RZ, 0x3c, !PT ;  /* 0x0000000203038212 */ /* 0x008fc800078e3cff */
[----:B------:R-:W-:-:S04]  /*26e50*/  @!P0 LOP3.LUT R2, R3, R2, RZ, 0x3c, !PT ;  /* 0x0000000203028212 */ /* 0x000fc800078e3cff */
[----:B------:R-:W-:Y:S01]  /*26e60*/  @!P0 LOP3.LUT R3, R3, R2, RZ, 0x3c, !PT ;  /* 0x0000000203038212 */ /* 0x000fe200078e3cff */
[----:B----4-:R0:W-:Y:S04]  /*26e70*/  STS.U16 [R20+0x11f00], R21 ;  /* 0x011f001514007388 */ /* 0x0101e80000000400 */
[----:B------:R1:W2:Y:S04]  /*26e80*/  @!P0 LDG.E.U16 R6, [R2.64] ;  /* 0x0000000a02068981 */ /* 0x0002a8000c1e1500 */
[----:B0-----:R-:W3:Y:S04]  /*26e90*/  LDL.LU R20, [R1+0x298c] ;  /* 0x00298c0001147983 */ /* 0x001ee80000300800 */
[----:B-1----:R-:W4:Y:S04]  /*26ea0*/  LDL R2, [R1+0xabc] ;  /* 0x000abc0001027983 */ /* 0x002f280000100800 */
[----:B------:R-:W4:Y:S01]  /*26eb0*/  LDL R3, [R1+0xac0] ;  /* 0x000ac00001037983 */ /* 0x000f220000100800 */
[----:B------:R-:W-:-:S03]  /*26ec0*/  PRMT R5, RZ, 0x7610, R5 ;  /* 0x00007610ff057816 */ /* 0x000fc60000000005 */
[----:B--2---:R0:W-:Y:S04]  /*26ed0*/  STL [R1+0xb4], R6 ;  /* 0x0000b40601007387 */ /* 0x0041e80000100800 */
[----:B0-----:R-:W2:Y:S01]  /*26ee0*/  LDL.LU R6, [R1] ;  /* 0x0000000001067983 */ /* 0x001ea20000300800 */
[----:B----4-:R-:W-:-:S04]  /*26ef0*/  @!P0 LOP3.LUT R3, R3, R2, RZ, 0x3c, !PT ;  /* 0x0000000203038212 */ /* 0x010fc800078e3cff */
[----:B------:R-:W-:-:S04]  /*26f00*/  @!P0 LOP3.LUT R2, R3, R2, RZ, 0x3c, !PT ;  /* 0x0000000203028212 */ /* 0x000fc800078e3cff */
[----:B------:R-:W-:-:S05]  /*26f10*/  @!P0 LOP3.LUT R3, R3, R2, RZ, 0x3c, !PT ;  /* 0x0000000203038212 */ /* 0x000fca00078e3cff */
[----:B------:R0:W4:Y:S04]  /*26f20*/  @!P0 LDG.E.U16 R5, [R2.64] ;  /* 0x0000000a02058981 */ /* 0x000128000c1e1500 */
[----:B0-----:R-:W2:Y:S04]  /*26f30*/  LDL R2, [R1+0xa9c] ;  /* 0x000a9c0001027983 */ /* 0x001ea80000100800 */
[----:B------:R-:W2:Y:S01]  /*26f40*/  LDL R3, [R1+0xaa0] ;  /* 0x000aa00001037983 */ /* 0x000ea20000100800 */
[----:B------:R-:W-:-:S03]  /*26f50*/  PRMT R13, RZ, 0x7610, R13 ;  /* 0x00007610ff0d7816 */ /* 0x000fc6000000000d */
[----:B----4-:R0:W-:Y:S04]  /*26f60*/  STL [R1+0xb0], R5 ;  /* 0x0000b00501007387 */ /* 0x0101e80000100800 */
[----:B0-----:R-:W4:Y:S01]  /*26f70*/  LDL.LU R5, [R1+0x4] ;  /* 0x0000040001057983 */ /* 0x001f220000300800 */
[----:B--2---:R-:W-:-:S04]  /*26f80*/  @!P0 LOP3.LUT R3, R3, R2, RZ, 0x3c, !PT ;  /* 0x0000000203038212 */ /* 0x004fc800078e3cff */
[----:B------:R-:W-:-:S04]  /*26f90*/  @!P0 LOP3.LUT R2, R3, R2, RZ, 0x3c, !PT ;  /* 0x0000000203028212 */ /* 0x000fc800078e3cff */
[----:B------:R-:W-:-:S05]  /*26fa0*/  @!P0 LOP3.LUT R3, R3, R2, RZ, 0x3c, !PT ;  /* 0x0000000203038212 */ /* 0x000fca00078e3cff */
[----:B------:R0:W2:Y:S04]  /*26fb0*/  @!P0 LDG.E.U16 R13, [R2.64] ;  /* 0x0000000a020d8981 */ /* 0x0000a8000c1e1500 */
[----:B0-----:R-:W3:Y:S04]  /*26fc0*/  LDL R2, [R1+0xa7c] ;  /* 0x000a7c0001027983 */ /* 0x001ee80000100800 */
[----:B------:R-:W3:Y:S01]  /*26fd0*/  LDL R3, [R1+0xa80] ;  /* 0x000a800001037983 */ /* 0x000ee20000100800 */
[----:B------:R-:W-:-:S03]  /*26fe0*/  PRMT R22, RZ, 0x7610, R22 ;  /* 0x00007610ff167816 */ /* 0x000fc60000000016 */
[----:B--2---:R0:W-:Y:S04]  /*26ff0*/  STL [R1+0xac], R13 ;  /* 0x0000ac0d01007387 */ /* 0x0041e80000100800 */
[----:B0-----:R-:W2:Y:S01]  /*27000*/  LDL.LU R13, [R1+0xc] ;  /* 0x00000c00010d7983 */ /* 0x001ea20000300800 */
[----:B---3--:R-:W-:-:S04]  /*27010*/  @!P0 LOP3.LUT R3, R3, R2, RZ, 0x3c, !PT ;  /* 0x0000000203038212 */ /* 0x008fc800078e3cff */
[----:B------:R-:W-:-:S04]  /*27020*/  @!P0 LOP3.LUT R2, R3, R2, RZ, 0x3c, !PT ;  /* 0x0000000203028212 */ /* 0x000fc800078e3cff */
[----:B------:R-:W-:-:S05]  /*27030*/  @!P0 LOP3.LUT R3, R3, R2, RZ, 0x3c, !PT ;  /* 0x0000000203038212 */ /* 0x000fca00078e3cff */
[----:B------:R0:W3:Y:S04]  /*27040*/  @!P0 LDG.E.U16 R22, [R2.64] ;  /* 0x0000000a02168981 */ /* 0x0000e8000c1e1500 */
        /* <DEDUP_REMOVED lines=20> */
[----:B------:R-:W-:Y:S02]  /*27190*/  PRMT R9, RZ, 0x7610, R9 ;  /* 0x00007610ff097816 */ /* 0x000fe40000000009 */
[----:B--2---:R-:W-:-:S04]  /*271a0*/  @!P0 LOP3.LUT R3, R3, R2, RZ, 0x3c, !PT ;  /* 0x0000000203038212 */ /* 0x004fc800078e3cff */
[----:B------:R-:W-:-:S04]  /*271b0*/  @!P0 LOP3.LUT R2, R3, R2, RZ, 0x3c, !PT ;  /* 0x0000000203028212 */ /* 0x000fc800078e3cff */
[----:B------:R-:W-:-:S05]  /*271c0*/  @!P0 LOP3.LUT R3, R3, R2, RZ, 0x3c, !PT ;  /* 0x0000000203038212 */ /* 0x000fca00078e3cff */
[----:B------:R-:W2:Y:S04]  /*271d0*/  @!P0 LDG.E.U16 R9, [R2.64] ;  /* 0x0000000a02098981 */ /* 0x000ea8000c1e1500 */
[----:B---3--:R0:W-:Y:S04]  /*271e0*/  STL [R1+0xa0], R11 ;  /* 0x0000a00b01007387 */ /* 0x0081e80000100800 */
[----:B0-----:R-:W3:Y:S04]  /*271f0*/  LDL.LU R11, [R1+0x20] ;  /* 0x00002000010b7983 */ /* 0x001ee80000300800 */
        /* <DEDUP_REMOVED lines=9> */
[----:B------:R0:W-:Y:S04]  /*27290*/  STS.U16 [R0+0x1800], R6 ;  /* 0x0018000600007388 */ /* 0x0001e80000000400 */
        /* <DEDUP_REMOVED lines=10> */
[----:B----4-:R0:W-:Y:S04]  /*27340*/  STS.U16 [R0+0x1c00], R5 ;  /* 0x001c000500007388 */ /* 0x0101e80000000400 */
[----:B0-----:R-:W3:Y:S04]  /*27350*/  LDL.LU R5, [R1+0x30] ;  /* 0x0000300001057983 */ /* 0x001ee80000300800 */
[----:B--2---:R0:W-:Y:S04]  /*27360*/  STL [R1+0x94], R9 ;  /* 0x0000940901007387 */ /* 0x0041e80000100800 */
[----:B0-----:R-:W2:Y:S04]  /*27370*/  LDL.LU R9, [R1+0x2980] ;  /* 0x0029800001097983 */ /* 0x001ea80000300800 */
[----:B------:R-:W4:Y:S04]  /*27380*/  LDL R2, [R1+0x9bc] ;  /* 0x0009bc0001027983 */ /* 0x000f280000100800 */
[----:B------:R-:W4:Y:S01]  /*27390*/  LDL R3, [R1+0x9c0] ;  /* 0x0009c00001037983 */ /* 0x000f220000100800 */
[----:B--2---:R-:W-:-:S02]  /*273a0*/  PRMT R9, RZ, 0x7610, R9 ;  /* 0x00007610ff097816 */ /* 0x004fc40000000009 */
[----:B----4-:R-:W-:-:S04]  /*273b0*/  @!P0 LOP3.LUT R3, R3, R2, RZ, 0x3c, !PT ;  /* 0x0000000203038212 */ /* 0x010fc800078e3cff */
[----:B------:R-:W-:-:S04]  /*273c0*/  @!P0 LOP3.LUT R2, R3, R2, RZ, 0x3c, !PT ;  /* 0x0000000203028212 */ /* 0x000fc800078e3cff */
[----:B------:R-:W-:-:S05]  /*273d0*/  @!P0 LOP3.LUT R3, R3, R2, RZ, 0x3c, !PT ;  /* 0x0000000203038212 */ /* 0x000fca00078e3cff */
[----:B------:R-:W2:Y:S04]  /*273e0*/  @!P0 LDG.E.U16 R9, [R2.64] ;  /* 0x0000000a02098981 */ /* 0x000ea8000c1e1500 */
[----:B------:R0:W-:Y:S04]  /*273f0*/  STS.U16 [R0+0x2000], R13 ;  /* 0x0020000d00007388 */ /* 0x0001e80000000400 */
[----:B0-----:R-:W4:Y:S04]  /*27400*/  LDL.LU R13, [R1+0x34] ;  /* 0x00003400010d7983 */ /* 0x001f280000300800 */
        /* <DEDUP_REMOVED lines=8> */
[----:B------:R0:W2:Y:S04]  /*27490*/  @!P0 LDG.E.U16 R9, [R2.64] ;  /* 0x0000000a02098981 */ /* 0x0000a8000c1e1500 */
[----:B------:R1:W-:Y:S04]  /*274a0*/  STS.U16 [R0+0x2400], R22 ;  /* 0x0024001600007388 */ /* 0x0003e80000000400 */
[----:B-1----:R-:W3:Y:S04]  /*274b0*/  LDL.LU R22, [R1+0x38] ;  /* 0x0000380001167983 */ /* 0x002ee80000300800 */
[----:B0-----:R-:W3:Y:S04]  /*274c0*/  LDL R2, [R1+0x97c] ;  /* 0x00097c0001027983 */ /* 0x001ee80000100800 */
[----:B------:R-:W3:Y:S04]  /*274d0*/  LDL R3, [R1+0x980] ;  /* 0x0009800001037983 */ /* 0x000ee80000100800 */
[----:B------:R-:W-:Y:S04]  /*274e0*/  STS.U16 [R0+0x2800], R16 ;  /* 0x0028001000007388 */ /* 0x000fe80000000400 */
[----:B--2---:R0:W-:Y:S04]  /*274f0*/  STL [R1+0x8c], R9 ;  /* 0x00008c0901007387 */ /* 0x0041e80000100800 */
[----:B0-----:R-:W2:Y:S04]  /*27500*/  LDL.LU R9, [R1+0x40] ;  /* 0x0000400001097983 */ /* 0x001ea80000300800 */
[----:B------:R-:W2:Y:S01]  /*27510*/  LDL.LU R16, [R1+0x2978] ;  /* 0x0029780001107983 */ /* 0x000ea20000300800 */
[----:B---3--:R-:W-:-:S04]  /*27520*/  @!P0 LOP3.LUT R3, R3, R2, RZ, 0x3c, !PT ;  /* 0x0000000203038212 */ /* 0x008fc800078e3cff */
[----:B------:R-:W-:-:S04]  /*27530*/  @!P0 LOP3.LUT R2, R3, R2, RZ, 0x3c, !PT ;  /* 0x0000000203028212 */ /* 0x000fc800078e3cff */
[----:B------:R-:W-:Y:S02]  /*27540*/  @!P0 LOP3.LUT R3, R3, R2, RZ, 0x3c, !PT ;  /* 0x0000000203038212 */ /* 0x000fe400078e3cff */
[----:B--2---:R-:W-:-:S06]  /*27550*/  PRMT R16, RZ, 0x7610, R16 ;  /* 0x00007610ff107816 */ /* 0x004fcc0000000010 */
        /* <DEDUP_REMOVED lines=44> */
[----:B------:R0:W3:Y:S04]  /*27820*/  @!P0 LDG.E.U16 R13, [R2.64] ;  /* 0x0000000a020d8981 */ /* 0x0000e8000c1e1500 */
[----:B------:R-:W-:Y:S04]  /*27830*/  STS.U16 [R0+0x3c00], R22 ;  /* 0x003c001600007388 */ /* 0x000fe80000000400 */
[----:B0-----:R-:W4:Y:S04]  /*27840*/  LDL R2, [R1+0x8dc] ;  /* 0x0008dc0001027983 */ /* 0x001f280000100800 */
[----:B------:R-:W4:Y:S04]  /*27850*/  LDL R3, [R1+0x8e0] ;  /* 0x0008e00001037983 */ /* 0x000f280000100800 */
[----:B---3--:R0:W-:Y:S04]  /*27860*/  STL [R1+0x78], R13 ;  /* 0x0000780d01007387 */ /* 0x0081e80000100800 */
[----:B0-----:R-:W3:Y:S04]  /*27870*/  LDL.LU R13, [R1+0x4ec] ;  /* 0x0004ec00010d7983 */ /* 0x001ee80000300800 */
[----:B------:R-:W2:Y:S01]  /*27880*/  LDL.LU R22, [R1+0x2960] ;  /* 0x0029600001167983 */ /* 0x000ea20000300800 */
[----:B----4-:R-:W-:-:S04]  /*27890*/  @!P0 LOP3.LUT R3, R3, R2, RZ, 0x3c, !PT ;  /* 0x0000000203038212 */ /* 0x010fc800078e3cff */
[----:B------:R-:W-:-:S04]  /*278a0*/  @!P0 LOP3.LUT R2, R3, R2, RZ, 0x3c, !PT ;  /* 0x0000000203028212 */ /* 0x000fc800078e3cff */
[----:B------:R-:W-:Y:S02]  /*278b0*/  @!P0 LOP3.LUT R3, R3, R2, RZ, 0x3c, !PT ;  /* 0x0000000203038212 */ /* 0x000fe400078e3cff */
[----:B--2---:R-:W-:-:S06]  /*278c0*/  PRMT R22, RZ, 0x7610, R22 ;  /* 0x00007610ff167816 */ /* 0x004fcc0000000016 */
[----:B------:R-:W2:Y:S04]  /*278d0*/  @!P0 LDG.E.U16 R22, [R2.64] ;  /* 0x0000000a02168981 */ /* 0x000ea8000c1e1500 */
[----:B--2---:R0:W-:Y:S04]  /*278e0*/  STL [R1+0x74], R22 ;  /* 0x0000741601007387 */ /* 0x0041e80000100800 */
[----:B0-----:R-:W2:Y:S04]  /*278f0*/  LDL.LU R22, [R1+0x295c] ;  /* 0x00295c0001167983 */ /* 0x001ea80000300800 */
[----:B------:R-:W4:Y:S04]  /*27900*/  LDL R2, [R1+0x8bc] ;  /* 0x0008bc0001027983 */ /* 0x000f280000100800 */
[----:B------:R-:W4:Y:S04]  /*27910*/  LDL R3, [R1+0x8c0] ;  /* 0x0008c00001037983 */ /* 0x000f280000100800 */
[----:B------:R0:W-:Y:S04]  /*27920*/  STS.U16 [R0+0x4000], R9 ;  /* 0x0040000900007388 */ /* 0x0001e80000000400 */
[----:B0-----:R-:W3:Y:S01]  /*27930*/  LDL.LU R9, [R1+0x4f0] ;  /* 0x0004f00001097983 */ /* 0x001ee20000300800 */
[----:B--2---:R-:W-:-:S02]  /*27940*/  PRMT R22, RZ, 0x7610, R22 ;  /* 0x00007610ff167816 */ /* 0x004fc40000000016 */
[----:B----4-:R-:W-:-:S04]  /*27950*/  @!P0 LOP3.LUT R3, R3, R2, RZ, 0x3c, !PT ;  /* 0x0000000203038212 */ /* 0x010fc800078e3cff */
[----:B------:R-:W-:-:S04]  /*27960*/  @!P0 LOP3.LUT R2, R3, R2, RZ, 0x3c, !PT ;  /* 0x0000000203028212 */ /* 0x000fc800078e3cff */
[----:B------:R-:W-:-:S05]  /*27970*/  @!P0 LOP3.LUT R3, R3, R2, RZ, 0x3c, !PT ;  /* 0x0000000203038212 */ /* 0x000fca00078e3cff */
[----:B------:R0:W2:Y:S04]  /*27980*/  @!P0 LDG.E.U16 R22, [R2.64] ;  /* 0x0000000a02168981 */ /* 0x0000a8000c1e1500 */
[----:B0-----:R-:W4:Y:S04]  /*27990*/  LDL R2, [R1+0x89c] ;  /* 0x00089c0001027983 */ /* 0x001f280000100800 */
[----:B------:R-:W4:Y:S01]  /*279a0*/  LDL R3, [R1+0x8a0] ;  /* 0x0008a00001037983 */ /* 0x000f220000100800 */
[----:B------:R-:W-:Y:S02]  /*279b0*/  PRMT R5, RZ, 0x7610, R5 ;  /* 0x00007610ff057816 */ /* 0x000fe40000000005 */
[----:B----4-:R-:W-:-:S04]  /*279c0*/  @!P0 LOP3.LUT R3, R3, R2, RZ, 0x3c, !PT ;  /* 0x0000000203038212 */ /* 0x010fc800078e3cff */
[----:B------:R-:W-:-:S04]  /*279d0*/  @!P0 LOP3.LUT R2, R3, R2, RZ, 0x3c, !PT ;  /* 0x0000000203028212 */ /* 0x000fc800078e3cff */
[----:B------:R-:W-:-:S05]  /*279e0*/  @!P0 LOP3.LUT R3, R3, R2, RZ, 0x3c, !PT ;  /* 0x0000000203038212 */ /* 0x000fca00078e3cff */
[----:B------:R-:W4:Y:S04]  /*279f0*/  @!P0 LDG.E.U16 R5, [R2.64] ;  /* 0x0000000a02058981 */ /* 0x000f28000c1e1500 */
[----:B--2---:R0:W-:Y:S04]  /*27a00*/  STL [R1+0x70], R22 ;  /* 0x0000701601007387 */ /* 0x0041e80000100800 */
[----:B------:R1:W-:Y:S04]  /*27a10*/  STS.U16 [R0+0x4400], R11 ;  /* 0x0044000b00007388 */ /* 0x0003e80000000400 */
[----:B0-----:R-:W2:Y:S04]  /*27a20*/  LDL R22, [R1+0x840] ;  /* 0x0008400001167983 */ /* 0x001ea80000100800 */
[----:B-1----:R-:W2:Y:S04]  /*27a30*/  LDL.LU R11, [R1+0x4f4] ;  /* 0x0004f400010b7983 */ /* 0x002ea80000300800 */
[----:B------:R-:W-:Y:S04]  /*27a40*/  STS.U16 [R0+0x4800], R6 ;  /* 0x0048000600007388 */ /* 0x000fe80000000400 */
[----:B----4-:R0:W-:Y:S04]  /*27a50*/  STL [R1+0x6c], R5 ;  /* 0x00006c0501007387 */ /* 0x0101e80000100800 */
[----:B0-----:R-:W4:Y:S04]  /*27a60*/  LDL.LU R5, [R1+0x2958] ;  /* 0x0029580001057983 */ /* 0x001f280000300800 */
        /* <DEDUP_REMOVED lines=21> */
[----:B------:R-:W2:Y:S04]  /*27bc0*/  LDL.LU R2, [R1+0x58] ;  /* 0x0000580001027983 */ /* 0x000ea80000300800 */
[----:B------:R-:W3:Y:S01]  /*27bd0*/  LDL R3, [R1+0x83c] ;  /* 0x00083c0001037983 */ /* 0x000ee20000100800 */
[----:B------:R-:W-:-:S03]  /*27be0*/  PRMT R12, RZ, 0x7610, R12 ;  /* 0x00007610ff0c7816 */ /* 0x000fc6000000000c */
[----:B--2---:R0:W-:Y:S02]  /*27bf0*/  STS.U16 [R0+0x5000], R2 ;  /* 0x0050000200007388 */ /* 0x0041e40000000400 */
[----:B0-----:R-:W-:-:S05]  /*27c00*/  @!P0 IMAD.MOV.U32 R2, RZ, RZ, R22 ;  /* 0x000000ffff028224 */ /* 0x001fca00078e0016 */
[----:B---3--:R0:W2:Y:S04]  /*27c10*/  @!P0 LDG.E.U16 R12, [R2.64] ;  /* 0x0000000a020c8981 */ /* 0x0080a8000c1e1500 */
[----:B0-----:R-:W3:Y:S04]  /*27c20*/  LDL R2, [R1+0x81c] ;  /* 0x00081c0001027983 */ /* 0x001ee80000100800 */
[----:B------:R-:W3:Y:S01]  /*27c30*/  LDL R3, [R1+0x820] ;  /* 0x0008200001037983 */ /* 0x000ee20000100800 */
[----:B------:R-:W-:-:S03]  /*27c40*/  PRMT R14, RZ, 0x7610, R14 ;  /* 0x00007610ff0e7816 */ /* 0x000fc6000000000e */
[----:B------:R-:W4:Y:S04]  /*27c50*/  LDL.LU R22, [R1+0x504] ;  /* 0x0005040001167983 */ /* 0x000f280000300800 */
[----:B------:R0:W-:Y:S04]  /*27c60*/  STS.U16 [R0+0x5400], R13 ;  /* 0x0054000d00007388 */ /* 0x0001e80000000400 */
[----:B0-----:R-:W4:Y:S04]  /*27c70*/  LDL R13, [R1+0x7bc] ;  /* 0x0007bc00010d7983 */ /* 0x001f280000100800 */
[----:B--2---:R0:W-:Y:S01]  /*27c80*/  STL [R1+0x60], R12 ;  /* 0x0000600c01007387 */ /* 0x0041e20000100800 */
[----:B------:R-:W-:-:S03]  /*27c90*/  PRMT R15, RZ, 0x7610, R15 ;  /* 0x00007610ff0f7816 */ /* 0x000fc6000000000f */
[----:B------:R-:W-:Y:S04]  /*27ca0*/  STS.U16 [R0+0x5800], R9 ;  /* 0x0058000900007388 */ /* 0x000fe80000000400 */
[----:B0-----:R-:W2:Y:S01]  /*27cb0*/  LDL R12, [R1+0x7c0] ;  /* 0x0007c000010c7983 */ /* 0x001ea20000100800 */
[----:B---3--:R-:W-:-:S04]  /*27cc0*/  @!P0 LOP3.LUT R3, R3, R2, RZ, 0x3c, !PT ;  /* 0x0000000203038212 */ /* 0x008fc800078e3cff */
[----:B------:R-:W-:-:S04]  /*27cd0*/  @!P0 LOP3.LUT R2, R3, R2, RZ, 0x3c, !PT ;  /* 0x0000000203028212 */ /* 0x000fc800078e3cff */
[----:B------:R-:W-:-:S05]  /*27ce0*/  @!P0 LOP3.LUT R3, R3, R2, RZ, 0x3c, !PT ;  /* 0x0000000203038212 */ /* 0x000fca00078e3cff */
[----:B------:R0:W3:Y:S04]  /*27cf0*/  @!P0 LDG.E.U16 R14, [R2.64] ;  /* 0x0000000a020e8981 */ /* 0x0000e8000c1e1500 */
[----:B0-----:R-:W2:Y:S04]  /*27d00*/  LDL R2, [R1+0x7fc] ;  /* 0x0007fc0001027983 */ /* 0x001ea80000100800 */
[----:B------:R-:W2:Y:S04]  /*27d10*/  LDL R3, [R1+0x800] ;  /* 0x0008000001037983 */ /* 0x000ea80000100800 */
[----:B---3--:R0:W-:Y:S04]  /*27d20*/  STL [R1+0x5c], R14 ;  /* 0x00005c0e01007387 */ /* 0x0081e80000100800 */
[----:B0-----:R-:W3:Y:S01]  /*27d30*/  LDL.LU R14, [R1+0x508] ;  /* 0x00050800010e7983 */ /* 0x001ee20000300800 */
[----:B--2---:R-:W-:-:S03]  /*27d40*/  @!P0 LOP3.LUT R3, R3, R2, RZ, 0x3c, !PT ;  /* 0x0000000203038212 */ /* 0x004fc600078e3cff */
[----:B------:R-:W2:Y:S01]  /*27d50*/  LDL.LU R9, [R1+0x2948] ;  /* 0x0029480001097983 */ /* 0x000ea20000300800 */
[----:B------:R-:W-:-:S04]  /*27d60*/  @!P0 LOP3.LUT R2, R3, R2, RZ, 0x3c, !PT ;  /* 0x0000000203028212 */ /* 0x000fc800078e3cff */
[----:B------:R-:W-:-:S05]  /*27d70*/  @!P0 LOP3.LUT R3, R3, R2, RZ, 0x3c, !PT ;  /* 0x0000000203038212 */ /* 0x000fca00078e3cff */
[----:B------:R0:W2:Y:S04]  /*27d80*/  @!P0 LDG.E.U16 R15, [R2.64] ;  /* 0x0000000a020f8981 */ /* 0x0000a8000c1e1500 */
[----:B0-----:R-:W3:Y:S04]  /*27d90*/  LDL R2, [R1+0x7dc] ;  /* 0x0007dc0001027983 */ /* 0x001ee80000100800 */
[----:B------:R-:W3:Y:S01]  /*27da0*/  LDL R3, [R1+0x7e0] ;  /* 0x0007e00001037983 */ /* 0x000ee20000100800 */
[----:B------:R-:W-:-:S03]  /*27db0*/  PRMT R10, RZ, 0x7610, R10 ;  /* 0x00007610ff0a7816 */ /* 0x000fc6000000000a */
[----:B------:R-:W-:Y:S04]  /*27dc0*/  STS.U16 [R0+0x5c00], R11 ;  /* 0x005c000b00007388 */ /* 0x000fe80000000400 */
[----:B--2---:R0:W-:Y:S04]  /*27dd0*/  STL [R1+0x58], R15 ;  /* 0x0000580f01007387 */ /* 0x0041e80000100800 */
[----:B0-----:R-:W2:Y:S01]  /*27de0*/  LDL R15, [R1+0x7a0] ;  /* 0x0007a000010f7983 */ /* 0x001ea20000100800 */
[----:B---3--:R-:W-:-:S03]  /*27df0*/  @!P0 LOP3.LUT R3, R3, R2, RZ, 0x3c, !PT ;  /* 0x0000000203038212 */ /* 0x008fc600078e3cff */
[----:B------:R-:W3:Y:S01]  /*27e00*/  LDL.LU R11, [R1+0x2944] ;  /* 0x00294400010b7983 */ /* 0x000ee20000300800 */
[----:B------:R-:W-:-:S04]  /*27e10*/  @!P0 LOP3.LUT R2, R3, R2, RZ, 0x3c, !PT ;  /* 0x0000000203028212 */ /* 0x000fc800078e3cff */
[----:B------:R-:W-:-:S05]  /*27e20*/  @!P0 LOP3.LUT R3, R3, R2, RZ, 0x3c, !PT ;  /* 0x0000000203038212 */ /* 0x000fca00078e3cff */
[----:B------:R0:W2:Y:S04]  /*27e30*/  @!P0 LDG.E.U16 R10, [R2.64] ;  /* 0x0000000a020a8981 */ /* 0x0000a8000c1e1500 */
[----:B0-----:R-:W3:Y:S01]  /*27e40*/  LDL.LU R3, [R1+0x4f8] ;  /* 0x0004f80001037983 */ /* 0x001ee20000300800 */
[----:B------:R-:W-:Y:S01]  /*27e50*/  PRMT R9, RZ, 0x7610, R9 ;  /* 0x00007610ff097816 */ /* 0x000fe20000000009 */
[----:B------:R-:W-:Y:S02]  /*27e60*/  @!P0 IMAD.MOV.U32 R2, RZ, RZ, R12 ;  /* 0x000000ffff028224 */ /* 0x000fe400078e000c */
[----:B--2---:R-:W-:Y:S04]  /*27e70*/  STL [R1+0x28d4], R10 ;  /* 0x0028d40a01007387 */ /* 0x004fe80000100800 */
[----:B---3--:R4:W-:Y:S02]  /*27e80*/  STS.U16 [R0+0x6000], R3 ;  /* 0x0060000300007388 */ /* 0x0089e40000000400 */
[----:B----4-:R-:W-:-:S05]  /*27e90*/  @!P0 IMAD.MOV.U32 R3, RZ, RZ, R13 ;  /* 0x000000ffff038224 */ /* 0x010fca00078e000d */
[----:B------:R0:W2:Y:S04]  /*27ea0*/  @!P0 LDG.E.U16 R9, [R2.64] ;  /* 0x0000000a02098981 */ /* 0x0000a8000c1e1500 */
[----:B0-----:R-:W3:Y:S01]  /*27eb0*/  LDL R3, [R1+0x79c] ;  /* 0x00079c0001037983 */ /* 0x001ee20000100800 */
[----:B------:R-:W-:Y:S01]  /*27ec0*/  PRMT R8, RZ, 0x7610, R8 ;  /* 0x00007610ff087816 */ /* 0x000fe20000000008 */
[----:B------:R-:W-:Y:S02]  /*27ed0*/  @!P0 IMAD.MOV.U32 R2, RZ, RZ, R15 ;  /* 0x000000ffff028224 */ /* 0x000fe400078e000f */
[----:B------:R-:W-:Y:S04]  /*27ee0*/  STS.U16 [R0+0x6400], R16 ;  /* 0x0064001000007388 */ /* 0x000fe80000000400 */
[----:B--2---:R0:W-:Y:S04]  /*27ef0*/  STL [R1+0x28d8], R9 ;  /* 0x0028d80901007387 */ /* 0x0041e80000100800 */
[----:B0-----:R-:W2:Y:S04]  /*27f00*/  LDL.LU R9, [R1+0x510] ;  /* 0x0005100001097983 */ /* 0x001ea80000300800 */
[----:B------:R-:W4:Y:S04]  /*27f10*/  LDL R13, [R1+0x75c] ;  /* 0x00075c00010d7983 */ /* 0x000f280000100800 */
[----:B------:R-:W2:Y:S04]  /*27f20*/  LDL R12, [R1+0x760] ;  /* 0x00076000010c7983 */ /* 0x000ea80000100800 */
[----:B------:R-:W2:Y:S04]  /*27f30*/  LDL.LU R16, [R1+0x518] ;  /* 0x0005180001107983 */ /* 0x000ea80000300800 */
[----:B---3--:R0:W3:Y:S04]  /*27f40*/  @!P0 LDG.E.U16 R8, [R2.64] ;  /* 0x0000000a02088981 */ /* 0x0080e8000c1e1500 */
[----:B0-----:R-:W2:Y:S04]  /*27f50*/  LDL R2, [R1+0x77c] ;  /* 0x00077c0001027983 */ /* 0x001ea80000100800 */
[----:B------:R-:W2:Y:S01]  /*27f60*/  LDL R3, [R1+0x780] ;  /* 0x0007800001037983 */ /* 0x000ea20000100800 */
[----:B------:R-:W-:-:S02]  /*27f70*/  PRMT R7, RZ, 0x7610, R7 ;  /* 0x00007610ff077816 */ /* 0x000fc40000000007 */
[----:B--2---:R-:W-:-:S04]  /*27f80*/  @!P0 LOP3.LUT R3, R3, R2, RZ, 0x3c, !PT ;  /* 0x0000000203038212 */ /* 0x004fc800078e3cff */
[----:B------:R-:W-:-:S04]  /*27f90*/  @!P0 LOP3.LUT R2, R3, R2, RZ, 0x3c, !PT ;  /* 0x0000000203028212 */ /* 0x000fc800078e3cff */
[----:B------:R-:W-:-:S05]  /*27fa0*/  @!P0 LOP3.LUT R3, R3, R2, RZ, 0x3c, !PT ;  /* 0x0000000203038212 */ /* 0x000fca00078e3cff */
[----:B------:R0:W2:Y:S01]  /*27fb0*/  @!P0 LDG.E.U16 R7, [R2.64] ;  /* 0x0000000a02078981 */ /* 0x0000a2000c1e1500 */
[----:B------:R-:W-:-:S03]  /*27fc0*/  PRMT R6, RZ, 0x7610, R6 ;  /* 0x00007610ff067816 */ /* 0x000fc60000000006 */
[----:B---3--:R-:W-:Y:S04]  /*27fd0*/  STL [R1+0x28dc], R8 ;  /* 0x0028dc0801007387 */ /* 0x008fe80000100800 */
[----:B------:R1:W-:Y:S01]  /*27fe0*/  STS.U16 [R0+0x6800], R22 ;  /* 0x0068001600007388 */ /* 0x0003e20000000400 */
[----:B0-----:R-:W-:Y:S02]  /*27ff0*/  @!P0 IMAD.MOV.U32 R2, RZ, RZ, R12 ;  /* 0x000000ffff028224 */ /* 0x001fe400078e000c */
[----:B----4-:R-:W-:Y:S01]  /*28000*/  @!P0 IMAD.MOV.U32 R3, RZ, RZ, R13 ;  /* 0x000000ffff038224 */ /* 0x010fe200078e000d */
[----:B------:R0:W-:Y:S04]  /*28010*/  STS.U16 [R0+0x6c00], R14 ;  /* 0x006c000e00007388 */ /* 0x0001e80000000400 */
[----:B------:R3:W4:Y:S04]  /*28020*/  @!P0 LDG.E.U16 R6, [R2.64] ;  /* 0x0000000a02068981 */ /* 0x000728000c1e1500 */
[----:B-1----:R-:W4:Y:S04]  /*28030*/  LDL R22, [R1+0x740] ;  /* 0x0007400001167983 */ /* 0x002f280000100800 */
[----:B------:R-:W4:Y:S04]  /*28040*/  LDL.LU R15, [R1+0x520] ;  /* 0x00052000010f7983 */ /* 0x000f280000300800 */
[----:B--2---:R-:W-:Y:S04]  /*28050*/  STL [R1+0x28e0], R7 ;  /* 0x0028e00701007387 */ /* 0x004fe80000100800 */
[----:B------:R-:W2:Y:S04]  /*28060*/  LDL R8, [R1+0xec8] ;  /* 0x000ec80001087983 */ /* 0x000ea80000100800 */
[----:B0-----:R-:W2:Y:S04]  /*28070*/  LDL.LU R14, [R1+0x524] ;  /* 0x00052400010e7983 */ /* 0x001ea80000300800 */
[----:B---3--:R-:W3:Y:S01]  /*28080*/  LDL R3, [R1+0x73c] ;  /* 0x00073c0001037983 */ /* 0x008ee20000100800 */
[----:B------:R-:W-:-:S03]  /*28090*/  PRMT R5, RZ, 0x7610, R5 ;  /* 0x00007610ff057816 */ /* 0x000fc60000000005 */
[----:B------:R-:W2:Y:S04]  /*280a0*/  LDL R13, [R1+0xeac] ;  /* 0x000eac00010d7983 */ /* 0x000ea80000100800 */
[----:B------:R-:W2:Y:S01]  /*280b0*/  LDL R12, [R1+0xefc] ;  /* 0x000efc00010c7983 */ /* 0x000ea20000100800 */
[----:B----4-:R-:W-:-:S03]  /*280c0*/  @!P0 IMAD.MOV.U32 R2, RZ, RZ, R22 ;  /* 0x000000ffff028224 */ /* 0x010fc600078e0016 */
[----:B------:R-:W-:Y:S04]  /*280d0*/  STL [R1+0x28e4], R6 ;  /* 0x0028e40601007387 */ /* 0x000fe80000100800 */
[----:B------:R0:W-:Y:S04]  /*280e0*/  STS.U16 [R0+0x7000], R9 ;  /* 0x0070000900007388 */ /* 0x0001e80000000400 */
[----:B0-----:R-:W4:Y:S04]  /*280f0*/  LDL.LU R9, [R1+0x528] ;  /* 0x0005280001097983 */ /* 0x001f280000300800 */
[----:B------:R-:W2:Y:S04]  /*28100*/  LDL.LU R22, [R1+0x530] ;  /* 0x0005300001167983 */ /* 0x000ea80000300800 */
[----:B---3--:R0:W3:Y:S04]  /*28110*/  @!P0 LDG.E.U16 R5, [R2.64] ;  /* 0x0000000a02058981 */ /* 0x0080e8000c1e1500 */
[----:B0-----:R-:W2:Y:S04]  /*28120*/  LDL.LU R2, [R1+0x514] ;  /* 0x0005140001027983 */ /* 0x001ea80000300800 */
[----:B------:R-:W3:Y:S01]  /*28130*/  LDL R3, [R1+0x72c] ;  /* 0x00072c0001037983 */ /* 0x000ee20000100800 */
[----:B------:R-:W-:-:S03]  /*28140*/  PRMT R4, RZ, 0x7610, R4 ;  /* 0x00007610ff047816 */ /* 0x000fc60000000004 */
[----:B--2---:R0:W-:Y:S02]  /*28150*/  STS.U16 [R0+0x7400], R2 ;  /* 0x0074000200007388 */ /* 0x0041e40000000400 */
[----:B0-----:R-:W-:-:S05]  /*28160*/  @!P0 IMAD.MOV.U32 R2, RZ, RZ, R8 ;  /* 0x000000ffff028224 */ /* 0x001fca00078e0008 */
[----:B---3--:R0:W2:Y:S04]  /*28170*/  @!P0 LDG.E.U16 R4, [R2.64] ;  /* 0x0000000a02048981 */ /* 0x0080a8000c1e1500 */
[----:B------:R-:W-:Y:S04]  /*28180*/  STL [R1+0x28e8], R5 ;  /* 0x0028e80501007387 */ /* 0x000fe80000100800 */
[----:B------:R-:W3:Y:S01]  /*28190*/  LDL.LU R8, [R1+0x534] ;  /* 0x0005340001087983 */ /* 0x000ee20000300800 */
[----:B0-----:R-:W-:-:S03]  /*281a0*/  PRMT R3, RZ, 0x7610, R3 ;  /* 0x00007610ff037816 */ /* 0x001fc60000000003 */
[----:B------:R0:W-:Y:S04]  /*281b0*/  STS.U16 [R0+0x7800], R16 ;  /* 0x0078001000007388 */ /* 0x0001e80000000400 */
[----:B------:R1:W3:Y:S04]  /*281c0*/  @!P0 LDG.E.U16 R3, [R12.64] ;  /* 0x0000000a0c038981 */ /* 0x0002e8000c1e1500 */
[----:B--2---:R-:W-:Y:S04]  /*281d0*/  STL [R1+0x28d0], R4 ;  /* 0x0028d00401007387 */ /* 0x004fe80000100800 */
[----:B0-----:R-:W2:Y:S04]  /*281e0*/  LDL.LU R16, [R1+0x538] ;  /* 0x0005380001107983 */ /* 0x001ea80000300800 */
[----:B-1----:R-:W2:Y:S04]  /*281f0*/  LDL R12, [R1+0xecc] ;  /* 0x000ecc00010c7983 */ /* 0x002ea80000100800 */
[----:B------:R-:W2:Y:S01]  /*28200*/  LDL R13, [R1+0xeec] ;  /* 0x000eec00010d7983 */ /* 0x000ea20000100800 */
[----:B------:R-:W-:-:S03]  /*28210*/  PRMT R2, RZ, 0x7610, R2 ;  /* 0x00007610ff027816 */ /* 0x000fc60000000002 */
[----:B---3--:R-:W-:Y:S04]  /*28220*/  STL [R1+0x28ec], R3 ;  /* 0x0028ec0301007387 */ /* 0x008fe80000100800 */
[----:B------:R0:W-:Y:S04]  /*28230*/  STS.U16 [R0+0x7c00], R15 ;  /* 0x007c000f00007388 */ /* 0x0001e80000000400 */
        /* <DEDUP_REMOVED lines=12> */
[----:B------:R-:W-:Y:S04]  /*28300*/  STL [R1+0x28f0], R2 ;  /* 0x0028f00201007387 */ /* 0x000fe80000100800 */
        /* <DEDUP_REMOVED lines=78> */
[----:B0-----:R-:W3:Y:S04]  /*287f0*/  LDL R12, [R1+0xdb4] ;  /* 0x000db400010c7983 */ /* 0x001ee80000100800 */
[----:B------:R-:W3:Y:S04]  /*28800*/  LDL R13, [R1+0xdb8] ;  /* 0x000db800010d7983 */ /* 0x000ee80000100800 */
[----:B-1----:R-:W3:Y:S04]  /*28810*/  LDL R9, [R1+0xd78] ;  /* 0x000d780001097983 */ /* 0x002ee80000100800 */
[----:B----4-:R-:W-:Y:S04]  /*28820*/  STS.U16 [R0+0xa000], R22 ;  /* 0x00a0001600007388 */ /* 0x010fe80000000400 */
[----:B--2---:R0:W-:Y:S04]  /*28830*/  STL [R1+0x38], R10 ;  /* 0x0000380a01007387 */ /* 0x0041e80000100800 */
[----:B0-----:R-:W2:Y:S04]  /*28840*/  LDL.LU R10, [R1+0x570] ;  /* 0x00057000010a7983 */ /* 0x001ea80000300800 */
[----:B------:R-:W4:Y:S01]  /*28850*/  LDL.LU R22, [R1+0x2924] ;  /* 0x0029240001167983 */ /* 0x000f220000300800 */
[----:B---3--:R-:W-:-:S04]  /*28860*/  @!P0 LOP3.LUT R13, R13, R12, RZ, 0x3c, !PT ;  /* 0x0000000c0d0d8212 */ /* 0x008fc800078e3cff */
[----:B------:R-:W-:-:S04]  /*28870*/  @!P0 LOP3.LUT R12, R13, R12, RZ, 0x3c, !PT ;  /* 0x0000000c0d0c8212 */ /* 0x000fc800078e3cff */
[----:B------:R-:W-:Y:S02]  /*28880*/  @!P0 LOP3.LUT R13, R13, R12, RZ, 0x3c, !PT ;  /* 0x0000000c0d0d8212 */ /* 0x000fe400078e3cff */
[----:B----4-:R-:W-:-:S06]  /*28890*/  PRMT R22, RZ, 0x7610, R22 ;  /* 0x00007610ff167816 */ /* 0x010fcc0000000016 */
        /* <DEDUP_REMOVED lines=11> */
[----:B0-----:R-:W4:Y:S04]  /*28950*/  LDL.LU R8, [R1+0x574] ;  /* 0x0005740001087983 */ /* 0x001f280000300800 */
[----:B---3--:R0:W-:Y:S04]  /*28960*/  STL [R1+0x30], R22 ;  /* 0x0000301601007387 */ /* 0x0081e80000100800 */
[----:B0-----:R-:W3:Y:S04]  /*28970*/  LDL.LU R22, [R1+0x291c] ;  /* 0x00291c0001167983 */ /* 0x001ee80000300800 */
[----:B------:R-:W2:Y:S01]  /*28980*/  LDL R13, [R1+0xd74] ;  /* 0x000d7400010d7983 */ /* 0x000ea20000100800 */
[----:B------:R-:W-:Y:S01]  /*28990*/  @!P0 IMAD.MOV.U32 R12, RZ, RZ, R9 ;  /* 0x000000ffff0c8224 */ /* 0x000fe200078e0009 */
[----:B---3--:R-:W-:-:S06]  /*289a0*/  PRMT R22, RZ, 0x7610, R22 ;  /* 0x00007610ff167816 */ /* 0x008fcc0000000016 */
[----:B--2---:R-:W2:Y:S04]  /*289b0*/  @!P0 LDG.E.U16 R22, [R12.64] ;  /* 0x0000000a0c168981 */ /* 0x004ea8000c1e1500 */
[----:B------:R0:W-:Y:S04]  /*289c0*/  STS.U16 [R0+0xa800], R5 ;  /* 0x00a8000500007388 */ /* 0x0001e80000000400 */
[----:B0-----:R-:W3:Y:S04]  /*289d0*/  LDL R5, [R1+0xd18] ;  /* 0x000d180001057983 */ /* 0x001ee80000100800 */
[----:B------:R-:W3:Y:S04]  /*289e0*/  LDL.LU R9, [R1+0x578] ;  /* 0x0005780001097983 */ /* 0x000ee80000300800 */
        /* <DEDUP_REMOVED lines=30> */
[----:B0-----:R-:W3:Y:S01]  /*28bd0*/  LDL R13, [R1+0xcf4] ;  /* 0x000cf400010d7983 */ /* 0x001ee20000100800 */
[----:B------:R-:W-:Y:S01]  /*28be0*/  PRMT R7, RZ, 0x7610, R7 ;  /* 0x00007610ff077816 */ /* 0x000fe20000000007 */
[----:B------:R-:W-:Y:S02]  /*28bf0*/  @!P0 IMAD.MOV.U32 R12, RZ, RZ, R15 ;  /* 0x000000ffff0c8224 */ /* 0x000fe400078e000f */
[----:B------:R-:W3:Y:S04]  /*28c00*/  LDL.LU R5, [R1+0x588] ;  /* 0x0005880001057983 */ /* 0x000ee80000300800 */
[----:B------:R0:W-:Y:S04]  /*28c10*/  STS.U16 [R0+0xb800], R10 ;  /* 0x00b8000a00007388 */ /* 0x0001e80000000400 */
[----:B0-----:R-:W4:Y:S04]  /*28c20*/  LDL R10, [R1+0xc94] ;  /* 0x000c9400010a7983 */ /* 0x001f280000100800 */
[----:B--2---:R0:W-:Y:S04]  /*28c30*/  STL [R1+0x20], R3 ;  /* 0x0000200301007387 */ /* 0x0041e80000100800 */
[----:B0-----:R-:W2:Y:S04]  /*28c40*/  LDL R3, [R1+0xc98] ;  /* 0x000c980001037983 */ /* 0x001ea80000100800 */
        /* <DEDUP_REMOVED lines=8> */
[----:B------:R-:W2:Y:S04]  /*28cd0*/  @!P0 LDG.E.U16 R22, [R12.64] ;  /* 0x0000000a0c168981 */ /* 0x000ea8000c1e1500 */
[----:B----4-:R0:W-:Y:S04]  /*28ce0*/  STS.U16 [R0+0xbc00], R8 ;  /* 0x00bc000800007388 */ /* 0x0101e80000000400 */
[----:B0-----:R-:W4:Y:S04]  /*28cf0*/  LDL R8, [R1+0xc74] ;  /* 0x000c740001087983 */ /* 0x001f280000100800 */
[----:B---3--:R0:W-:Y:S04]  /*28d00*/  STL [R1+0x1c], R7 ;  /* 0x00001c0701007387 */ /* 0x0081e80000100800 */
        /* <DEDUP_REMOVED lines=14> */
[----:B------:R-:W2:Y:S01]  /*28df0*/  LDL.LU R13, [R1+0x580] ;  /* 0x00058000010d7983 */ /* 0x000ea20000300800 */
[----:B------:R-:W-:Y:S01]  /*28e00*/  PRMT R2, RZ, 0x7610, R2 ;  /* 0x00007610ff027816 */ /* 0x000fe20000000002 */
[----:B------:R-:W-:-:S02]  /*28e10*/  @!P0 IMAD.MOV.U32 R12, RZ, RZ, R3 ;  /* 0x000000ffff0c8224 */ /* 0x000fc400078e0003 */
[----:B--2---:R0:W-:Y:S02]  /*28e20*/  STS.U16 [R0+0xc400], R13 ;  /* 0x00c4000d00007388 */ /* 0x0041e40000000400 */
[----:B0-----:R-:W-:Y:S01]  /*28e30*/  @!P0 IMAD.MOV.U32 R13, RZ, RZ, R10 ;  /* 0x000000ffff0d8224 */ /* 0x001fe200078e000a */
[----:B------:R-:W-:Y:S01]  /*28e40*/  PRMT R4, RZ, 0x7610, R4 ;  /* 0x00007610ff047816 */ /* 0x000fe20000000004 */
[----:B------:R-:W2:Y:S04]  /*28e50*/  LDL.LU R10, [R1+0x5a0] ;  /* 0x0005a000010a7983 */ /* 0x000ea80000300800 */
[----:B------:R0:W2:Y:S04]  /*28e60*/  @!P0 LDG.E.U16 R2, [R12.64] ;  /* 0x0000000a0c028981 */ /* 0x0000a8000c1e1500 */
[----:B------:R-:W3:Y:S01]  /*28e70*/  LDL R3, [R1+0xc34] ;  /* 0x000c340001037983 */ /* 0x000ee20000100800 */
[----:B0-----:R-:W-:-:S02]  /*28e80*/  @!P0 IMAD.MOV.U32 R12, RZ, RZ, R7 ;  /* 0x000000ffff0c8224 */ /* 0x001fc400078e0007 */
[----:B----4-:R-:W-:-:S05]  /*28e90*/  @!P0 IMAD.MOV.U32 R13, RZ, RZ, R8 ;  /* 0x000000ffff0d8224 */ /* 0x010fca00078e0008 */
[----:B------:R0:W4:Y:S04]  /*28ea0*/  @!P0 LDG.E.U16 R4, [R12.64] ;  /* 0x0000000a0c048981 */ /* 0x000128000c1e1500 */
[----:B--2---:R1:W-:Y:S04]  /*28eb0*/  STL [R1+0x10], R2 ;  /* 0x0000100201007387 */ /* 0x0043e80000100800 */
[----:B0-----:R-:W2:Y:S04]  /*28ec0*/  LDL R12, [R1+0xc54] ;  /* 0x000c5400010c7983 */ /* 0x001ea80000100800 */
[----:B------:R-:W2:Y:S01]  /*28ed0*/  LDL R13, [R1+0xc58] ;  /* 0x000c5800010d7983 */ /* 0x000ea20000100800 */
[----:B------:R-:W-:-:S03]  /*28ee0*/  PRMT R22, RZ, 0x7610, R22 ;  /* 0x00007610ff167816 */ /* 0x000fc60000000016 */
[----:B-1----:R-:W3:Y:S04]  /*28ef0*/  LDL R2, [R1+0xc38] ;  /* 0x000c380001027983 */ /* 0x002ee80000100800 */
[----:B------:R0:W-:Y:S04]  /*28f00*/  STS.U16 [R0+0xc800], R14 ;  /* 0x00c8000e00007388 */ /* 0x0001e80000000400 */
[----:B------:R-:W3:Y:S04]  /*28f10*/  LDL R8, [R1+0xc14] ;  /* 0x000c140001087983 */ /* 0x000ee80000100800 */
[----:B------:R-:W3:Y:S04]  /*28f20*/  LDL R7, [R1+0xc18] ;  /* 0x000c180001077983 */ /* 0x000ee80000100800 */
[----:B0-----:R-:W3:Y:S01]  /*28f30*/  LDL.LU R14, [R1+0x5a4] ;  /* 0x0005a400010e7983 */ /* 0x001ee20000300800 */
[----:B--2---:R-:W-:-:S04]  /*28f40*/  @!P0 LOP3.LUT R13, R13, R12, RZ, 0x3c, !PT ;  /* 0x0000000c0d0d8212 */ /* 0x004fc800078e3cff */
[----:B------:R-:W-:-:S04]  /*28f50*/  @!P0 LOP3.LUT R12, R13, R12, RZ, 0x3c, !PT ;  /* 0x0000000c0d0c8212 */ /* 0x000fc800078e3cff */
[----:B------:R-:W-:-:S05]  /*28f60*/  @!P0 LOP3.LUT R13, R13, R12, RZ, 0x3c, !PT ;  /* 0x0000000c0d0d8212 */ /* 0x000fca00078e3cff */
[----:B------:R-:W2:Y:S04]  /*28f70*/  @!P0 LDG.E.U16 R22, [R12.64] ;  /* 0x0000000a0c168981 */ /* 0x000ea8000c1e1500 */
[----:B------:R0:W-:Y:S04]  /*28f80*/  STS.U16 [R0+0xcc00], R5 ;  /* 0x00cc000500007388 */ /* 0x0001e80000000400 */
[----:B0-----:R-:W3:Y:S04]  /*28f90*/  LDL R5, [R1+0xbf4] ;  /* 0x000bf40001057983 */ /* 0x001ee80000100800 */
[----:B----4-:R0:W-:Y:S04]  /*28fa0*/  STL [R1+0xc], R4 ;  /* 0x00000c0401007387 */ /* 0x0101e80000100800 */
[----:B0-----:R-:W4:Y:S04]  /*28fb0*/  LDL R4, [R1+0xbf8] ;  /* 0x000bf80001047983 */ /* 0x001f280000100800 */
[----:B--2---:R0:W-:Y:S04]  /*28fc0*/  STL [R1+0x8], R22 ;  /* 0x0000081601007387 */ /* 0x0041e80000100800 */
[----:B0-----:R-:W2:Y:S01]  /*28fd0*/  LDL.LU R22, [R1+0x2904] ;  /* 0x0029040001167983 */ /* 0x001ea20000300800 */
[----:B---3--:R-:W-:-:S02]  /*28fe0*/  @!P0 IMAD.MOV.U32 R12, RZ, RZ, R2 ;  /* 0x000000ffff0c8224 */ /* 0x008fc400078e0002 */
[----:B------:R-:W-:Y:S01]  /*28ff0*/  @!P0 IMAD.MOV.U32 R13, RZ, RZ, R3 ;  /* 0x000000ffff0d8224 */ /* 0x000fe200078e0003 */
[----:B--2---:R-:W-:-:S06]  /*29000*/  PRMT R22, RZ, 0x7610, R22 ;  /* 0x00007610ff167816 */ /* 0x004fcc0000000016 */
[----:B------:R-:W2:Y:S04]  /*29010*/  @!P0 LDG.E.U16 R22, [R12.64] ;  /* 0x0000000a0c168981 */ /* 0x000ea8000c1e1500 */
[----:B------:R0:W-:Y:S04]  /*29020*/  STS.U16 [R0+0xd000], R15 ;  /* 0x00d0000f00007388 */ /* 0x0001e80000000400 */
[----:B0-----:R-:W3:Y:S04]  /*29030*/  LDL.LU R15, [R1+0x5a8] ;  /* 0x0005a800010f7983 */ /* 0x001ee80000300800 */
[----:B------:R-:W3:Y:S04]  /*29040*/  LDL R3, [R1+0xbd4] ;  /* 0x000bd40001037983 */ /* 0x000ee80000100800 */
[----:B------:R-:W3:Y:S04]  /*29050*/  LDL R2, [R1+0xbd8] ;  /* 0x000bd80001027983 */ /* 0x000ee80000100800 */
[----:B--2---:R0:W-:Y:S04]  /*29060*/  STL [R1+0x4], R22 ;  /* 0x0000041601007387 */ /* 0x0041e80000100800 */
[----:B0-----:R-:W2:Y:S04]  /*29070*/  LDL.LU R22, [R1+0x2900] ;  /* 0x0029000001167983 */ /* 0x001ea80000300800 */
[----:B------:R-:W2:Y:S01]  /*29080*/  LDL.LU R13, [R1+0x594] ;  /* 0x00059400010d7983 */ /* 0x000ea20000300800 */
[----:B------:R-:W-:Y:S01]  /*29090*/  PRMT R6, RZ, 0x7610, R6 ;  /* 0x00007610ff067816 */ /* 0x000fe20000000006 */
[----:B------:R-:W-:Y:S01]  /*290a0*/  @!P0 IMAD.MOV.U32 R12, RZ, RZ, R7 ;  /* 0x000000ffff0c8224 */ /* 0x000fe200078e0007 */
[----:B------:R-:W-:Y:S01]  /*290b0*/  PRMT R28, RZ, 0x7610, R28 ;  /* 0x00007610ff1c7816 */ /* 0x000fe2000000001c */
[----:B--2---:R0:W-:Y:S02]  /*290c0*/  STS.U16 [R0+0xd400], R13 ;  /* 0x00d4000d00007388 */ /* 0x0041e40000000400 */
[----:B0-----:R-:W-:Y:S01]  /*290d0*/  @!P0 IMAD.MOV.U32 R13, RZ, RZ, R8 ;  /* 0x000000ffff0d8224 */ /* 0x001fe200078e0008 */
[----:B------:R-:W-:Y:S01]  /*290e0*/  PRMT R26, RZ, 0x7610, R26 ;  /* 0x00007610ff1a7816 */ /* 0x000fe2000000001a */
[----:B------:R-:W2:Y:S04]  /*290f0*/  LDL.LU R8, [R1+0x5b0] ;  /* 0x0005b00001087983 */ /* 0x000ea80000300800 */
[----:B------:R4:W2:Y:S02]  /*29100*/  @!P0 LDG.E.U16 R6, [R12.64] ;  /* 0x0000000a0c068981 */ /* 0x0008a4000c1e1500 */
[----:B----4-:R-:W-:-:S02]  /*29110*/  @!P0 IMAD.MOV.U32 R12, RZ, RZ, R4 ;  /* 0x000000ffff0c8224 */ /* 0x010fc400078e0004 */
[----:B------:R-:W-:Y:S01]  /*29120*/  @!P0 IMAD.MOV.U32 R13, RZ, RZ, R5 ;  /* 0x000000ffff0d8224 */ /* 0x000fe200078e0005 */
[----:B------:R-:W4:Y:S04]  /*29130*/  LDL R4, [R1+0xbb8] ;  /* 0x000bb80001047983 */ /* 0x000f280000100800 */
[----:B------:R3:W2:Y:S04]  /*29140*/  @!P0 LDG.E.U16 R28, [R12.64] ;  /* 0x0000000a0c1c8981 */ /* 0x0006a8000c1e1500 */
[----:B------:R-:W4:Y:S04]  /*29150*/  LDL R5, [R1+0xbb4] ;  /* 0x000bb40001057983 */ /* 0x000f280000100800 */
[----:B------:R0:W-:Y:S01]  /*29160*/  STS.U16 [R0+0xd800], R9 ;  /* 0x00d8000900007388 */ /* 0x0001e20000000400 */
[----:B---3--:R-:W-:-:S02]  /*29170*/  @!P0 IMAD.MOV.U32 R12, RZ, RZ, R2 ;  /* 0x000000ffff0c8224 */ /* 0x008fc400078e0002 */
[----:B------:R-:W-:-:S05]  /*29180*/  @!P0 IMAD.MOV.U32 R13, RZ, RZ, R3 ;  /* 0x000000ffff0d8224 */ /* 0x000fca00078e0003 */
[----:B------:R4:W3:Y:S04]  /*29190*/  @!P0 LDG.E.U16 R26, [R12.64] ;  /* 0x0000000a0c1a8981 */ /* 0x0008e8000c1e1500 */
[----:B0-----:R-:W3:Y:S04]  /*291a0*/  LDL.LU R9, [R1+0x5b4] ;  /* 0x0005b40001097983 */ /* 0x001ee80000300800 */
[----:B--2---:R-:W-:Y:S04]  /*291b0*/  STL [R1+0x2880], R28 ;  /* 0x0028801c01007387 */ /* 0x004fe80000100800 */
[----:B------:R-:W2:Y:S04]  /*291c0*/  LDL R7, [R1+0xb94] ;  /* 0x000b940001077983 */ /* 0x000ea80000100800 */
[----:B------:R0:W-:Y:S04]  /*291d0*/  STL [R1], R6 ;  /* 0x0000000601007387 */ /* 0x0001e80000100800 */
[----:B0-----:R-:W2:Y:S01]  /*291e0*/  LDL R6, [R1+0xb98] ;  /* 0x000b980001067983 */ /* 0x001ea20000100800 */
[----:B----4-:R-:W-:-:S03]  /*291f0*/  @!P0 IMAD.MOV.U32 R12, RZ, RZ, R4 ;  /* 0x000000ffff0c8224 */ /* 0x010fc600078e0004 */
[----:B------:R0:W-:Y:S01]  /*29200*/  STS.U16 [R0+0xc00], R24 ;  /* 0x000c001800007388 */ /* 0x0001e20000000400 */
[----:B------:R-:W-:Y:S01]  /*29210*/  @!P0 IMAD.MOV.U32 R13, RZ, RZ, R5 ;  /* 0x000000ffff0d8224 */ /* 0x000fe200078e0005 */
[----:B------:R-:W-:Y:S02]  /*29220*/  PRMT R22, RZ, 0x7610, R22 ;  /* 0x00007610ff167816 */ /* 0x000fe40000000016 */
[----:B------:R1:W-:Y:S01]  /*29230*/  STS.U16 [R0+0xdc00], R10 ;  /* 0x00dc000a00007388 */ /* 0x0003e20000000400 */
[----:B0-----:R-:W-:-:S03]  /*29240*/  PRMT R24, RZ, 0x7610, R24 ;  /* 0x00007610ff187816 */ /* 0x001fc60000000018 */
[----:B-1----:R-:W4:Y:S04]  /*29250*/  LDL.LU R10, [R1+0x5b8] ;  /* 0x0005b800010a7983 */ /* 0x002f280000300800 */
[----:B---3--:R-:W-:Y:S04]  /*29260*/  STL [R1+0x2884], R26 ;  /* 0x0028841a01007387 */ /* 0x008fe80000100800 */
[----:B------:R2:W3:Y:S04]  /*29270*/  @!P0 LDG.E.U16 R24, [R12.64] ;  /* 0x0000000a0c188981 */ /* 0x0004e8000c1e1500 */
[----:B------:R-:W4:Y:S04]  /*29280*/  LDL R3, [R1+0xb74] ;  /* 0x000b740001037983 */ /* 0x000f280000100800 */
[----:B------:R-:W4:Y:S01]  /*29290*/  LDL R2, [R1+0xb78] ;  /* 0x000b780001027983 */ /* 0x000f220000100800 */
[----:B--2---:R-:W-:-:S02]  /*292a0*/  @!P0 IMAD.MOV.U32 R13, RZ, RZ, R7 ;  /* 0x000000ffff0d8224 */ /* 0x004fc400078e0007 */
[----:B------:R-:W-:-:S05]  /*292b0*/  @!P0 IMAD.MOV.U32 R12, RZ, RZ, R6 ;  /* 0x000000ffff0c8224 */ /* 0x000fca00078e0006 */
[----:B------:R4:W2:Y:S04]  /*292c0*/  @!P0 LDG.E.U16 R22, [R12.64] ;  /* 0x0000000a0c168981 */ /* 0x0008a8000c1e1500 */
[----:B------:R0:W-:Y:S04]  /*292d0*/  STS.U16 [R0+0xe000], R14 ;  /* 0x00e0000e00007388 */ /* 0x0001e80000000400 */
[----:B------:R1:W-:Y:S04]  /*292e0*/  STS.U16 [R0], R20 ;  /* 0x0000001400007388 */ /* 0x0003e80000000400 */
[----:B0-----:R-:W2:Y:S01]  /*292f0*/  LDL.LU R14, [R1+0x5c0] ;  /* 0x0005c000010e7983 */ /* 0x001ea20000300800 */
[----:B-1----:R-:W-:-:S03]  /*29300*/  PRMT R20, RZ, 0x7610, R20 ;  /* 0x00007610ff147816 */ /* 0x002fc60000000014 */
[----:B---3--:R-:W-:Y:S04]  /*29310*/  STL [R1+0x2888], R24 ;  /* 0x0028881801007387 */ /* 0x008fe80000100800 */
[----:B------:R-:W3:Y:S01]  /*29320*/  LDL R5, [R1+0xb54] ;  /* 0x000b540001057983 */ /* 0x000ee20000100800 */
[----:B----4-:R-:W-:-:S03]  /*29330*/  @!P0 IMAD.MOV.U32 R13, RZ, RZ, R3 ;  /* 0x000000ffff0d8224 */ /* 0x010fc600078e0003 */
[----:B------:R-:W4:Y:S01]  /*29340*/  LDL R4, [R1+0xb58] ;  /* 0x000b580001047983 */ /* 0x000f220000100800 */
[----:B------:R-:W-:-:S03]  /*29350*/  @!P0 IMAD.MOV.U32 R12, RZ, RZ, R2 ;  /* 0x000000ffff0c8224 */ /* 0x000fc600078e0002 */
[----:B------:R0:W-:Y:S04]  /*29360*/  STS.U16 [R0+0xe400], R15 ;  /* 0x00e4000f00007388 */ /* 0x0001e80000000400 */
[----:B------:R3:W4:Y:S04]  /*29370*/  @!P0 LDG.E.U16 R20, [R12.64] ;  /* 0x0000000a0c148981 */ /* 0x000728000c1e1500 */
[----:B0-----:R-:W4:Y:S04]  /*29380*/  LDL.LU R15, [R1+0x5c4] ;  /* 0x0005c400010f7983 */ /* 0x001f280000300800 */
[----:B------:R-:W4:Y:S04]  /*29390*/  LDL R6, [R1+0xb38] ;  /* 0x000b380001067983 */ /* 0x000f280000100800 */
[----:B--2---:R-:W-:Y:S04]  /*293a0*/  STL [R1+0x288c], R22 ;  /* 0x00288c1601007387 */ /* 0x004fe80000100800 */
[----:B------:R-:W2:Y:S01]  /*293b0*/  LDL R7, [R1+0xb34] ;  /* 0x000b340001077983 */ /* 0x000ea20000100800 */
[----:B------:R-:W-:-:S03]  /*293c0*/  PRMT R18, RZ, 0x7610, R18 ;  /* 0x00007610ff127816 */ /* 0x000fc60000000012 */
[----:B------:R-:W2:Y:S04]  /*293d0*/  LDL R3, [R1+0xb14] ;  /* 0x000b140001037983 */ /* 0x000ea80000100800 */
[----:B------:R-:W2:Y:S01]  /*293e0*/  LDL R2, [R1+0xb18] ;  /* 0x000b180001027983 */ /* 0x000ea20000100800 */
[----:B------:R-:W-:-:S03]  /*293f0*/  PRMT R16, RZ, 0x7610, R16 ;  /* 0x00007610ff107816 */ /* 0x000fc60000000010 */
[----:B------:R0:W-:Y:S01]  /*29400*/  STS.U16 [R0+0xe800], R8 ;  /* 0x00e8000800007388 */ /* 0x0001e20000000400 */
[----:B---3--:R-:W-:-:S03]  /*29410*/  @!P0 IMAD.MOV.U32 R13, RZ, RZ, R5 ;  /* 0x000000ffff0d8224 */ /* 0x008fc600078e0005 */
[----:B0-----:R-:W3:Y:S01]  /*29420*/  LDL.LU R8, [R1+0x5c8] ;  /* 0x0005c80001087983 */ /* 0x001ee20000300800 */
[----:B----4-:R-:W-:-:S05]  /*29430*/  @!P0 IMAD.MOV.U32 R12, RZ, RZ, R4 ;  /* 0x000000ffff0c8224 */ /* 0x010fca00078e0004 */
[----:B------:R0:W4:Y:S04]  /*29440*/  @!P0 LDG.E.U16 R18, [R12.64] ;  /* 0x0000000a0c128981 */ /* 0x000128000c1e1500 */
[----:B------:R-:W-:Y:S04]  /*29450*/  STL [R1+0x2890], R20 ;  /* 0x0028901401007387 */ /* 0x000fe80000100800 */
[----:B------:R-:W3:Y:S04]  /*29460*/  LDL R5, [R1+0xaf4] ;  /* 0x000af40001057983 */ /* 0x000ee80000100800 */
[----:B------:R-:W3:Y:S01]  /*29470*/  LDL R4, [R1+0xaf8] ;  /* 0x000af80001047983 */ /* 0x000ee20000100800 */
[----:B0-----:R-:W-:-:S02]  /*29480*/  @!P0 IMAD.MOV.U32 R12, RZ, RZ, R6 ;  /* 0x000000ffff0c8224 */ /* 0x001fc400078e0006 */
[----:B--2---:R-:W-:-:S05]  /*29490*/  @!P0 IMAD.MOV.U32 R13, RZ, RZ, R7 ;  /* 0x000000ffff0d8224 */ /* 0x004fca00078e0007 */
[----:B------:R0:W2:Y:S01]  /*294a0*/  @!P0 LDG.E.U16 R16, [R12.64] ;  /* 0x0000000a0c108981 */ /* 0x0000a2000c1e1500 */
[----:B------:R-:W-:-:S03]  /*294b0*/  PRMT R11, RZ, 0x7610, R11 ;  /* 0x00007610ff0b7816 */ /* 0x000fc6000000000b */
[----:B------:R-:W-:Y:S01]  /*294c0*/  STS.U16 [R0+0xf400], R14 ;  /* 0x00f4000e00007388 */ /* 0x000fe20000000400 */
[----:B0-----:R-:W-:Y:S02]  /*294d0*/  @!P0 IMAD.MOV.U32 R12, RZ, RZ, R2 ;  /* 0x000000ffff0c8224 */ /* 0x001fe400078e0002 */
[----:B------:R-:W-:Y:S01]  /*294e0*/  @!P0 IMAD.MOV.U32 R13, RZ, RZ, R3 ;  /* 0x000000ffff0d8224 */ /* 0x000fe200078e0003 */
[----:B------:R3:W-:Y:S04]  /*294f0*/  STS.U16 [R0+0xf800], R15 ;  /* 0x00f8000f00007388 */ /* 0x0007e80000000400 */
[----:B------:R0:W2:Y:S04]  /*29500*/  @!P0 LDG.E.U16 R11, [R12.64] ;  /* 0x0000000a0c0b8981 */ /* 0x0000a8000c1e1500 */
[----:B------:R1:W-:Y:S01]  /*29510*/  STS.U16 [R0+0xf000], R10 ;  /* 0x00f0000a00007388 */ /* 0x0003e20000000400 */
[----:B0-----:R-:W-:-:S03]  /*29520*/  PRMT R12, RZ, 0x7610, R12 ;  /* 0x00007610ff0c7816 */ /* 0x001fc6000000000c */
[----:B----4-:R-:W-:Y:S01]  /*29530*/  STL [R1+0x2894], R18 ;  /* 0x0028941201007387 */ /* 0x010fe20000100800 */
[----:B---3--:R-:W-:Y:S02]  /*29540*/  @!P0 IMAD.MOV.U32 R15, RZ, RZ, R5 ;  /* 0x000000ffff0f8224 */ /* 0x008fe400078e0005 */
[----:B------:R-:W-:-:S05]  /*29550*/  @!P0 IMAD.MOV.U32 R14, RZ, RZ, R4 ;  /* 0x000000ffff0e8224 */ /* 0x000fca00078e0004 */
[----:B------:R-:W3:Y:S04]  /*29560*/  @!P0 LDG.E.U16 R12, [R14.64] ;  /* 0x0000000a0e0c8981 */ /* 0x000ee8000c1e1500 */
[----:B--2---:R-:W-:Y:S04]  /*29570*/  STL [R1+0x2898], R16 ;  /* 0x0028981001007387 */ /* 0x004fe80000100800 */
[----:B-1----:R-:W2:Y:S04]  /*29580*/  LDL.LU R10, [R1+0x5e8] ;  /* 0x0005e800010a7983 */ /* 0x002ea80000300800 */
[----:B------:R-:W4:Y:S04]  /*29590*/  LDL R3, [R1+0xad4] ;  /* 0x000ad40001037983 */ /* 0x000f280000100800 */
[----:B------:R-:W2:Y:S04]  /*295a0*/  LDL R2, [R1+0xad8] ;  /* 0x000ad80001027983 */ /* 0x000ea80000100800 */
[----:B------:R0:W-:Y:S04]  /*295b0*/  STL [R1+0x289c], R11 ;  /* 0x00289c0b01007387 */ /* 0x0001e80000100800 */
[----:B------:R-:W2:Y:S04]  /*295c0*/  LDL.LU R6, [R1+0x5e4] ;  /* 0x0005e40001067983 */ /* 0x000ea80000300800 */
[----:B------:R-:W2:Y:S04]  /*295d0*/  LDL R7, [R1+0xab8] ;  /* 0x000ab80001077983 */ /* 0x000ea80000100800 */
[----:B0-----:R-:W2:Y:S04]  /*295e0*/  LDL R11, [R1+0xab4] ;  /* 0x000ab400010b7983 */ /* 0x001ea80000100800 */
[----:B------:R-:W2:Y:S04]  /*295f0*/  LDL.LU R4, [R1+0x5e0] ;  /* 0x0005e00001047983 */ /* 0x000ea80000300800 */
[----:B---3--:R-:W-:Y:S04]  /*29600*/  STL [R1+0x28a0], R12 ;  /* 0x0028a00c01007387 */ /* 0x008fe80000100800 */
[----:B------:R-:W-:Y:S04]  /*29610*/  STL [R1+0x1394], R0 ;  /* 0x0013940001007387 */ /* 0x000fe80000100800 */
[----:B------:R-:W3:Y:S04]  /*29620*/  LDL.LU R26, [R1+0x5dc] ;  /* 0x0005dc00011a7983 */ /* 0x000ee80000300800 */
[----:B------:R-:W3:Y:S01]  /*29630*/  LDL R5, [R1+0xa94] ;  /* 0x000a940001057983 */ /* 0x000ee20000100800 */
[----:B----4-:R-:W-:-:S03]  /*29640*/  @!P0 IMAD.MOV.U32 R15, RZ, RZ, R3 ;  /* 0x000000ffff0f8224 */ /* 0x010fc600078e0003 */
[----:B------:R-:W4:Y:S01]  /*29650*/  LDL R3, [R1+0xa98] ;  /* 0x000a980001037983 */ /* 0x000f220000100800 */
[----:B------:R-:W-:Y:S01]  /*29660*/  PRMT R13, RZ, 0x7610, R13 ;  /* 0x00007610ff0d7816 */ /* 0x000fe2000000000d */
[----:B--2---:R-:W-:Y:S01]  /*29670*/  @!P0 IMAD.MOV.U32 R14, RZ, RZ, R2 ;  /* 0x000000ffff0e8224 */ /* 0x004fe200078e0002 */
[----:B------:R-:W-:Y:S01]  /*29680*/  PRMT R17, RZ, 0x7610, R17 ;  /* 0x00007610ff117816 */ /* 0x000fe20000000011 */
[----:B------:R0:W-:Y:S04]  /*29690*/  STS.U16 [R0+0x400], R19 ;  /* 0x0004001300007388 */ /* 0x0001e80000000400 */
[----:B------:R1:W2:Y:S04]  /*296a0*/  @!P0 LDG.E.U16 R13, [R14.64] ;  /* 0x0000000a0e0d8981 */ /* 0x0002a8000c1e1500 */
[----:B------:R3:W-:Y:S04]  /*296b0*/  STS.U16 [R0+0xec00], R9 ;  /* 0x00ec000900007388 */ /* 0x0007e80000000400 */
[----:B------:R3:W-:Y:S01]  /*296c0*/  STS.U16 [R0+0xfc00], R8 ;  /* 0x00fc000800007388 */ /* 0x0007e20000000400 */
[----:B-1----:R-:W-:-:S02]  /*296d0*/  @!P0 IMAD.MOV.U32 R14, RZ, RZ, R7 ;  /* 0x000000ffff0e8224 */ /* 0x002fc400078e0007 */
[----:B------:R-:W-:Y:S01]  /*296e0*/  @!P0 IMAD.MOV.U32 R15, RZ, RZ, R11 ;  /* 0x000000ffff0f8224 */ /* 0x000fe200078e000b */
[----:B0-----:R-:W-:Y:S01]  /*296f0*/  PRMT R19, RZ, 0x7610, R19 ;  /* 0x00007610ff137816 */ /* 0x001fe20000000013 */
[----:B------:R-:W-:Y:S04]  /*29700*/  STS.U16 [R0+0x800], R23 ;  /* 0x0008001700007388 */ /* 0x000fe80000000400 */
[----:B------:R3:W2:Y:S04]  /*29710*/  @!P0 LDG.E.U16 R17, [R14.64] ;  /* 0x0000000a0e118981 */ /* 0x0006a8000c1e1500 */
[----:B------:R-:W-:Y:S04]  /*29720*/  STS.U16 [R0+0x1000], R25 ;  /* 0x0010001900007388 */ /* 0x000fe80000000400 */
[----:B------:R0:W-:Y:S04]  /*29730*/  STS.U16 [R0+0x1400], R27 ;  /* 0x0014001b00007388 */ /* 0x0001e80000000400 */
[----:B------:R-:W2:Y:S01]  /*29740*/  LDL R2, [R1+0xa74] ;  /* 0x000a740001027983 */ /* 0x000ea20000100800 */
[----:B---3--:R-:W-:-:S03]  /*29750*/  @!P0 IMAD.MOV.U32 R15, RZ, RZ, R5 ;  /* 0x000000ffff0f8224 */ /* 0x008fc600078e0005 */
[----:B------:R-:W1:Y:S04]  /*29760*/  S2R R9, SR_TID.X ;  /* 0x0000000000097919 */ /* 0x000e680000002100 */
[----:B------:R-:W3:Y:S04]  /*29770*/  S2R R8, SR_TID.X ;  /* 0x0000000000087919 */ /* 0x000ee80000002100 */
[----:B0-----:R-:W2:Y:S01]  /*29780*/  LDL R0, [R1+0xa78] ;  /* 0x000a780001007983 */ /* 0x001ea20000100800 */
[----:B----4-:R-:W-:-:S05]  /*29790*/  @!P0 IMAD.MOV.U32 R14, RZ, RZ, R3 ;  /* 0x000000ffff0e8224 */ /* 0x010fca00078e0003 */
[----:B------:R-:W4:Y:S01]  /*297a0*/  @!P0 LDG.E.U16 R19, [R14.64] ;  /* 0x0000000a0e138981 */ /* 0x000f22000c1e1500 */
[----:B-1----:R-:W-:Y:S02]  /*297b0*/  LOP3.LUT R9, R9, 0x3f, RZ, 0xc0, !PT ;  /* 0x0000003f09097812 */ /* 0x002fe400078ec0ff */
[----:B---3--:R-:W-:Y:S02]  /*297c0*/  LOP3.LUT P1, RZ, R8, 0x40, RZ, 0xc0, !PT ;  /* 0x0000004008ff7812 */ /* 0x008fe4000782c0ff */
[----:B------:R-:W3:Y:S01]  /*297d0*/  LDL.LU R8, [R1+0x5d8] ;  /* 0x0005d80001087983 */ /* 0x000ee20000300800 */
[----:B------:R-:W-:Y:S01]  /*297e0*/  IMAD.SHL.U32 R9, R9, 0x2, RZ ;  /* 0x0000000209097824 */ /* 0x000fe200078e00ff */
[----:B------:R-:W-:-:S04]  /*297f0*/  SEL R28, RZ, 0x90, !P1 ;  /* 0x00000090ff1c7807 */ /* 0x000fc80004800000 */
[----:B------:R-:W-:Y:S02]  /*29800*/  LOP3.LUT R28, R28, R9, RZ, 0x3c, !PT ;  /* 0x000000091c1c7212 */ /* 0x000fe400078e3cff */
[----:B------:R-:W3:Y:S02]  /*29810*/  LDL.LU R9, [R1+0x5d4] ;  /* 0x0005d40001097983 */ /* 0x000ee40000300800 */
[----:B------:R-:W-:Y:S02]  /*29820*/  LOP3.LUT R28, R28, 0x20, RZ, 0x3c, !PT ;  /* 0x000000201c1c7812 */ /* 0x000fe400078e3cff */
[----:B--2---:R-:W-:Y:S04]  /*29830*/  STL [R1+0x28a4], R13 ;  /* 0x0028a40d01007387 */ /* 0x004fe80000100800 */
[----:B------:R0:W-:Y:S04]  /*29840*/  STS.U16 [R28+0x100], R10 ;  /* 0x0001000a1c007388 */ /* 0x0001e80000000400 */
[----:B------:R1:W-:Y:S04]  /*29850*/  STS.U16 [R28+0x500], R6 ;  /* 0x000500061c007388 */ /* 0x0003e80000000400 */
[----:B0-----:R-:W2:Y:S04]  /*29860*/  LDL.LU R10, [R1+0x5d0] ;  /* 0x0005d000010a7983 */ /* 0x001ea80000300800 */
[----:B------:R-:W2:Y:S04]  /*29870*/  LDL R11, [R1+0xa54] ;  /* 0x000a5400010b7983 */ /* 0x000ea80000100800 */
[----:B------:R-:W3:Y:S04]  /*29880*/  LDL R7, [R1+0xa58] ;  /* 0x000a580001077983 */ /* 0x000ee80000100800 */
[----:B------:R-:W-:Y:S04]  /*29890*/  STL [R1+0x28a8], R17 ;  /* 0x0028a81101007387 */ /* 0x000fe80000100800 */
[----:B-1----:R-:W3:Y:S04]  /*298a0*/  LDL R6, [R1+0xa34] ;  /* 0x000a340001067983 */ /* 0x002ee80000100800 */
[----:B------:R-:W3:Y:S04]  /*298b0*/  LDL R5, [R1+0xa38] ;  /* 0x000a380001057983 */ /* 0x000ee80000100800 */
[----:B------:R0:W-:Y:S04]  /*298c0*/  STS.U16 [R28+0x900], R4 ;  /* 0x000900041c007388 */ /* 0x0001e80000000400 */
[----:B----4-:R-:W-:Y:S04]  /*298d0*/  STL [R1+0x28ac], R19 ;  /* 0x0028ac1301007387 */ /* 0x010fe80000100800 */
[----:B0-----:R-:W4:Y:S04]  /*298e0*/  LDL R4, [R1+0xa14] ;  /* 0x000a140001047983 */ /* 0x001f280000100800 */
[----:B------:R-:W4:Y:S01]  /*298f0*/  LDL R3, [R1+0xa18] ;  /* 0x000a180001037983 */ /* 0x000f220000100800 */
[----:B------:R-:W-:-:S02]  /*29900*/  @!P0 IMAD.MOV.U32 R14, RZ, RZ, R0 ;  /* 0x000000ffff0e8224 */ /* 0x000fc400078e0000 */
[----:B------:R-:W-:Y:S01]  /*29910*/  @!P0 IMAD.MOV.U32 R15, RZ, RZ, R2 ;  /* 0x000000ffff0f8224 */ /* 0x000fe200078e0002 */
[----:B------:R-:W4:Y:S04]  /*29920*/  LDL R0, [R1+0x9f8] ;  /* 0x0009f80001007983 */ /* 0x000f280000100800 */
[----:B------:R-:W4:Y:S01]  /*29930*/  LDL R2, [R1+0x9f4] ;  /* 0x0009f40001027983 */ /* 0x000f220000100800 */
[----:B------:R-:W-:Y:S02]  /*29940*/  PRMT R21, RZ, 0x7610, R21 ;  /* 0x00007610ff157816 */ /* 0x000fe40000000015 */
[----:B------:R-:W-:-:S04]  /*29950*/  PRMT R23, RZ, 0x7610, R23 ;  /* 0x00007610ff177816 */ /* 0x000fc80000000017 */
[----:B------:R2:W4:Y:S01]  /*29960*/  @!P0 LDG.E.U16 R21, [R14.64] ;  /* 0x0000000a0e158981 */ /* 0x000522000c1e1500 */
[----:B------:R-:W-:Y:S01]  /*29970*/  PRMT R25, RZ, 0x7610, R25 ;  /* 0x00007610ff197816 */ /* 0x000fe20000000019 */
[----:B--2---:R-:W-:Y:S02]  /*29980*/  @!P0 IMAD.MOV.U32 R15, RZ, RZ, R11 ;  /* 0x000000ffff0f8224 */ /* 0x004fe400078e000b */
[----:B---3--:R-:W-:-:S05]  /*29990*/  @!P0 IMAD.MOV.U32 R14, RZ, RZ, R7 ;  /* 0x000000ffff0e8224 */ /* 0x008fca00078e0007 */
[----:B------:R0:W2:Y:S01]  /*299a0*/  @!P0 LDG.E.U16 R23, [R14.64] ;  /* 0x0000000a0e178981 */ /* 0x0000a2000c1e1500 */
[----:B------:R-:W-:Y:S01]  /*299b0*/  PRMT R27, RZ, 0x7610, R27 ;  /* 0x00007610ff1b7816 */ /* 0x000fe2000000001b */
[----:B0-----:R-:W-:Y:S02]  /*299c0*/  @!P0 IMAD.MOV.U32 R14, RZ, RZ, R5 ;  /* 0x000000ffff0e8224 */ /* 0x001fe400078e0005 */
[----:B------:R-:W-:-:S05]  /*299d0*/  @!P0 IMAD.MOV.U32 R15, RZ, RZ, R6 ;  /* 0x000000ffff0f8224 */ /* 0x000fca00078e0006 */
[----:B------:R4:W3:Y:S02]  /*299e0*/  @!P0 LDG.E.U16 R25, [R14.64] ;  /* 0x0000000a0e198981 */ /* 0x0008e4000c1e1500 */
[----:B----4-:R-:W-:Y:S02]  /*299f0*/  @!P0 IMAD.MOV.U32 R15, RZ, RZ, R4 ;  /* 0x000000ffff0f8224 */ /* 0x010fe400078e0004 */
[----:B------:R-:W-:-:S05]  /*29a00*/  @!P0 IMAD.MOV.U32 R14, RZ, RZ, R3 ;  /* 0x000000ffff0e8224 */ /* 0x000fca00078e0003 */
[----:B------:R0:W4:Y:S01]  /*29a10*/  @!P0 LDG.E.U16 R27, [R14.64] ;  /* 0x0000000a0e1b8981 */ /* 0x000122000c1e1500 */
[----:B------:R-:W-:Y:S01]  /*29a20*/  PRMT R29, RZ, 0x7610, R29 ;  /* 0x00007610ff1d7816 */ /* 0x000fe2000000001d */
[----:B0-----:R-:W-:Y:S02]  /*29a30*/  @!P0 IMAD.MOV.U32 R14, RZ, RZ, R0 ;  /* 0x000000ffff0e8224 */ /* 0x001fe400078e0000 */
[----:B------:R-:W-:-:S05]  /*29a40*/  @!P0 IMAD.MOV.U32 R15, RZ, RZ, R2 ;  /* 0x000000ffff0f8224 */ /* 0x000fca00078e0002 */
[----:B------:R-:W4:Y:S04]  /*29a50*/  @!P0 LDG.E.U16 R29, [R14.64] ;  /* 0x0000000a0e1d8981 */ /* 0x000f28000c1e1500 */
[----:B------:R-:W-:Y:S04]  /*29a60*/  STL [R1+0x28b0], R21 ;  /* 0x0028b01501007387 */ /* 0x000fe80000100800 */
[----:B--2---:R-:W-:Y:S04]  /*29a70*/  STL [R1+0x28b4], R23 ;  /* 0x0028b41701007387 */ /* 0x004fe80000100800 */
[----:B------:R0:W-:Y:S04]  /*29a80*/  STS.U16 [R28+0xd00], R26 ;  /* 0x000d001a1c007388 */ /* 0x0001e80000000400 */
[----:B---3--:R-:W-:Y:S04]  /*29a90*/  STL [R1+0x28b8], R25 ;  /* 0x0028b81901007387 */ /* 0x008fe80000100800 */
[----:B----4-:R-:W-:Y:S04]  /*29aa0*/  STL [R1+0x28bc], R27 ;  /* 0x0028bc1b01007387 */ /* 0x010fe80000100800 */
[----:B------:R-:W2:Y:S04]  /*29ab0*/  LDL.LU R12, [R1+0x5cc] ;  /* 0x0005cc00010c7983 */ /* 0x000ea80000300800 */
[----:B------:R-:W3:Y:S04]  /*29ac0*/  LDL.LU R11, [R1+0x5bc] ;  /* 0x0005bc00010b7983 */ /* 0x000ee80000300800 */
[----:B------:R-:W4:Y:S04]  /*29ad0*/  LDL.LU R16, [R1+0x5ac] ;  /* 0x0005ac0001107983 */ /* 0x000f280000300800 */
[----:B------:R-:W4:Y:S04]  /*29ae0*/  LDL.LU R18, [R1+0x59c] ;  /* 0x00059c0001127983 */ /* 0x000f280000300800 */
[----:B------:R-:W4:Y:S04]  /*29af0*/  LDL.LU R20, [R1+0x58c] ;  /* 0x00058c0001147983 */ /* 0x000f280000300800 */
[----:B------:R-:W4:Y:S04]  /*29b00*/  LDL.LU R22, [R1+0x57c] ;  /* 0x00057c0001167983 */ /* 0x000f280000300800 */
[----:B------:R-:W4:Y:S04]  /*29b10*/  LDL.LU R24, [R1+0x56c] ;  /* 0x00056c0001187983 */ /* 0x000f280000300800 */
[----:B0-----:R-:W4:Y:S04]  /*29b20*/  LDL.LU R26, [R1+0x55c] ;  /* 0x00055c00011a7983 */ /* 0x001f280000300800 */
[----:B------:R-:W4:Y:S04]  /*29b30*/  LDL.LU R2, [R1+0x54c] ;  /* 0x00054c0001027983 */ /* 0x000f280000300800 */
[----:B------:R-:W4:Y:S04]  /*29b40*/  LDL.LU R3, [R1+0x53c] ;  /* 0x00053c0001037983 */ /* 0x000f280000300800 */
[----:B------:R-:W4:Y:S04]  /*29b50*/  LDL.LU R4, [R1+0x52c] ;  /* 0x00052c0001047983 */ /* 0x000f280000300800 */
[----:B------:R-:W4:Y:S04]  /*29b60*/  LDL.LU R5, [R1+0x51c] ;  /* 0x00051c0001057983 */ /* 0x000f280000300800 */
[----:B------:R-:W4:Y:S04]  /*29b70*/  LDL.LU R6, [R1+0x50c] ;  /* 0x00050c0001067983 */ /* 0x000f280000300800 */
[----:B------:R0:W-:Y:S04]  /*29b80*/  STS.U16 [R28+0x1100], R8 ;  /* 0x001100081c007388 */ /* 0x0001e80000000400 */
[----:B------:R-:W4:Y:S04]  /*29b90*/  LDL.LU R7, [R1+0x4fc] ;  /* 0x0004fc0001077983 */ /* 0x000f280000300800 */
[----:B------:R1:W-:Y:S04]  /*29ba0*/  STS.U16 [R28+0x1500], R9 ;  /* 0x001500091c007388 */ /* 0x0003e80000000400 */
[----:B0-----:R-:W4:Y:S04]  /*29bb0*/  LDL.LU R8, [R1+0x4e8] ;  /* 0x0004e80001087983 */ /* 0x001f280000300800 */
[----:B------:R0:W-:Y:S04]  /*29bc0*/  STS.U16 [R28+0x1900], R10 ;  /* 0x0019000a1c007388 */ /* 0x0001e80000000400 */
[----:B-1----:R-:W4:Y:S04]  /*29bd0*/  LDL.LU R9, [R1+0x4e4] ;  /* 0x0004e40001097983 */ /* 0x002f280000300800 */
[----:B0-----:R-:W4:Y:S04]  /*29be0*/  LDL.LU R10, [R1+0x4e0] ;  /* 0x0004e000010a7983 */ /* 0x001f280000300800 */
        /* <DEDUP_REMOVED lines=53> */
[----:B--2---:R-:W-:Y:S04]  /*29f40*/  STS.U16 [R28+0x1d00], R12 ;  /* 0x001d000c1c007388 */ /* 0x004fe80000000400 */
[----:B---3--:R-:W-:Y:S04]  /*29f50*/  STS.U16 [R28+0x2100], R11 ;  /* 0x0021000b1c007388 */ /* 0x008fe80000000400 */
[----:B----4-:R-:W-:Y:S04]  /*29f60*/  STS.U16 [R28+0x2500], R16 ;  /* 0x002500101c007388 */ /* 0x010fe80000000400 */
[----:B------:R-:W-:Y:S04]  /*29f70*/  STS.U16 [R28+0x2900], R18 ;  /* 0x002900121c007388 */ /* 0x000fe80000000400 */
[----:B------:R-:W-:Y:S04]  /*29f80*/  STS.U16 [R28+0x2d00], R20 ;  /* 0x002d00141c007388 */ /* 0x000fe80000000400 */
[----:B------:R-:W-:Y:S04]  /*29f90*/  STS.U16 [R28+0x3100], R22 ;  /* 0x003100161c007388 */ /* 0x000fe80000000400 */
[----:B------:R-:W-:Y:S04]  /*29fa0*/  STS.U16 [R28+0x3500], R24 ;  /* 0x003500181c007388 */ /* 0x000fe80000000400 */
[----:B------:R-:W-:Y:S04]  /*29fb0*/  STS.U16 [R28+0x3900], R26 ;  /* 0x0039001a1c007388 */ /* 0x000fe80000000400 */
[----:B------:R0:W-:Y:S04]  /*29fc0*/  STS.U16 [R28+0x3d00], R2 ;  /* 0x003d00021c007388 */ /* 0x0001e80000000400 */
[----:B0-----:R-:W2:Y:S04]  /*29fd0*/  LDL.LU R2, [R1+0x4d0] ;  /* 0x0004d00001027983 */ /* 0x001ea80000300800 */
[----:B--2---:R0:W-:Y:S04]  /*29fe0*/  STL [R1+0x28f4], R2 ;  /* 0x0028f40201007387 */ /* 0x0041e80000100800 */
[----:B0-----:R-:W2:Y:S04]  /*29ff0*/  LDL.LU R2, [R1+0x4d4] ;  /* 0x0004d40001027983 */ /* 0x001ea80000300800 */
[----:B--2---:R0:W-:Y:S04]  /*2a000*/  STL [R1+0x28f8], R2 ;  /* 0x0028f80201007387 */ /* 0x0041e80000100800 */
[----:B0-----:R-:W2:Y:S04]  /*2a010*/  LDL.LU R2, [R1+0x4d8] ;  /* 0x0004d80001027983 */ /* 0x001ea80000300800 */
[----:B------:R-:W-:Y:S04]  /*2a020*/  STS.U16 [R28+0x4100], R3 ;  /* 0x004100031c007388 */ /* 0x000fe80000000400 */
[----:B------:R-:W-:Y:S04]  /*2a030*/  STS.U16 [R28+0x4500], R4 ;  /* 0x004500041c007388 */ /* 0x000fe80000000400 */
[----:B------:R-:W-:Y:S04]  /*2a040*/  STS.U16 [R28+0x4900], R5 ;  /* 0x004900051c007388 */ /* 0x000fe80000000400 */
[----:B------:R-:W-:Y:S04]  /*2a050*/  STS.U16 [R28+0x4d00], R6 ;  /* 0x004d00061c007388 */ /* 0x000fe80000000400 */
[----:B------:R-:W-:Y:S04]  /*2a060*/  STS.U16 [R28+0x5100], R7 ;  /* 0x005100071c007388 */ /* 0x000fe80000000400 */
[----:B--2---:R0:W-:Y:S04]  /*2a070*/  STL [R1+0x28fc], R2 ;  /* 0x0028fc0201007387 */ /* 0x0041e80000100800 */
[----:B0-----:R-:W2:Y:S04]  /*2a080*/  LDL.LU R2, [R1+0x4dc] ;  /* 0x0004dc0001027983 */ /* 0x001ea80000300800 */
[----:B------:R-:W3:Y:S04]  /*2a090*/  LDL.LU R3, [R1+0x4cc] ;  /* 0x0004cc0001037983 */ /* 0x000ee80000300800 */
[----:B------:R-:W4:Y:S04]  /*2a0a0*/  LDL.LU R5, [R1+0xbc] ;  /* 0x0000bc0001057983 */ /* 0x000f280000300800 */
[----:B------:R-:W3:Y:S04]  /*2a0b0*/  LDL.LU R6, [R1+0xb8] ;  /* 0x0000b80001067983 */ /* 0x000ee80000300800 */
[----:B------:R0:W-:Y:S04]  /*2a0c0*/  STS.U16 [R28+0x5500], R8 ;  /* 0x005500081c007388 */ /* 0x0001e80000000400 */
[----:B------:R-:W3:Y:S04]  /*2a0d0*/  LDL.LU R7, [R1+0xb4] ;  /* 0x0000b40001077983 */ /* 0x000ee80000300800 */
[----:B------:R1:W-:Y:S04]  /*2a0e0*/  STS.U16 [R28+0x5900], R9 ;  /* 0x005900091c007388 */ /* 0x0003e80000000400 */
[----:B0-----:R-:W3:Y:S04]  /*2a0f0*/  LDL.LU R8, [R1+0xb0] ;  /* 0x0000b00001087983 */ /* 0x001ee80000300800 */
[----:B------:R0:W-:Y:S04]  /*2a100*/  STS.U16 [R28+0x5d00], R10 ;  /* 0x005d000a1c007388 */ /* 0x0001e80000000400 */
[----:B-1----:R-:W3:Y:S04]  /*2a110*/  LDL.LU R9, [R1+0xac] ;  /* 0x0000ac0001097983 */ /* 0x002ee80000300800 */
[----:B0-----:R-:W3:Y:S04]  /*2a120*/  LDL.LU R10, [R1+0xa8] ;  /* 0x0000a800010a7983 */ /* 0x001ee80000300800 */
        /* <DEDUP_REMOVED lines=20> */
[----:B--2---:R0:W-:Y:S04]  /*2a270*/  STS.U16 [R28+0x6100], R2 ;  /* 0x006100021c007388 */ /* 0x0041e80000000400 */
[----:B0-----:R-:W2:Y:S04]  /*2a280*/  LDL.LU R2, [R1+0x28fc] ;  /* 0x0028fc0001027983 */ /* 0x001ea80000300800 */
[----:B--2---:R0:W-:Y:S04]  /*2a290*/  STS.U16 [R28+0x6500], R2 ;  /* 0x006500021c007388 */ /* 0x0041e80000000400 */
[----:B0-----:R-:W2:Y:S04]  /*2a2a0*/  LDL.LU R2, [R1+0x28f8] ;  /* 0x0028f80001027983 */ /* 0x001ea80000300800 */
[----:B--2---:R0:W-:Y:S04]  /*2a2b0*/  STS.U16 [R28+0x6900], R2 ;  /* 0x006900021c007388 */ /* 0x0041e80000000400 */
[----:B0-----:R-:W2:Y:S04]  /*2a2c0*/  LDL.LU R2, [R1+0x28f4] ;  /* 0x0028f40001027983 */ /* 0x001ea80000300800 */
[----:B--2---:R0:W-:Y:S01]  /*2a2d0*/  STS.U16 [R28+0x6d00], R2 ;  /* 0x006d00021c007388 */ /* 0x0041e20000000400 */
[----:B---3--:R1:W-:Y:S02]  /*2a2e0*/  STS.U16 [R28+0x7100], R3 ;  /* 0x007100031c007388 */ /* 0x0083e40000000400 */
[----:B----4-:R2:W-:Y:S02]  /*2a2f0*/  STS.U16 [R28+0x7500], R5 ;  /* 0x007500051c007388 */ /* 0x0105e40000000400 */
[----:B------:R3:W-:Y:S01]  /*2a300*/  STS.U16 [R28+0x7900], R6 ;  /* 0x007900061c007388 */ /* 0x0007e20000000400 */
[----:B------:R3:W-:Y:S01]  /*2a310*/  STS.U16 [R28+0x7d00], R7 ;  /* 0x007d00071c007388 */ /* 0x0007e20000000400 */
[----:B------:R3:W-:Y:S03]  /*2a320*/  STS.U16 [R28+0x8100], R8 ;  /* 0x008100081c007388 */ /* 0x0007e60000000400 */
[----:B0-----:R-:W4:Y:S01]  /*2a330*/  LDL.LU R2, [R1+0x28f0] ;  /* 0x0028f00001027983 */ /* 0x001f220000300800 */
[----:B-1----:R-:W4:Y:S02]  /*2a340*/  LDL.LU R3, [R1+0x28ec] ;  /* 0x0028ec0001037983 */ /* 0x002f240000300800 */
[----:B--2---:R-:W2:Y:S02]  /*2a350*/  LDL.LU R5, [R1+0x28e8] ;  /* 0x0028e80001057983 */ /* 0x004ea40000300800 */
[----:B---3--:R-:W3:Y:S01]  /*2a360*/  LDL.LU R6, [R1+0x28e4] ;  /* 0x0028e40001067983 */ /* 0x008ee20000300800 */
[----:B------:R-:W2:Y:S01]  /*2a370*/  LDL.LU R7, [R1+0x28e0] ;  /* 0x0028e00001077983 */ /* 0x000ea20000300800 */
[----:B------:R-:W2:Y:S03]  /*2a380*/  LDL.LU R8, [R1+0x28dc] ;  /* 0x0028dc0001087983 */ /* 0x000ea60000300800 */
[----:B------:R0:W-:Y:S01]  /*2a390*/  STS.U16 [R28+0x8500], R9 ;  /* 0x008500091c007388 */ /* 0x0001e20000000400 */
[----:B------:R1:W-:Y:S02]  /*2a3a0*/  STS.U16 [R28+0x8900], R10 ;  /* 0x0089000a1c007388 */ /* 0x0003e40000000400 */
[----:B------:R1:W-:Y:S01]  /*2a3b0*/  STS.U16 [R28+0x8d00], R15 ;  /* 0x008d000f1c007388 */ /* 0x0003e20000000400 */
[----:B0-----:R-:W2:Y:S01]  /*2a3c0*/  LDL.LU R9, [R1+0x28d8] ;  /* 0x0028d80001097983 */ /* 0x001ea20000300800 */
[----:B-1----:R-:W2:Y:S02]  /*2a3d0*/  LDL.LU R10, [R1+0x28d4] ;  /* 0x0028d400010a7983 */ /* 0x002ea40000300800 */
[----:B------:R-:W2:Y:S02]  /*2a3e0*/  LDL.LU R15, [R1+0x50] ;  /* 0x00005000010f7983 */ /* 0x000ea40000300800 */
[----:B------:R-:W-:Y:S01]  /*2a3f0*/  STS.U16 [R28+0x9100], R14 ;  /* 0x0091000e1c007388 */ /* 0x000fe20000000400 */
[----:B------:R-:W-:Y:S01]  /*2a400*/  STS.U16 [R28+0x9500], R29 ;  /* 0x0095001d1c007388 */ /* 0x000fe20000000400 */
[----:B------:R-:W-:Y:S02]  /*2a410*/  STS.U16 [R28+0x9900], R27 ;  /* 0x0099001b1c007388 */ /* 0x000fe40000000400 */
[----:B------:R-:W-:Y:S02]  /*2a420*/  STS.U16 [R28+0x9d00], R25 ;  /* 0x009d00191c007388 */ /* 0x000fe40000000400 */
        /* <DEDUP_REMOVED lines=13> */
[----:B--2---:R0:W-:Y:S04]  /*2a500*/  STL [R1+0x28c8], R15 ;  /* 0x0028c80f01007387 */ /* 0x0041e80000100800 */
[----:B0-----:R-:W2:Y:S04]  /*2a510*/  LDL.LU R15, [R1+0x54] ;  /* 0x00005400010f7983 */ /* 0x001ea80000300800 */
[----:B------:R-:W-:Y:S01]  /*2a520*/  STS.U16 [R28+0xd500], R26 ;  /* 0x00d5001a1c007388 */ /* 0x000fe20000000400 */
[----:B------:R0:W-:Y:S03]  /*2a530*/  STS.U16 [R28+0xd900], R4 ;  /* 0x00d900041c007388 */ /* 0x0001e60000000400 */
[----:B------:R-:W1:Y:S04]  /*2a540*/  S2R R14, SR_TID.X ;  /* 0x00000000000e7919 */ /* 0x000e680000002100 */
[----:B0-----:R-:W0:Y:S01]  /*2a550*/  S2R R4, SR_TID.X ;  /* 0x0000000000047919 */ /* 0x001e220000002100 */
[----:B-1----:R-:W-:-:S02]  /*2a560*/  LOP3.LUT P2, RZ, R14, 0x40, RZ, 0xc0, !PT ;  /* 0x000000400eff7812 */ /* 0x002fc4000784c0ff */
[----:B------:R-:W-:Y:S02]  /*2a570*/  LOP3.LUT P1, RZ, R14, 0x40, RZ, 0xc0, !PT ;  /* 0x000000400eff7812 */ /* 0x000fe4000782c0ff */
[----:B0-----:R-:W-:Y:S02]  /*2a580*/  LOP3.LUT R4, R4, 0x3f, RZ, 0xc0, !PT ;  /* 0x0000003f04047812 */ /* 0x001fe400078ec0ff */
[----:B------:R-:W-:-:S03]  /*2a590*/  SEL R14, RZ, 0x90, !P1 ;  /* 0x00000090ff0e7807 */ /* 0x000fc60004800000 */
[----:B------:R-:W-:-:S05]  /*2a5a0*/  IMAD.SHL.U32 R4, R4, 0x2, RZ ;  /* 0x0000000204047824 */ /* 0x000fca00078e00ff */
[-C--:B------:R-:W-:Y:S01]  /*2a5b0*/  LOP3.LUT R14, R14, R4.reuse, RZ, 0x3c, !PT ;  /* 0x000000040e0e7212 */ /* 0x080fe200078e3cff */
[----:B--2---:R0:W-:Y:S01]  /*2a5c0*/  STL [R1+0x28cc], R15 ;  /* 0x0028cc0f01007387 */ /* 0x0041e20000100800 */
[----:B------:R-:W2:Y:S02]  /*2a5d0*/  LDL.LU R29, [R1+0x4c] ;  /* 0x00004c00011d7983 */ /* 0x000ea40000300800 */
[----:B------:R-:W2:Y:S02]  /*2a5e0*/  LDL.LU R27, [R1+0x48] ;  /* 0x00004800011b7983 */ /* 0x000ea40000300800 */
[----:B------:R-:W2:Y:S01]  /*2a5f0*/  LDL.LU R25, [R1+0x44] ;  /* 0x0000440001197983 */ /* 0x000ea20000300800 */
[----:B------:R-:W2:Y:S01]  /*2a600*/  LDL.LU R23, [R1+0x40] ;  /* 0x0000400001177983 */ /* 0x000ea20000300800 */
        /* <DEDUP_REMOVED lines=11> */
[----:B0-----:R-:W-:Y:S01]  /*2a6c0*/  SEL R15, RZ, 0x90, !P2 ;  /* 0x00000090ff0f7807 */ /* 0x001fe20005000000 */
[----:B------:R-:W2:Y:S01]  /*2a6d0*/  LDL.LU R26, [R1+0x10] ;  /* 0x00001000011a7983 */ /* 0x000ea20000300800 */
[----:B------:R-:W2:Y:S02]  /*2a6e0*/  LDL.LU R28, [R1+0xc] ;  /* 0x00000c00011c7983 */ /* 0x000ea40000300800 */
[----:B------:R-:W2:Y:S01]  /*2a6f0*/  LDL.LU R0, [R1] ;  /* 0x0000000001007983 */ /* 0x000ea20000300800 */
[----:B------:R-:W-:Y:S01]  /*2a700*/  LOP3.LUT R15, R15, R4, RZ, 0x3c, !PT ;  /* 0x000000040f0f7212 */ /* 0x000fe200078e3cff */
[----:B------:R-:W-:Y:S01]  /*2a710*/  STL [R1+0x2878], R10 ;  /* 0x0028780a01007387 */ /* 0x000fe20000100800 */
[----:B------:R-:W2:Y:S02]  /*2a720*/  LDL.LU R4, [R1+0x28d0] ;  /* 0x0028d00001047983 */ /* 0x000ea40000300800 */
[----:B------:R-:W-:-:S05]  /*2a730*/  LOP3.LUT R15, R15, 0x20, RZ, 0x3c, !PT ;  /* 0x000000200f0f7812 */ /* 0x000fca00078e3cff */
[----:B------:R-:W-:Y:S01]  /*2a740*/  STS.U16 [R15+0xdd00], R10 ;  /* 0x00dd000a0f007388 */ /* 0x000fe20000000400 */
[----:B------:R-:W-:Y:S02]  /*2a750*/  STS.U16 [R15+0xe100], R9 ;  /* 0x00e100090f007388 */ /* 0x000fe40000000400 */
[----:B------:R-:W-:Y:S02]  /*2a760*/  STS.U16 [R15+0xe500], R8 ;  /* 0x00e500080f007388 */ /* 0x000fe40000000400 */
[----:B------:R-:W-:Y:S01]  /*2a770*/  STS.U16 [R15+0xe900], R7 ;  /* 0x00e900070f007388 */ /* 0x000fe20000000400 */
[----:B---3--:R-:W-:Y:S01]  /*2a780*/  STS.U16 [R15+0xed00], R6 ;  /* 0x00ed00060f007388 */ /* 0x008fe20000000400 */
[----:B------:R-:W-:Y:S03]  /*2a790*/  STS.U16 [R15+0xf100], R5 ;  /* 0x00f100050f007388 */ /* 0x000fe60000000400 */
[----:B--2---:R-:W-:Y:S01]  /*2a7a0*/  STS.U16 [R15+0xf500], R4 ;  /* 0x00f500040f007388 */ /* 0x004fe20000000400 */
[----:B----4-:R0:W-:Y:S02]  /*2a7b0*/  STS.U16 [R15+0xf900], R3 ;  /* 0x00f900030f007388 */ /* 0x0101e40000000400 */
[----:B------:R1:W-:Y:S01]  /*2a7c0*/  STS.U16 [R15+0xfd00], R2 ;  /* 0x00fd00020f007388 */ /* 0x0003e20000000400 */
[----:B0-----:R-:W2:Y:S01]  /*2a7d0*/  LDL.LU R3, [R1+0x4] ;  /* 0x0000040001037983 */ /* 0x001ea20000300800 */
[----:B-1----:R-:W3:Y:S01]  /*2a7e0*/  LDL.LU R15, [R1+0x28cc] ;  /* 0x0028cc00010f7983 */ /* 0x002ee20000300800 */
[----:B------:R-:W-:Y:S01]  /*2a7f0*/  LOP3.LUT R14, R14, 0x40, RZ, 0x3c, !PT ;  /* 0x000000400e0e7812 */ /* 0x000fe200078e3cff */
[----:B------:R-:W2:Y:S04]  /*2a800*/  LDL.LU R2, [R1+0x8] ;  /* 0x0000080001027983 */ /* 0x000ea80000300800 */
[----:B---3--:R0:W-:Y:S04]  /*2a810*/  STS.U16 [R14+0x200], R15 ;  /* 0x0002000f0e007388 */ /* 0x0081e80000000400 */
[----:B0-----:R-:W3:Y:S04]  /*2a820*/  LDL.LU R15, [R1+0x28c8] ;  /* 0x0028c800010f7983 */ /* 0x001ee80000300800 */
[----:B---3--:R0:W-:Y:S01]  /*2a830*/  STS.U16 [R14+0x600], R15 ;  /* 0x0006000f0e007388 */ /* 0x0081e20000000400 */
[----:B------:R1:W-:Y:S02]  /*2a840*/  STS.U16 [R14+0xa00], R29 ;  /* 0x000a001d0e007388 */ /* 0x0003e40000000400 */
[----:B------:R3:W-:Y:S02]  /*2a850*/  STS.U16 [R14+0xe00], R27 ;  /* 0x000e001b0e007388 */ /* 0x0007e40000000400 */
[----:B------:R2:W-:Y:S01]  /*2a860*/  STS.U16 [R14+0x1200], R25 ;  /* 0x001200190e007388 */ /* 0x0005e20000000400 */
[----:B------:R2:W-:Y:S01]  /*2a870*/  STS.U16 [R14+0x1600], R23 ;  /* 0x001600170e007388 */ /* 0x0005e20000000400 */
[----:B------:R2:W-:Y:S02]  /*2a880*/  STS.U16 [R14+0x1a00], R21 ;  /* 0x001a00150e007388 */ /* 0x0005e40000000400 */
[----:B------:R2:W-:Y:S01]  /*2a890*/  STS.U16 [R14+0x1e00], R19 ;  /* 0x001e00130e007388 */ /* 0x0005e20000000400 */
[----:B0-----:R-:W4:Y:S01]  /*2a8a0*/  LDL.LU R15, [R1+0x28c4] ;  /* 0x0028c400010f7983 */ /* 0x001f220000300800 */
[----:B-1----:R-:W4:Y:S02]  /*2a8b0*/  LDL.LU R29, [R1+0x28c0] ;  /* 0x0028c000011d7983 */ /* 0x002f240000300800 */
[----:B---3--:R-:W3:Y:S02]  /*2a8c0*/  LDL.LU R27, [R1+0x28bc] ;  /* 0x0028bc00011b7983 */ /* 0x008ee40000300800 */
[----:B--2---:R-:W2:Y:S01]  /*2a8d0*/  LDL.LU R25, [R1+0x28b8] ;  /* 0x0028b80001197983 */ /* 0x004ea20000300800 */
[----:B------:R-:W2:Y:S01]  /*2a8e0*/  LDL.LU R23, [R1+0x28b4] ;  /* 0x0028b40001177983 */ /* 0x000ea20000300800 */
[----:B------:R-:W2:Y:S03]  /*2a8f0*/  LDL.LU R21, [R1+0x28b0] ;  /* 0x0028b00001157983 */ /* 0x000ea60000300800 */
[----:B------:R0:W-:Y:S01]  /*2a900*/  STS.U16 [R14+0x2200], R17 ;  /* 0x002200110e007388 */ /* 0x0001e20000000400 */
[----:B------:R-:W2:Y:S02]  /*2a910*/  LDL.LU R19, [R1+0x28ac] ;  /* 0x0028ac0001137983 */ /* 0x000ea40000300800 */
[----:B------:R1:W-:Y:S02]  /*2a920*/  STS.U16 [R14+0x2600], R13 ;  /* 0x0026000d0e007388 */ /* 0x0003e40000000400 */
[----:B------:R1:W-:Y:S01]  /*2a930*/  STS.U16 [R14+0x2a00], R12 ;  /* 0x002a000c0e007388 */ /* 0x0003e20000000400 */
[----:B------:R1:W-:Y:S01]  /*2a940*/  STS.U16 [R14+0x2e00], R11 ;  /* 0x002e000b0e007388 */ /* 0x0003e20000000400 */
[----:B------:R1:W-:Y:S02]  /*2a950*/  STS.U16 [R14+0x3200], R16 ;  /* 0x003200100e007388 */ /* 0x0003e40000000400 */
[----:B------:R1:W-:Y:S01]  /*2a960*/  STS.U16 [R14+0x3600], R18 ;  /* 0x003600120e007388 */ /* 0x0003e20000000400 */
[----:B0-----:R-:W2:Y:S01]  /*2a970*/  LDL.LU R17, [R1+0x28a8] ;  /* 0x0028a80001117983 */ /* 0x001ea20000300800 */
[----:B-1----:R-:W2:Y:S03]  /*2a980*/  LDL.LU R13, [R1+0x28a4] ;  /* 0x0028a400010d7983 */ /* 0x002ea60000300800 */
[----:B------:R-:W2:Y:S01]  /*2a990*/  LDL.LU R12, [R1+0x28a0] ;  /* 0x0028a000010c7983 */ /* 0x000ea20000300800 */
[----:B------:R0:W-:Y:S03]  /*2a9a0*/  STS.U16 [R14+0x3a00], R20 ;  /* 0x003a00140e007388 */ /* 0x0001e60000000400 */
[----:B------:R-:W2:Y:S01]  /*2a9b0*/  LDL.LU R11, [R1+0x289c] ;  /* 0x00289c00010b7983 */ /* 0x000ea20000300800 */
[----:B------:R-:W2:Y:S02]  /*2a9c0*/  LDL.LU R16, [R1+0x2898] ;  /* 0x0028980001107983 */ /* 0x000ea40000300800 */
[----:B------:R-:W2:Y:S01]  /*2a9d0*/  LDL.LU R18, [R1+0x2894] ;  /* 0x0028940001127983 */ /* 0x000ea20000300800 */
[----:B------:R1:W-:Y:S01]  /*2a9e0*/  STS.U16 [R14+0x3e00], R22 ;  /* 0x003e00160e007388 */ /* 0x0003e20000000400 */
[----:B------:R1:W-:Y:S02]  /*2a9f0*/  STS.U16 [R14+0x4200], R24 ;  /* 0x004200180e007388 */ /* 0x0003e40000000400 */
[----:B------:R1:W-:Y:S02]  /*2aa00*/  STS.U16 [R14+0x4600], R26 ;  /* 0x0046001a0e007388 */ /* 0x0003e40000000400 */
[----:B------:R1:W-:Y:S01]  /*2aa10*/  STS.U16 [R14+0x4a00], R28 ;  /* 0x004a001c0e007388 */ /* 0x0003e20000000400 */
[----:B0-----:R-:W2:Y:S04]  /*2aa20*/  LDL.LU R20, [R1+0x2890] ;  /* 0x0028900001147983 */ /* 0x001ea80000300800 */
[----:B------:R0:W-:Y:S04]  /*2aa30*/  STS.U16 [R14+0x4e00], R2 ;  /* 0x004e00020e007388 */ /* 0x0001e80000000400 */
[----:B-1----:R-:W2:Y:S01]  /*2aa40*/  LDL.LU R22, [R1+0x288c] ;  /* 0x00288c0001167983 */ /* 0x002ea20000300800 */
[----:B------:R-:W2:Y:S02]  /*2aa50*/  LDL.LU R24, [R1+0x2888] ;  /* 0x0028880001187983 */ /* 0x000ea40000300800 */
[----:B------:R1:W-:Y:S01]  /*2aa60*/  STS.U16 [R14+0x5200], R3 ;  /* 0x005200030e007388 */ /* 0x0003e20000000400 */
[----:B------:R-:W2:Y:S01]  /*2aa70*/  LDL.LU R26, [R1+0x2884] ;  /* 0x00288400011a7983 */ /* 0x000ea20000300800 */
[----:B------:R-:W2:Y:S03]  /*2aa80*/  LDL.LU R28, [R1+0x2880] ;  /* 0x00288000011c7983 */ /* 0x000ea60000300800 */
[----:B0-----:R-:W2:Y:S04]  /*2aa90*/  LDL R2, [R1+0xea0] ;  /* 0x000ea00001027983 */ /* 0x001ea80000100800 */
[----:B-1----:R-:W2:Y:S01]  /*2aaa0*/  LDL R3, [R1+0x710] ;  /* 0x0007100001037983 */ /* 0x002ea20000100800 */
[----:B------:R-:W-:Y:S01]  /*2aab0*/  PRMT R10, RZ, 0x7610, R10 ;  /* 0x00007610ff0a7816 */ /* 0x000fe2000000000a */
[----:B------:R0:W-:Y:S02]  /*2aac0*/  STS.U16 [R14+0x5600], R0 ;  /* 0x005600000e007388 */ /* 0x0001e40000000400 */
[----:B0-----:R-:W3:Y:S04]  /*2aad0*/  LDL.LU R0, [R1+0xedc] ;  /* 0x000edc0001007983 */ /* 0x001ee80000300800 */
[----:B--2---:R-:W2:Y:S04]  /*2aae0*/  @!P0 LDG.E.U16 R10, [R2.64] ;  /* 0x0000000a020a8981 */ /* 0x004ea8000c1e1500 */
        /* <DEDUP_REMOVED lines=15> */
[----:B---3--:R-:W-:Y:S01]  /*2abe0*/  STS.U16 [R14+0x9600], R27 ;  /* 0x0096001b0e007388 */ /* 0x008fe20000000400 */
[----:B----4-:R0:W-:Y:S04]  /*2abf0*/  STS.U16 [R14+0x9a00], R29 ;  /* 0x009a001d0e007388 */ /* 0x0101e80000000400 */
[----:B0-----:R-:W3:Y:S04]  /*2ac00*/  LDL.LU R14, [R1+0x287c] ;  /* 0x00287c00010e7983 */ /* 0x001ee80000300800 */
[----:B--2---:R0:W-:Y:S04]  /*2ac10*/  STL [R1+0x504], R10 ;  /* 0x0005040a01007387 */ /* 0x0041e80000100800 */
[----:B0-----:R-:W2:Y:S01]  /*2ac20*/  LDL.LU R10, [R1+0x2878] ;  /* 0x00287800010a7983 */ /* 0x001ea20000300800 */
[----:B------:R-:W4:Y:S02]  /*2ac30*/  LDL R2, [R1+0xe8c] ;  /* 0x000e8c0001027983 */ /* 0x000f240000100800 */
[----:B------:R-:W4:Y:S01]  /*2ac40*/  LDL R3, [R1+0xe90] ;  /* 0x000e900001037983 */ /* 0x000f220000100800 */
[----:B---3--:R-:W-:-:S02]  /*2ac50*/  PRMT R14, RZ, 0x7610, R14 ;  /* 0x00007610ff0e7816 */ /* 0x008fc4000000000e */
[----:B----4-:R-:W-:-:S04]  /*2ac60*/  @!P0 LOP3.LUT R3, R3, R2, RZ, 0x3c, !PT ;  /* 0x0000000203038212 */ /* 0x010fc800078e3cff */
[----:B------:R-:W-:-:S04]  /*2ac70*/  @!P0 LOP3.LUT R2, R3, R2, RZ, 0x3c, !PT ;  /* 0x0000000203028212 */ /* 0x000fc800078e3cff */
[----:B------:R-:W-:-:S05]  /*2ac80*/  @!P0 LOP3.LUT R3, R3, R2, RZ, 0x3c, !PT ;  /* 0x0000000203038212 */ /* 0x000fca00078e3cff */
[----:B------:R-:W3:Y:S04]  /*2ac90*/  @!P0 LDG.E.U16 R14, [R2.64] ;  /* 0x0000000a020e8981 */ /* 0x000ee8000c1e1500 */
[----:B---3--:R0:W-:Y:S04]  /*2aca0*/  STL [R1+0x500], R14 ;  /* 0x0005000e01007387 */ /* 0x0081e80000100800 */
[----:B0-----:R-:W3:Y:S01]  /*2acb0*/  LDL.LU R14, [R1+0x2874] ;  /* 0x00287400010e7983 */ /* 0x001ee20000300800 */
[----:B------:R-:W4:Y:S02]  /*2acc0*/  LDL R2, [R1+0xe6c] ;  /* 0x000e6c0001027983 */ /* 0x000f240000100800 */
[----:B------:R-:W4:Y:S01]  /*2acd0*/  LDL R3, [R1+0xe70] ;  /* 0x000e700001037983 */ /* 0x000f220000100800 */
[----:B------:R-:W-:-:S02]  /*2ace0*/  PRMT R15, RZ, 0x7610, R15 ;  /* 0x00007610ff0f7816 */ /* 0x000fc4000000000f */
[----:B----4-:R-:W-:-:S04]  /*2acf0*/  @!P0 LOP3.LUT R3, R3, R2, RZ, 0x3c, !PT ;  /* 0x0000000203038212 */ /* 0x010fc800078e3cff */
[----:B------:R-:W-:-:S04]  /*2ad00*/  @!P0 LOP3.LUT R2, R3, R2, RZ, 0x3c, !PT ;  /* 0x0000000203028212 */ /* 0x000fc800078e3cff */
[----:B------:R-:W-:-:S05]  /*2ad10*/  @!P0 LOP3.LUT R3, R3, R2, RZ, 0x3c, !PT ;  /* 0x0000000203038212 */ /* 0x000fca00078e3cff */
[----:B------:R-:W4:Y:S04]  /*2ad20*/  @!P0 LDG.E.U16 R15, [R2.64] ;  /* 0x0000000a020f8981 */ /* 0x000f28000c1e1500 */
[----:B----4-:R0:W-:Y:S04]  /*2ad30*/  STL [R1+0x4fc], R15 ;  /* 0x0004fc0f01007387 */ /* 0x0101e80000100800 */
[----:B0-----:R-:W4:Y:S01]  /*2ad40*/  LDL.LU R15, [R1+0x2870] ;  /* 0x00287000010f7983 */ /* 0x001f220000300800 */
[----:B------:R-:W2:Y:S02]  /*2ad50*/  LDL R2, [R1+0xe4c] ;  /* 0x000e4c0001027983 */ /* 0x000ea40000100800 */
[----:B------:R-:W2:Y:S01]  /*2ad60*/  LDL R3, [R1+0xe50] ;  /* 0x000e500001037983 */ /* 0x000ea20000100800 */
[----:B---3--:R-:W-:-:S02]  /*2ad70*/  PRMT R14, RZ, 0x7610, R14 ;  /* 0x00007610ff0e7816 */ /* 0x008fc4000000000e */
[----:B--2---:R-:W-:-:S04]  /*2ad80*/  @!P0 LOP3.LUT R3, R3, R2, RZ, 0x3c, !PT ;  /* 0x0000000203038212 */ /* 0x004fc800078e3cff */
[----:B------:R-:W-:-:S04]  /*2ad90*/  @!P0 LOP3.LUT R2, R3, R2, RZ, 0x3c, !PT ;  /* 0x0000000203028212 */ /* 0x000fc800078e3cff */
[----:B------:R-:W-:-:S05]  /*2ada0*/  @!P0 LOP3.LUT R3, R3, R2, RZ, 0x3c, !PT ;  /* 0x0000000203038212 */ /* 0x000fca00078e3cff */
[----:B------:R-:W2:Y:S04]  /*2adb0*/  @!P0 LDG.E.U16 R14, [R2.64] ;  /* 0x0000000a020e8981 */ /* 0x000ea8000c1e1500 */
[----:B--2---:R0:W-:Y:S04]  /*2adc0*/  STL [R1+0x4f8], R14 ;  /* 0x0004f80e01007387 */ /* 0x0041e80000100800 */
[----:B0-----:R-:W2:Y:S01]  /*2add0*/  LDL.LU R14, [R1+0x286c] ;  /* 0x00286c00010e7983 */ /* 0x001ea20000300800 */
[----:B------:R-:W3:Y:S02]  /*2ade0*/  LDL R2, [R1+0xe2c] ;  /* 0x000e2c0001027983 */ /* 0x000ee40000100800 */
[----:B------:R-:W3:Y:S01]  /*2adf0*/  LDL R3, [R1+0xe30] ;  /* 0x000e300001037983 */ /* 0x000ee20000100800 */
[----:B----4-:R-:W-:-:S02]  /*2ae00*/  PRMT R15, RZ, 0x7610, R15 ;  /* 0x00007610ff0f7816 */ /* 0x010fc4000000000f */
[----:B---3--:R-:W-:-:S04]  /*2ae10*/  @!P0 LOP3.LUT R3, R3, R2, RZ, 0x3c, !PT ;  /* 0x0000000203038212 */ /* 0x008fc800078e3cff */
[----:B------:R-:W-:-:S04]  /*2ae20*/  @!P0 LOP3.LUT R2, R3, R2, RZ, 0x3c, !PT ;  /* 0x0000000203028212 */ /* 0x000fc800078e3cff */
[----:B------:R-:W-:-:S05]  /*2ae30*/  @!P0 LOP3.LUT R3, R3, R2, RZ, 0x3c, !PT ;  /* 0x0000000203038212 */ /* 0x000fca00078e3cff */
[----:B------:R-:W3:Y:S04]  /*2ae40*/  @!P0 LDG.E.U16 R15, [R2.64] ;  /* 0x0000000a020f8981 */ /* 0x000ee8000c1e1500 */
[----:B---3--:R0:W-:Y:S04]  /*2ae50*/  STL [R1+0x4f4], R15 ;  /* 0x0004f40f01007387 */ /* 0x0081e80000100800 */
[----:B0-----:R-:W3:Y:S01]  /*2ae60*/  LDL.LU R15, [R1+0x2868] ;  /* 0x00286800010f7983 */ /* 0x001ee20000300800 */
[----:B------:R-:W4:Y:S02]  /*2ae70*/  LDL R2, [R1+0xe0c] ;  /* 0x000e0c0001027983 */ /* 0x000f240000100800 */
[----:B------:R-:W4:Y:S01]  /*2ae80*/  LDL R3, [R1+0xe10] ;  /* 0x000e100001037983 */ /* 0x000f220000100800 */
[----:B--2---:R-:W-:-:S02]  /*2ae90*/  PRMT R14, RZ, 0x7610, R14 ;  /* 0x00007610ff0e7816 */ /* 0x004fc4000000000e */
[----:B----4-:R-:W-:-:S04]  /*2aea0*/  @!P0 LOP3.LUT R3, R3, R2, RZ, 0x3c, !PT ;  /* 0x0000000203038212 */ /* 0x010fc800078e3cff */
[----:B------:R-:W-:-:S04]  /*2aeb0*/  @!P0 LOP3.LUT R2, R3, R2, RZ, 0x3c, !PT ;  /* 0x0000000203028212 */ /* 0x000fc800078e3cff */
[----:B------:R-:W-:-:S05]  /*2aec0*/  @!P0 LOP3.LUT R3, R3, R2, RZ, 0x3c, !PT ;  /* 0x0000000203038212 */ /* 0x000fca00078e3cff */
[----:B------:R-:W2:Y:S04]  /*2aed0*/  @!P0 LDG.E.U16 R14, [R2.64] ;  /* 0x0000000a020e8981 */ /* 0x000ea8000c1e1500 */
        /* <DEDUP_REMOVED lines=129> */
[----:B------:R-:W4:Y:S02]  /*2b6f0*/  LDL R3, [R1+0xc30] ;  /* 0x000c300001037983 */ /* 0x000f240000100800 */
[----:B----4-:R-:W-:-:S02]  /*2b700*/  @!P0 LOP3.LUT R3, R3, R2, RZ, 0x3c, !PT ;  /* 0x0000000203038212 */ /* 0x010fc400078e3cff */
[----:B--2---:R-:W-:Y:S02]  /*2b710*/  PRMT R14, RZ, 0x7610, R14 ;  /* 0x00007610ff0e7816 */ /* 0x004fe4000000000e */
        /* <DEDUP_REMOVED lines=186> */
[----:B------:R-:W4:Y:S01]  /*2c2c0*/  LDL R3, [R1+0x9b8] ;  /* 0x0009b80001037983 */ /* 0x000f220000100800 */
[----:B------:R-:W-:-:S02]  /*2c2d0*/  PRMT R12, RZ, 0x7610, R12 ;  /* 0x00007610ff0c7816 */ /* 0x000fc4000000000c */
[----:B----4-:R-:W-:-:S04]  /*2c2e0*/  @!P0 LOP3.LUT R3, R3, R2, RZ, 0x3c, !PT ;  /* 0x0000000203038212 */ /* 0x010fc800078e3cff */
[----:B------:R-:W-:-:S04]  /*2c2f0*/  @!P0 LOP3.LUT R2, R3, R2, RZ, 0x3c, !PT ;  /* 0x0000000203028212 */ /* 0x000fc800078e3cff */
[----:B------:R-:W-:-:S05]  /*2c300*/  @!P0 LOP3.LUT R3, R3, R2, RZ, 0x3c, !PT ;  /* 0x0000000203038212 */ /* 0x000fca00078e3cff */
[----:B------:R0:W4:Y:S04]  /*2c310*/  @!P0 LDG.E.U16 R12, [R2.64] ;  /* 0x0000000a020c8981 */ /* 0x000128000c1e1500 */
[----:B0-----:R-:W3:Y:S04]  /*2c320*/  LDL R2, [R1+0x9ac] ;  /* 0x0009ac0001027983 */ /* 0x001ee80000100800 */
[----:B------:R-:W3:Y:S01]  /*2c330*/  LDL R3, [R1+0x9b0] ;  /* 0x0009b00001037983 */ /* 0x000ee20000100800 */
[----:B--2---:R-:W-:Y:S02]  /*2c340*/  PRMT R14, RZ, 0x7610, R14 ;  /* 0x00007610ff0e7816 */ /* 0x004fe4000000000e */
[----:B---3--:R-:W-:-:S04]  /*2c350*/  @!P0 LOP3.LUT R3, R3, R2, RZ, 0x3c, !PT ;  /* 0x0000000203038212 */ /* 0x008fc800078e3cff */
[----:B------:R-:W-:-:S04]  /*2c360*/  @!P0 LOP3.LUT R2, R3, R2, RZ, 0x3c, !PT ;  /* 0x0000000203028212 */ /* 0x000fc800078e3cff */
[----:B------:R-:W-:-:S05]  /*2c370*/  @!P0 LOP3.LUT R3, R3, R2, RZ, 0x3c, !PT ;  /* 0x0000000203038212 */ /* 0x000fca00078e3cff */
[----:B------:R-:W2:Y:S04]  /*2c380*/  @!P0 LDG.E.U16 R14, [R2.64] ;  /* 0x0000000a020e8981 */ /* 0x000ea8000c1e1500 */
[----:B----4-:R0:W-:Y:S04]  /*2c390*/  STL [R1+0x54], R12 ;  /* 0x0000540c01007387 */ /* 0x0101e80000100800 */
[----:B0-----:R-:W3:Y:S04]  /*2c3a0*/  LDL R12, [R1+0x958] ;  /* 0x00095800010c7983 */ /* 0x001ee80000100800 */
        /* <DEDUP_REMOVED lines=39> */
[----:B------:R-:W-:-:S02]  /*2c620*/  @!P0 IMAD.MOV.U32 R2, RZ, RZ, R12 ;  /* 0x000000ffff028224 */ /* 0x000fc400078e000c */
[----:B------:R-:W3:Y:S01]  /*2c630*/  LDL R12, [R1+0x910] ;  /* 0x00091000010c7983 */ /* 0x000ee20000100800 */
[----:B--2---:R-:W-:-:S06]  /*2c640*/  PRMT R14, RZ, 0x7610, R14 ;  /* 0x00007610ff0e7816 */ /* 0x004fcc000000000e */
[----:B----4-:R-:W2:Y:S04]  /*2c650*/  @!P0 LDG.E.U16 R14, [R2.64] ;  /* 0x0000000a020e8981 */ /* 0x010ea8000c1e1500 */
        /* <DEDUP_REMOVED lines=26> */
[----:B------:R-:W2:Y:S01]  /*2c800*/  @!P0 LDG.E.U16 R14, [R2.64] ;  /* 0x0000000a020e8981 */ /* 0x000ea2000c1e1500 */
[----:B------:R-:W-:-:S03]  /*2c810*/  PRMT R9, RZ, 0x7610, R9 ;  /* 0x00007610ff097816 */ /* 0x000fc60000000009 */
[----:B--2---:R0:W-:Y:S04]  /*2c820*/  STL [R1+0x30], R14 ;  /* 0x0000300e01007387 */ /* 0x0041e80000100800 */
[----:B0-----:R-:W2:Y:S01]  /*2c830*/  LDL.LU R14, [R1+0x27b8] ;  /* 0x0027b800010e7983 */ /* 0x001ea20000300800 */
[----:B------:R-:W4:Y:S02]  /*2c840*/  LDL R3, [R1+0x914] ;  /* 0x0009140001037983 */ /* 0x000f240000100800 */
[----:B---3--:R-:W-:Y:S01]  /*2c850*/  @!P0 IMAD.MOV.U32 R2, RZ, RZ, R13 ;  /* 0x000000ffff028224 */ /* 0x008fe200078e000d */
[----:B------:R-:W-:Y:S01]  /*2c860*/  PRMT R5, RZ, 0x7610, R5 ;  /* 0x00007610ff057816 */ /* 0x000fe20000000005 */
[----:B------:R-:W3:Y:S04]  /*2c870*/  LDL R13, [R1+0x8cc] ;  /* 0x0008cc00010d7983 */ /* 0x000ee80000100800 */
[----:B----4-:R0:W4:Y:S04]  /*2c880*/  @!P0 LDG.E.U16 R9, [R2.64] ;  /* 0x0000000a02098981 */ /* 0x010128000c1e1500 */
[----:B0-----:R-:W3:Y:S01]  /*2c890*/  LDL R3, [R1+0x90c] ;  /* 0x00090c0001037983 */ /* 0x001ee20000100800 */
[----:B------:R-:W-:-:S03]  /*2c8a0*/  @!P0 IMAD.MOV.U32 R2, RZ, RZ, R12 ;  /* 0x000000ffff028224 */ /* 0x000fc600078e000c */
[----:B----4-:R0:W-:Y:S01]  /*2c8b0*/  STL [R1+0x2c], R9 ;  /* 0x00002c0901007387 */ /* 0x0101e20000100800 */
[----:B--2---:R-:W-:Y:S01]  /*2c8c0*/  PRMT R14, RZ, 0x7610, R14 ;  /* 0x00007610ff0e7816 */ /* 0x004fe2000000000e */
[----:B------:R-:W2:Y:S02]  /*2c8d0*/  LDL R12, [R1+0x8b4] ;  /* 0x0008b400010c7983 */ /* 0x000ea40000100800 */
[----:B---3--:R1:W3:Y:S04]  /*2c8e0*/  @!P0 LDG.E.U16 R5, [R2.64] ;  /* 0x0000000a02058981 */ /* 0x0082e8000c1e1500 */
[----:B0-----:R-:W4:Y:S04]  /*2c8f0*/  LDL R9, [R1+0x8d0] ;  /* 0x0008d00001097983 */ /* 0x001f280000100800 */
[----:B-1----:R-:W2:Y:S04]  /*2c900*/  LDL R2, [R1+0x8f4] ;  /* 0x0008f40001027983 */ /* 0x002ea80000100800 */
[----:B------:R-:W2:Y:S02]  /*2c910*/  LDL R3, [R1+0x8f8] ;  /* 0x0008f80001037983 */ /* 0x000ea40000100800 */
[----:B--2---:R-:W-:-:S04]  /*2c920*/  @!P0 LOP3.LUT R3, R3, R2, RZ, 0x3c, !PT ;  /* 0x0000000203038212 */ /* 0x004fc800078e3cff */
[----:B------:R-:W-:-:S04]  /*2c930*/  @!P0 LOP3.LUT R2, R3, R2, RZ, 0x3c, !PT ;  /* 0x0000000203028212 */ /* 0x000fc800078e3cff */
[----:B------:R-:W-:-:S05]  /*2c940*/  @!P0 LOP3.LUT R3, R3, R2, RZ, 0x3c, !PT ;  /* 0x0000000203038212 */ /* 0x000fca00078e3cff */
[----:B------:R-:W2:Y:S04]  /*2c950*/  @!P0 LDG.E.U16 R14, [R2.64] ;  /* 0x0000000a020e8981 */ /* 0x000ea8000c1e1500 */
[----:B---3--:R0:W-:Y:S04]  /*2c960*/  STL [R1+0x28], R5 ;  /* 0x0000280501007387 */ /* 0x0081e80000100800 */
[----:B0-----:R-:W3:Y:S04]  /*2c970*/  LDL R5, [R1+0x8b8] ;  /* 0x0008b80001057983 */ /* 0x001ee80000100800 */
[----:B--2---:R0:W-:Y:S04]  /*2c980*/  STL [R1+0x24], R14 ;  /* 0x0000240e01007387 */ /* 0x0041e80000100800 */
[----:B0-----:R-:W2:Y:S01]  /*2c990*/  LDL.LU R14, [R1+0x27b4] ;  /* 0x0027b400010e7983 */ /* 0x001ea20000300800 */
[----:B------:R-:W2:Y:S02]  /*2c9a0*/  LDL R2, [R1+0x8ec] ;  /* 0x0008ec0001027983 */ /* 0x000ea40000100800 */
        /* <DEDUP_REMOVED lines=8> */
[----:B------:R-:W-:Y:S02]  /*2ca30*/  PRMT R15, RZ, 0x7610, R15 ;  /* 0x00007610ff0f7816 */ /* 0x000fe4000000000f */
[----:B------:R-:W-:-:S02]  /*2ca40*/  PRMT R8, RZ, 0x7610, R8 ;  /* 0x00007610ff087816 */ /* 0x000fc40000000008 */
[----:B--2---:R-:W-:-:S04]  /*2ca50*/  @!P0 LOP3.LUT R3, R3, R2, RZ, 0x3c, !PT ;  /* 0x0000000203038212 */ /* 0x004fc800078e3cff */
[----:B------:R-:W-:-:S04]  /*2ca60*/  @!P0 LOP3.LUT R2, R3, R2, RZ, 0x3c, !PT ;  /* 0x0000000203028212 */ /* 0x000fc800078e3cff */
[----:B------:R-:W-:-:S05]  /*2ca70*/  @!P0 LOP3.LUT R3, R3, R2, RZ, 0x3c, !PT ;  /* 0x0000000203038212 */ /* 0x000fca00078e3cff */
[----:B------:R4:W2:Y:S02]  /*2ca80*/  @!P0 LDG.E.U16 R15, [R2.64] ;  /* 0x0000000a020f8981 */ /* 0x0008a4000c1e1500 */
[----:B----4-:R-:W-:Y:S02]  /*2ca90*/  @!P0 IMAD.MOV.U32 R2, RZ, RZ, R9 ;  /* 0x000000ffff028224 */ /* 0x010fe400078e0009 */
[----:B------:R-:W-:-:S05]  /*2caa0*/  @!P0 IMAD.MOV.U32 R3, RZ, RZ, R13 ;  /* 0x000000ffff038224 */ /* 0x000fca00078e000d */
[----:B------:R3:W4:Y:S01]  /*2cab0*/  @!P0 LDG.E.U16 R8, [R2.64] ;  /* 0x0000000a02088981 */ /* 0x000722000c1e1500 */
[----:B------:R-:W-:-:S03]  /*2cac0*/  PRMT R4, RZ, 0x7610, R4 ;  /* 0x00007610ff047816 */ /* 0x000fc60000000004 */
[----:B------:R0:W-:Y:S01]  /*2cad0*/  STL [R1+0x20], R7 ;  /* 0x0000200701007387 */ /* 0x0001e20000100800 */
[----:B---3--:R-:W-:Y:S02]  /*2cae0*/  @!P0 IMAD.MOV.U32 R2, RZ, RZ, R5 ;  /* 0x000000ffff028224 */ /* 0x008fe400078e0005 */
[----:B------:R-:W-:Y:S01]  /*2caf0*/  @!P0 IMAD.MOV.U32 R3, RZ, RZ, R12 ;  /* 0x000000ffff038224 */ /* 0x000fe200078e000c */
[----:B0-----:R-:W3:Y:S04]  /*2cb00*/  LDL R7, [R1+0x8b0] ;  /* 0x0008b00001077983 */ /* 0x001ee80000100800 */
[----:B------:R0:W3:Y:S04]  /*2cb10*/  @!P0 LDG.E.U16 R4, [R2.64] ;  /* 0x0000000a02048981 */ /* 0x0000e8000c1e1500 */
[----:B--2---:R1:W-:Y:S04]  /*2cb20*/  STL [R1+0x1c], R15 ;  /* 0x00001c0f01007387 */ /* 0x0043e80000100800 */
[----:B-1----:R-:W2:Y:S01]  /*2cb30*/  LDL.LU R15, [R1+0x27b0] ;  /* 0x0027b000010f7983 */ /* 0x002ea20000300800 */
[----:B------:R-:W2:Y:S03]  /*2cb40*/  LDL R9, [R1+0x88c] ;  /* 0x00088c0001097983 */ /* 0x000ea60000100800 */
[----:B----4-:R1:W-:Y:S01]  /*2cb50*/  STL [R1+0x18], R8 ;  /* 0x0000180801007387 */ /* 0x0103e20000100800 */
[----:B0-----:R-:W4:Y:S01]  /*2cb60*/  LDL R3, [R1+0x8ac] ;  /* 0x0008ac0001037983 */ /* 0x001f220000100800 */
[----:B------:R-:W-:Y:S01]  /*2cb70*/  PRMT R6, RZ, 0x7610, R6 ;  /* 0x00007610ff067816 */ /* 0x000fe20000000006 */
[----:B------:R-:W2:Y:S01]  /*2cb80*/  LDL R13, [R1+0x874] ;  /* 0x00087400010d7983 */ /* 0x000ea20000100800 */
[----:B------:R-:W2:Y:S04]  /*2cb90*/  LDL R12, [R1+0x878] ;  /* 0x00087800010c7983 */ /* 0x000ea80000100800 */
[----:B------:R-:W2:Y:S04]  /*2cba0*/  LDL R5, [R1+0x86c] ;  /* 0x00086c0001057983 */ /* 0x000ea80000100800 */
[----:B-1----:R-:W2:Y:S01]  /*2cbb0*/  LDL R8, [R1+0x890] ;  /* 0x0008900001087983 */ /* 0x002ea20000100800 */
[----:B---3--:R-:W-:-:S03]  /*2cbc0*/  @!P0 IMAD.MOV.U32 R2, RZ, RZ, R7 ;  /* 0x000000ffff028224 */ /* 0x008fc600078e0007 */
[----:B------:R0:W-:Y:S01]  /*2cbd0*/  STL [R1+0x14], R4 ;  /* 0x0000140401007387 */ /* 0x0001e20000100800 */
[----:B------:R-:W3:Y:S03]  /*2cbe0*/  LDL R7, [R1+0x854] ;  /* 0x0008540001077983 */ /* 0x000ee60000100800 */
[----:B0-----:R-:W3:Y:S04]  /*2cbf0*/  LDL R4, [R1+0x870] ;  /* 0x0008700001047983 */ /* 0x001ee80000100800 */
[----:B----4-:R0:W4:Y:S04]  /*2cc00*/  @!P0 LDG.E.U16 R6, [R2.64] ;  /* 0x0000000a02068981 */ /* 0x010128000c1e1500 */
[----:B0-----:R-:W3:Y:S04]  /*2cc10*/  LDL R2, [R1+0x894] ;  /* 0x0008940001027983 */ /* 0x001ee80000100800 */
[----:B------:R-:W3:Y:S01]  /*2cc20*/  LDL R3, [R1+0x898] ;  /* 0x0008980001037983 */ /* 0x000ee20000100800 */
[----:B--2---:R-:W-:-:S02]  /*2cc30*/  PRMT R15, RZ, 0x7610, R15 ;  /* 0x00007610ff0f7816 */ /* 0x004fc4000000000f */
[----:B------:R-:W-:Y:S01]  /*2cc40*/  PRMT R14, RZ, 0x7610, R14 ;  /* 0x00007610ff0e7816 */ /* 0x000fe2000000000e */
[----:B----4-:R0:W-:Y:S04]  /*2cc50*/  STL [R1+0x10], R6 ;  /* 0x0000100601007387 */ /* 0x0101e80000100800 */
[----:B0-----:R-:W2:Y:S01]  /*2cc60*/  LDL R6, [R1+0x858] ;  /* 0x0008580001067983 */ /* 0x001ea20000100800 */
[----:B---3--:R-:W-:-:S04]  /*2cc70*/  @!P0 LOP3.LUT R3, R3, R2, RZ, 0x3c, !PT ;  /* 0x0000000203038212 */ /* 0x008fc800078e3cff */
[----:B------:R-:W-:-:S04]  /*2cc80*/  @!P0 LOP3.LUT R2, R3, R2, RZ, 0x3c, !PT ;  /* 0x0000000203028212 */ /* 0x000fc800078e3cff */
[----:B------:R-:W-:-:S05]  /*2cc90*/  @!P0 LOP3.LUT R3, R3, R2, RZ, 0x3c, !PT ;  /* 0x0000000203038212 */ /* 0x000fca00078e3cff */
[----:B------:R0:W3:Y:S02]  /*2cca0*/  @!P0 LDG.E.U16 R15, [R2.64] ;  /* 0x0000000a020f8981 */ /* 0x0000e4000c1e1500 */
[----:B0-----:R-:W-:Y:S02]  /*2ccb0*/  @!P0 IMAD.MOV.U32 R2, RZ, RZ, R8 ;  /* 0x000000ffff028224 */ /* 0x001fe400078e0008 */
[----:B------:R-:W-:Y:S01]  /*2ccc0*/  @!P0 IMAD.MOV.U32 R3, RZ, RZ, R9 ;  /* 0x000000ffff038224 */ /* 0x000fe200078e0009 */
[----:B------:R-:W4:Y:S04]  /*2ccd0*/  LDL R8, [R1+0x850] ;  /* 0x0008500001087983 */ /* 0x000f280000100800 */
[----:B------:R-:W3:Y:S04]  /*2cce0*/  LDL R9, [R1+0x84c] ;  /* 0x00084c0001097983 */ /* 0x000ee80000100800 */
[----:B------:R0:W3:Y:S01]  /*2ccf0*/  @!P0 LDG.E.U16 R14, [R2.64] ;  /* 0x0000000a020e8981 */ /* 0x0000e2000c1e1500 */
[----:B------:R-:W-:-:S02]  /*2cd00*/  PRMT R11, RZ, 0x7610, R11 ;  /* 0x00007610ff0b7816 */ /* 0x000fc4000000000b */
[----:B------:R-:W-:Y:S01]  /*2cd10*/  PRMT R10, RZ, 0x7610, R10 ;  /* 0x00007610ff0a7816 */ /* 0x000fe2000000000a */
[----:B0-----:R-:W-:Y:S02]  /*2cd20*/  @!P0 IMAD.MOV.U32 R2, RZ, RZ, R12 ;  /* 0x000000ffff028224 */ /* 0x001fe400078e000c */
[----:B------:R-:W-:-:S05]  /*2cd30*/  @!P0 IMAD.MOV.U32 R3, RZ, RZ, R13 ;  /* 0x000000ffff038224 */ /* 0x000fca00078e000d */
[----:B------:R0:W3:Y:S01]  /*2cd40*/  @!P0 LDG.E.U16 R11, [R2.64] ;  /* 0x0000000a020b8981 */ /* 0x0000e2000c1e1500 */
[----:B------:R-:W-:Y:S01]  /*2cd50*/  PRMT R28, RZ, 0x7610, R28 ;  /* 0x00007610ff1c7816 */ /* 0x000fe2000000001c */
[----:B0-----:R-:W-:Y:S02]  /*2cd60*/  @!P0 IMAD.MOV.U32 R2, RZ, RZ, R4 ;  /* 0x000000ffff028224 */ /* 0x001fe400078e0004 */
[----:B------:R-:W-:Y:S01]  /*2cd70*/  @!P0 IMAD.MOV.U32 R3, RZ, RZ, R5 ;  /* 0x000000ffff038224 */ /* 0x000fe200078e0005 */
[----:B------:R-:W3:Y:S04]  /*2cd80*/  LDL R4, [R1+0x838] ;  /* 0x0008380001047983 */ /* 0x000ee80000100800 */
[----:B------:R-:W3:Y:S04]  /*2cd90*/  LDL R5, [R1+0x834] ;  /* 0x0008340001057983 */ /* 0x000ee80000100800 */
[----:B------:R0:W3:Y:S02]  /*2cda0*/  @!P0 LDG.E.U16 R10, [R2.64] ;  /* 0x0000000a020a8981 */ /* 0x0000e4000c1e1500 */
[----:B0-----:R-:W-:-:S02]  /*2cdb0*/  @!P0 IMAD.MOV.U32 R3, RZ, RZ, R7 ;  /* 0x000000ffff038224 */ /* 0x001fc400078e0007 */
[----:B------:R-:W3:Y:S01]  /*2cdc0*/  LDL R7, [R1+0x82c] ;  /* 0x00082c0001077983 */ /* 0x000ee20000100800 */
[----:B------:R-:W-:Y:S01]  /*2cdd0*/  PRMT R26, RZ, 0x7610, R26 ;  /* 0x00007610ff1a7816 */ /* 0x000fe2000000001a */
[----:B--2---:R-:W-:Y:S02]  /*2cde0*/  @!P0 IMAD.MOV.U32 R2, RZ, RZ, R6 ;  /* 0x000000ffff028224 */ /* 0x004fe400078e0006 */
[----:B------:R-:W2:Y:S04]  /*2cdf0*/  LDL R6, [R1+0x830] ;  /* 0x0008300001067983 */ /* 0x000ea80000100800 */
[----:B------:R4:W2:Y:S02]  /*2ce00*/  @!P0 LDG.E.U16 R28, [R2.64] ;  /* 0x0000000a021c8981 */ /* 0x0008a4000c1e1500 */
[----:B----4-:R-:W-:-:S02]  /*2ce10*/  @!P0 IMAD.MOV.U32 R2, RZ, RZ, R8 ;  /* 0x000000ffff028224 */ /* 0x010fc400078e0008 */
[----:B---3--:R-:W-:-:S05]  /*2ce20*/  @!P0 IMAD.MOV.U32 R3, RZ, RZ, R9 ;  /* 0x000000ffff038224 */ /* 0x008fca00078e0009 */
[----:B------:R0:W3:Y:S01]  /*2ce30*/  @!P0 LDG.E.U16 R26, [R2.64] ;  /* 0x0000000a021a8981 */ /* 0x0000e2000c1e1500 */
[----:B------:R-:W-:Y:S02]  /*2ce40*/  PRMT R24, RZ, 0x7610, R24 ;  /* 0x00007610ff187816 */ /* 0x000fe40000000018 */
[----:B------:R-:W-:Y:S01]  /*2ce50*/  PRMT R22, RZ, 0x7610, R22 ;  /* 0x00007610ff167816 */ /* 0x000fe20000000016 */
[----:B0-----:R-:W-:Y:S02]  /*2ce60*/  @!P0 IMAD.MOV.U32 R2, RZ, RZ, R4 ;  /* 0x000000ffff028224 */ /* 0x001fe400078e0004 */
[----:B------:R-:W-:-:S05]  /*2ce70*/  @!P0 IMAD.MOV.U32 R3, RZ, RZ, R5 ;  /* 0x000000ffff038224 */ /* 0x000fca00078e0005 */
[----:B------:R0:W4:Y:S02]  /*2ce80*/  @!P0 LDG.E.U16 R24, [R2.64] ;  /* 0x0000000a02188981 */ /* 0x000124000c1e1500 */
[----:B0-----:R-:W-:Y:S02]  /*2ce90*/  @!P0 IMAD.MOV.U32 R3, RZ, RZ, R7 ;  /* 0x000000ffff038224 */ /* 0x001fe400078e0007 */
[----:B--2---:R-:W-:Y:S01]  /*2cea0*/  STL [R1+0x27ac], R28 ;  /* 0x0027ac1c01007387 */ /* 0x004fe20000100800 */
[----:B------:R-:W2:Y:S02]  /*2ceb0*/  LDL R13, [R1+0x814] ;  /* 0x00081400010d7983 */ /* 0x000ea40000100800 */
[----:B------:R-:W4:Y:S02]  /*2cec0*/  LDL R12, [R1+0x818] ;  /* 0x00081800010c7983 */ /* 0x000f240000100800 */
[----:B------:R-:W-:Y:S01]  /*2ced0*/  @!P0 IMAD.MOV.U32 R2, RZ, RZ, R6 ;  /* 0x000000ffff028224 */ /* 0x000fe200078e0006 */
[----:B------:R0:W-:Y:S04]  /*2cee0*/  STL [R1+0x4], R11 ;  /* 0x0000040b01007387 */ /* 0x0001e80000100800 */
[----:B------:R2:W4:Y:S04]  /*2cef0*/  @!P0 LDG.E.U16 R22, [R2.64] ;  /* 0x0000000a02168981 */ /* 0x000528000c1e1500 */
[----:B0-----:R-:W4:Y:S01]  /*2cf00*/  LDL R11, [R1+0x7f4] ;  /* 0x0007f400010b7983 */ /* 0x001f220000100800 */
[----:B------:R0:W-:Y:S03]  /*2cf10*/  STL [R1], R10 ;  /* 0x0000000a01007387 */ /* 0x0001e60000100800 */
[----:B0-----:R-:W4:Y:S04]  /*2cf20*/  LDL R10, [R1+0x7f8] ;  /* 0x0007f800010a7983 */ /* 0x001f280000100800 */
[----:B---3--:R0:W-:Y:S01]  /*2cf30*/  STL [R1+0x2768], R26 ;  /* 0x0027681a01007387 */ /* 0x0081e20000100800 */
[----:B------:R-:W-:Y:S02]  /*2cf40*/  STL [R1+0xc], R15 ;  /* 0x00000c0f01007387 */ /* 0x000fe40000100800 */
[----:B------:R-:W3:Y:S02]  /*2cf50*/  LDL R5, [R1+0x7d4] ;  /* 0x0007d40001057983 */ /* 0x000ee40000100800 */
[----:B------:R-:W3:Y:S01]  /*2cf60*/  LDL R4, [R1+0x7d8] ;  /* 0x0007d80001047983 */ /* 0x000ee20000100800 */
[----:B------:R-:W-:Y:S01]  /*2cf70*/  STL [R1+0x8], R14 ;  /* 0x0000080e01007387 */ /* 0x000fe20000100800 */
[----:B------:R-:W3:Y:S02]  /*2cf80*/  LDL R9, [R1+0x7b4] ;  /* 0x0007b40001097983 */ /* 0x000ee40000100800 */
[----:B------:R-:W3:Y:S02]  /*2cf90*/  LDL R8, [R1+0x7b8] ;  /* 0x0007b80001087983 */ /* 0x000ee40000100800 */
[----:B------:R-:W3:Y:S01]  /*2cfa0*/  LDL R7, [R1+0x794] ;  /* 0x0007940001077983 */ /* 0x000ee20000100800 */
[----:B------:R-:W3:Y:S01]  /*2cfb0*/  LDL R6, [R1+0x798] ;  /* 0x0007980001067983 */ /* 0x000ee20000100800 */
[----:B------:R-:W-:-:S02]  /*2cfc0*/  PRMT R20, RZ, 0x7610, R20 ;  /* 0x00007610ff147816 */ /* 0x000fc40000000014 */
[----:B------:R-:W-:Y:S01]  /*2cfd0*/  PRMT R16, RZ, 0x7610, R16 ;  /* 0x00007610ff107816 */ /* 0x000fe20000000010 */
[----:B--2---:R-:W-:Y:S02]  /*2cfe0*/  @!P0 IMAD.MOV.U32 R3, RZ, RZ, R13 ;  /* 0x000000ffff038224 */ /* 0x004fe400078e000d */
[----:B----4-:R-:W-:-:S05]  /*2cff0*/  @!P0 IMAD.MOV.U32 R2, RZ, RZ, R12 ;  /* 0x000000ffff028224 */ /* 0x010fca00078e000c */
[----:B------:R1:W2:Y:S04]  /*2d000*/  @!P0 LDG.E.U16 R20, [R2.64] ;  /* 0x0000000a02148981 */ /* 0x0002a8000c1e1500 */
[----:B------:R4:W-:Y:S01]  /*2d010*/  STL [R1+0x276c], R22 ;  /* 0x00276c1601007387 */ /* 0x0009e20000100800 */
[----:B------:R-:W2:Y:S02]  /*2d020*/  LDL R13, [R1+0x774] ;  /* 0x00077400010d7983 */ /* 0x000ea40000100800 */
[----:B------:R-:W2:Y:S02]  /*2d030*/  LDL R12, [R1+0x778] ;  /* 0x00077800010c7983 */ /* 0x000ea40000100800 */
[----:B0-----:R-:W2:Y:S02]  /*2d040*/  LDL R26, [R1+0x738] ;  /* 0x00073800011a7983 */ /* 0x001ea40000100800 */
[----:B-1----:R-:W-:Y:S01]  /*2d050*/  @!P0 IMAD.MOV.U32 R3, RZ, RZ, R11 ;  /* 0x000000ffff038224 */ /* 0x002fe200078e000b */
[----:B----4-:R-:W4:Y:S04]  /*2d060*/  LDL R22, [R1+0xeb0] ;  /* 0x000eb00001167983 */ /* 0x010f280000100800 */
[----:B------:R-:W4:Y:S01]  /*2d070*/  LDL R11, [R1+0x728] ;  /* 0x00072800010b7983 */ /* 0x000f220000100800 */
[----:B------:R-:W-:-:S03]  /*2d080*/  @!P0 IMAD.MOV.U32 R2, RZ, RZ, R10 ;  /* 0x000000ffff028224 */ /* 0x000fc600078e000a */
[----:B------:R-:W4:Y:S04]  /*2d090*/  LDL R10, [R1+0xed0] ;  /* 0x000ed000010a7983 */ /* 0x000f280000100800 */
[----:B------:R0:W4:Y:S02]  /*2d0a0*/  @!P0 LDG.E.U16 R16, [R2.64] ;  /* 0x0000000a02108981 */ /* 0x000124000c1e1500 */
[----:B0-----:R-:W-:Y:S02]  /*2d0b0*/  PRMT R2, RZ, 0x7610, R2 ;  /* 0x00007610ff027816 */ /* 0x001fe40000000002 */
[----:B------:R-:W-:-:S04]  /*2d0c0*/  PRMT R3, RZ, 0x7610, R3 ;  /* 0x00007610ff037816 */ /* 0x000fc80000000003 */
[----:B---3--:R0:W3:Y:S02]  /*2d0d0*/  @!P0 LDG.E.U16 R2, [R4.64] ;  /* 0x0000000a04028981 */ /* 0x0080e4000c1e1500 */
[----:B0-----:R-:W-:Y:S02]  /*2d0e0*/  @!P0 IMAD.MOV.U32 R4, RZ, RZ, R8 ;  /* 0x000000ffff048224 */ /* 0x001fe400078e0008 */
[----:B------:R-:W-:Y:S01]  /*2d0f0*/  @!P0 IMAD.MOV.U32 R5, RZ, RZ, R9 ;  /* 0x000000ffff058224 */ /* 0x000fe200078e0009 */
[----:B------:R-:W3:Y:S04]  /*2d100*/  LDL R8, [R1+0x758] ;  /* 0x0007580001087983 */ /* 0x000ee80000100800 */
[----:B------:R-:W3:Y:S04]  /*2d110*/  LDL R9, [R1+0x754] ;  /* 0x0007540001097983 */ /* 0x000ee80000100800 */
[----:B------:R0:W3:Y:S02]  /*2d120*/  @!P0 LDG.E.U16 R3, [R4.64] ;  /* 0x0000000a04038981 */ /* 0x0000e4000c1e1500 */
[----:B0-----:R-:W-:-:S06]  /*2d130*/  PRMT R4, RZ, 0x7610, R4 ;  /* 0x00007610ff047816 */ /* 0x001fcc0000000004 */
[----:B------:R2:W3:Y:S01]  /*2d140*/  @!P0 LDG.E.U16 R4, [R6.64] ;  /* 0x0000000a06048981 */ /* 0x0004e2000c1e1500 */
[----:B------:R-:W-:Y:S01]  /*2d150*/  PRMT R5, RZ, 0x7610, R5 ;  /* 0x00007610ff057816 */ /* 0x000fe20000000005 */
[----:B--2---:R-:W-:Y:S02]  /*2d160*/  @!P0 IMAD.MOV.U32 R7, RZ, RZ, R13 ;  /* 0x000000ffff078224 */ /* 0x004fe400078e000d */
[----:B------:R-:W-:-:S05]  /*2d170*/  @!P0 IMAD.MOV.U32 R6, RZ, RZ, R12 ;  /* 0x000000ffff068224 */ /* 0x000fca00078e000c */
[----:B------:R0:W2:Y:S04]  /*2d180*/  @!P0 LDG.E.U16 R5, [R6.64] ;  /* 0x0000000a06058981 */ /* 0x0000a8000c1e1500 */
[----:B---3--:R1:W-:Y:S01]  /*2d190*/  STL [R1+0x27a4], R4 ;  /* 0x0027a40401007387 */ /* 0x0083e20000100800 */
[----:B------:R-:W3:Y:S02]  /*2d1a0*/  LDL R15, [R1+0xeb4] ;  /* 0x000eb400010f7983 */ /* 0x000ee40000100800 */
[----:B------:R-:W3:Y:S01]  /*2d1b0*/  LDL R14, [R1+0xef8] ;  /* 0x000ef800010e7983 */ /* 0x000ee20000100800 */
[----:B0-----:R-:W-:Y:S02]  /*2d1c0*/  PRMT R6, RZ, 0x7610, R6 ;  /* 0x00007610ff067816 */ /* 0x001fe40000000006 */
[----:B------:R-:W-:-:S04]  /*2d1d0*/  PRMT R7, RZ, 0x7610, R7 ;  /* 0x00007610ff077816 */ /* 0x000fc80000000007 */
[----:B------:R4:W3:Y:S02]  /*2d1e0*/  @!P0 LDG.E.U16 R6, [R8.64] ;  /* 0x0000000a08068981 */ /* 0x0008e4000c1e1500 */
[----:B----4-:R-:W-:Y:S02]  /*2d1f0*/  @!P0 IMAD.MOV.U32 R8, RZ, RZ, R22 ;  /* 0x000000ffff088224 */ /* 0x010fe400078e0016 */
[----:B------:R-:W-:-:S05]  /*2d200*/  @!P0 IMAD.MOV.U32 R9, RZ, RZ, R26 ;  /* 0x000000ffff098224 */ /* 0x000fca00078e001a */
[----:B------:R0:W4:Y:S02]  /*2d210*/  @!P0 LDG.E.U16 R7, [R8.64] ;  /* 0x0000000a08078981 */ /* 0x000124000c1e1500 */
[----:B0-----:R-:W-:-:S06]  /*2d220*/  PRMT R8, RZ, 0x7610, R8 ;  /* 0x00007610ff087816 */ /* 0x001fcc0000000008 */
[----:B------:R3:W4:Y:S04]  /*2d230*/  @!P0 LDG.E.U16 R8, [R10.64] ;  /* 0x0000000a0a088981 */ /* 0x000728000c1e1500 */
[----:B--2---:R0:W-:Y:S01]  /*2d240*/  STL [R1+0x27a8], R5 ;  /* 0x0027a80501007387 */ /* 0x0041e20000100800 */
[----:B------:R-:W2:Y:S02]  /*2d250*/  LDL R13, [R1+0xed4] ;  /* 0x000ed400010d7983 */ /* 0x000ea40000100800 */
[----:B------:R-:W2:Y:S02]  /*2d260*/  LDL R12, [R1+0xee8] ;  /* 0x000ee800010c7983 */ /* 0x000ea40000100800 */
[----:B-1----:R-:W4:Y:S01]  /*2d270*/  LDL R4, [R1+0x810] ;  /* 0x0008100001047983 */ /* 0x002f220000100800 */
[----:B------:R-:W4:Y:S04]  /*2d280*/  LDL R26, [R1+0x7ec] ;  /* 0x0007ec00011a7983 */ /* 0x000f280000100800 */
[----:B------:R-:W4:Y:S04]  /*2d290*/  LDL R22, [R1+0x7f0] ;  /* 0x0007f00001167983 */ /* 0x000f280000100800 */
[----:B0-----:R-:W4:Y:S01]  /*2d2a0*/  LDL R5, [R1+0x80c] ;  /* 0x00080c0001057983 */ /* 0x001f220000100800 */
[----:B---3--:R-:W-:-:S02]  /*2d2b0*/  @!P0 IMAD.MOV.U32 R11, RZ, RZ, R15 ;  /* 0x000000ffff0b8224 */ /* 0x008fc400078e000f */
[----:B------:R-:W-:Y:S01]  /*2d2c0*/  @!P0 IMAD.MOV.U32 R10, RZ, RZ, R14 ;  /* 0x000000ffff0a8224 */ /* 0x000fe200078e000e */
[----:B------:R-:W3:Y:S04]  /*2d2d0*/  LDL R15, [R1+0x7cc] ;  /* 0x0007cc00010f7983 */ /* 0x000ee80000100800 */
[----:B------:R-:W3:Y:S01]  /*2d2e0*/  LDL R14, [R1+0x7d0] ;  /* 0x0007d000010e7983 */ /* 0x000ee20000100800 */
[----:B------:R-:W-:-:S06]  /*2d2f0*/  PRMT R9, RZ, 0x7610, R9 ;  /* 0x00007610ff097816 */ /* 0x000fcc0000000009 */
[----:B------:R0:W3:Y:S01]  /*2d300*/  @!P0 LDG.E.U16 R9, [R10.64] ;  /* 0x0000000a0a098981 */ /* 0x0000e2000c1e1500 */
[----:B------:R-:W-:Y:S02]  /*2d310*/  PRMT R18, RZ, 0x7610, R18 ;  /* 0x00007610ff127816 */ /* 0x000fe40000000012 */
[----:B0-----:R-:W-:Y:S02]  /*2d320*/  PRMT R10, RZ, 0x7610, R10 ;  /* 0x00007610ff0a7816 */ /* 0x001fe4000000000a */
[----:B------:R-:W-:-:S04]  /*2d330*/  PRMT R11, RZ, 0x7610, R11 ;  /* 0x00007610ff0b7816 */ /* 0x000fc8000000000b */
[----:B--2---:R4:W2:Y:S02]  /*2d340*/  @!P0 LDG.E.U16 R10, [R12.64] ;  /* 0x0000000a0c0a8981 */ /* 0x0048a4000c1e1500 */
[----:B----4-:R-:W-:Y:S02]  /*2d350*/  @!P0 IMAD.MOV.U32 R12, RZ, RZ, R4 ;  /* 0x000000ffff0c8224 */ /* 0x010fe400078e0004 */
[----:B------:R-:W-:Y:S01]  /*2d360*/  @!P0 IMAD.MOV.U32 R13, RZ, RZ, R5 ;  /* 0x000000ffff0d8224 */ /* 0x000fe200078e0005 */
[----:B------:R-:W4:Y:S04]  /*2d370*/  LDL R4, [R1+0x7b0] ;  /* 0x0007b00001047983 */ /* 0x000f280000100800 */
[----:B------:R-:W2:Y:S04]  /*2d380*/  LDL R5, [R1+0x7ac] ;  /* 0x0007ac0001057983 */ /* 0x000ea80000100800 */
[----:B------:R0:W2:Y:S02]  /*2d390*/  @!P0 LDG.E.U16 R18, [R12.64] ;  /* 0x0000000a0c128981 */ /* 0x0000a4000c1e1500 */
[----:B0-----:R-:W-:-:S02]  /*2d3a0*/  @!P0 IMAD.MOV.U32 R12, RZ, RZ, R22 ;  /* 0x000000ffff0c8224 */ /* 0x001fc400078e0016 */
[----:B------:R-:W-:-:S05]  /*2d3b0*/  @!P0 IMAD.MOV.U32 R13, RZ, RZ, R26 ;  /* 0x000000ffff0d8224 */ /* 0x000fca00078e001a */
[----:B------:R0:W4:Y:S02]  /*2d3c0*/  @!P0 LDG.E.U16 R11, [R12.64] ;  /* 0x0000000a0c0b8981 */ /* 0x000124000c1e1500 */
[----:B0-----:R-:W-:-:S06]  /*2d3d0*/  PRMT R12, RZ, 0x7610, R12 ;  /* 0x00007610ff0c7816 */ /* 0x001fcc000000000c */
[----:B---3--:R-:W3:Y:S04]  /*2d3e0*/  @!P0 LDG.E.U16 R12, [R14.64] ;  /* 0x0000000a0e0c8981 */ /* 0x008ee8000c1e1500 */
[----:B--2---:R0:W-:Y:S01]  /*2d3f0*/  STL [R1+0x2770], R18 ;  /* 0x0027701201007387 */ /* 0x0041e20000100800 */
[----:B------:R-:W2:Y:S02]  /*2d400*/  LDL R28, [R1+0x790] ;  /* 0x00079000011c7983 */ /* 0x000ea40000100800 */
[----:B------:R-:W2:Y:S02]  /*2d410*/  LDL R26, [R1+0x76c] ;  /* 0x00076c00011a7983 */ /* 0x000ea40000100800 */
[----:B------:R-:W2:Y:S01]  /*2d420*/  LDL R22, [R1+0x770] ;  /* 0x0007700001167983 */ /* 0x000ea20000100800 */
[----:B----4-:R1:W-:Y:S01]  /*2d430*/  STL [R1+0x2774], R11 ;  /* 0x0027740b01007387 */ /* 0x0103e20000100800 */
[----:B0-----:R-:W4:Y:S03]  /*2d440*/  LDL R18, [R1+0x74c] ;  /* 0x00074c0001127983 */ /* 0x001f260000100800 */
[----:B-1----:R-:W4:Y:S04]  /*2d450*/  LDL R11, [R1+0x750] ;  /* 0x00075000010b7983 */ /* 0x002f280000100800 */
[----:B---3--:R0:W-:Y:S04]  /*2d460*/  STL [R1+0x2778], R12 ;  /* 0x0027780c01007387 */ /* 0x0081e80000100800 */
[----:B0-----:R-:W3:Y:S01]  /*2d470*/  LDL R12, [R1+0x78c] ;  /* 0x00078c00010c7983 */ /* 0x001ee20000100800 */
[----:B------:R-:W-:Y:S01]  /*2d480*/  PRMT R13, RZ, 0x7610, R13 ;  /* 0x00007610ff0d7816 */ /* 0x000fe2000000000d */
[----:B------:R-:W-:-:S02]  /*2d490*/  @!P0 IMAD.MOV.U32 R14, RZ, RZ, R4 ;  /* 0x000000ffff0e8224 */ /* 0x000fc400078e0004 */
[----:B------:R-:W-:Y:S01]  /*2d4a0*/  @!P0 IMAD.MOV.U32 R15, RZ, RZ, R5 ;  /* 0x000000ffff0f8224 */ /* 0x000fe200078e0005 */
[----:B------:R-:W-:Y:S02]  /*2d4b0*/  PRMT R17, RZ, 0x7610, R17 ;  /* 0x00007610ff117816 */ /* 0x000fe40000000011 */
[----:B------:R-:W-:Y:S02]  /*2d4c0*/  PRMT R19, RZ, 0x7610, R19 ;  /* 0x00007610ff137816 */ /* 0x000fe40000000013 */
[----:B------:R-:W-:Y:S01]  /*2d4d0*/  PRMT R21, RZ, 0x7610, R21 ;  /* 0x00007610ff157816 */ /* 0x000fe20000000015 */
[----:B------:R-:W4:Y:S04]  /*2d4e0*/  LDL R5, [R1+0x734] ;  /* 0x0007340001057983 */ /* 0x000f280000100800 */
[----:B------:R2:W4:Y:S04]  /*2d4f0*/  @!P0 LDG.E.U16 R13, [R14.64] ;  /* 0x0000000a0e0d8981 */ /* 0x000528000c1e1500 */
[----:B------:R-:W4:Y:S01]  /*2d500*/  LDL R4, [R1+0xeb8] ;  /* 0x000eb80001047983 */ /* 0x000f220000100800 */
[----:B--2---:R-:W-:-:S02]  /*2d510*/  @!P0 IMAD.MOV.U32 R14, RZ, RZ, R28 ;  /* 0x000000ffff0e8224 */ /* 0x004fc400078e001c */
[----:B---3--:R-:W-:-:S05]  /*2d520*/  @!P0 IMAD.MOV.U32 R15, RZ, RZ, R12 ;  /* 0x000000ffff0f8224 */ /* 0x008fca00078e000c */
[----:B------:R0:W2:Y:S02]  /*2d530*/  @!P0 LDG.E.U16 R17, [R14.64] ;  /* 0x0000000a0e118981 */ /* 0x0000a4000c1e1500 */
[----:B0-----:R-:W-:Y:S02]  /*2d540*/  @!P0 IMAD.MOV.U32 R14, RZ, RZ, R22 ;  /* 0x000000ffff0e8224 */ /* 0x001fe400078e0016 */
[----:B------:R-:W-:-:S05]  /*2d550*/  @!P0 IMAD.MOV.U32 R15, RZ, RZ, R26 ;  /* 0x000000ffff0f8224 */ /* 0x000fca00078e001a */
[----:B------:R4:W3:Y:S02]  /*2d560*/  @!P0 LDG.E.U16 R19, [R14.64] ;  /* 0x0000000a0e138981 */ /* 0x0008e4000c1e1500 */
[----:B----4-:R-:W-:Y:S02]  /*2d570*/  @!P0 IMAD.MOV.U32 R14, RZ, RZ, R11 ;  /* 0x000000ffff0e8224 */ /* 0x010fe400078e000b */
[----:B------:R-:W-:-:S05]  /*2d580*/  @!P0 IMAD.MOV.U32 R15, RZ, RZ, R18 ;  /* 0x000000ffff0f8224 */ /* 0x000fca00078e0012 */
[----:B------:R0:W4:Y:S04]  /*2d590*/  @!P0 LDG.E.U16 R21, [R14.64] ;  /* 0x0000000a0e158981 */ /* 0x000128000c1e1500 */
[----:B------:R-:W-:Y:S01]  /*2d5a0*/  STL [R1+0x277c], R13 ;  /* 0x00277c0d01007387 */ /* 0x000fe20000100800 */
[----:B------:R-:W-:Y:S01]  /*2d5b0*/  PRMT R23, RZ, 0x7610, R23 ;  /* 0x00007610ff177816 */ /* 0x000fe20000000017 */
[----:B0-----:R-:W-:Y:S02]  /*2d5c0*/  @!P0 IMAD.MOV.U32 R14, RZ, RZ, R4 ;  /* 0x000000ffff0e8224 */ /* 0x001fe400078e0004 */
[----:B------:R-:W-:-:S05]  /*2d5d0*/  @!P0 IMAD.MOV.U32 R15, RZ, RZ, R5 ;  /* 0x000000ffff0f8224 */ /* 0x000fca00078e0005 */
[----:B------:R0:W4:Y:S04]  /*2d5e0*/  @!P0 LDG.E.U16 R23, [R14.64] ;  /* 0x0000000a0e178981 */ /* 0x000128000c1e1500 */
[----:B--2---:R-:W-:Y:S04]  /*2d5f0*/  STL [R1+0x2780], R17 ;  /* 0x0027801101007387 */ /* 0x004fe80000100800 */
[----:B---3--:R-:W-:Y:S01]  /*2d600*/  STL [R1+0x2784], R19 ;  /* 0x0027841301007387 */ /* 0x008fe20000100800 */
[----:B------:R-:W2:Y:S03]  /*2d610*/  LDL R28, [R1+0xed8] ;  /* 0x000ed800011c7983 */ /* 0x000ea60000100800 */
[----:B----4-:R1:W-:Y:S01]  /*2d620*/  STL [R1+0x2788], R21 ;  /* 0x0027881501007387 */ /* 0x0103e20000100800 */
[----:B------:R-:W3:Y:S02]  /*2d630*/  LDL R4, [R1+0xef4] ;  /* 0x000ef40001047983 */ /* 0x000ee40000100800 */
[----:B------:R-:W4:Y:S01]  /*2d640*/  LDL R5, [R1+0xee4] ;  /* 0x000ee40001057983 */ /* 0x000f220000100800 */
[----:B-1----:R-:W3:Y:S01]  /*2d650*/  LDL.LU R21, [R1+0x44] ;  /* 0x0000440001157983 */ /* 0x002ee20000300800 */
[----:B------:R-:W3:Y:S02]  /*2d660*/  LDL.LU R19, [R1+0x3c] ;  /* 0x00003c0001137983 */ /* 0x000ee40000300800 */
[----:B------:R-:W3:Y:S02]  /*2d670*/  LDL.LU R17, [R1+0x34] ;  /* 0x0000340001117983 */ /* 0x000ee40000300800 */
[----:B------:R-:W3:Y:S01]  /*2d680*/  LDL.LU R13, [R1+0x2c] ;  /* 0x00002c00010d7983 */ /* 0x000ee20000300800 */
[----:B------:R-:W3:Y:S01]  /*2d690*/  LDL.LU R12, [R1+0x24] ;  /* 0x00002400010c7983 */ /* 0x000ee20000300800 */
[----:B------:R-:W3:Y:S02]  /*2d6a0*/  LDL.LU R11, [R1+0x1c] ;  /* 0x00001c00010b7983 */ /* 0x000ee40000300800 */
[----:B------:R-:W3:Y:S02]  /*2d6b0*/  LDL.LU R18, [R1+0x14] ;  /* 0x0000140001127983 */ /* 0x000ee40000300800 */
[----:B------:R-:W3:Y:S01]  /*2d6c0*/  LDL.LU R22, [R1+0xc] ;  /* 0x00000c0001167983 */ /* 0x000ee20000300800 */
[----:B------:R-:W3:Y:S01]  /*2d6d0*/  LDL.LU R26, [R1+0x4] ;  /* 0x00000400011a7983 */ /* 0x000ee20000300800 */
[----:B0-----:R-:W3:Y:S01]  /*2d6e0*/  LDL R15, [R1+0x724] ;  /* 0x00072400010f7983 */ /* 0x001ee20000100800 */
[----:B------:R-:W-:Y:S01]  /*2d6f0*/  PRMT R25, RZ, 0x7610, R25 ;  /* 0x00007610ff197816 */ /* 0x000fe20000000019 */
[----:B------:R0:W-:Y:S02]  /*2d700*/  STL [R1+0x278c], R23 ;  /* 0x00278c1701007387 */ /* 0x0001e40000100800 */
[----:B0-----:R-:W4:Y:S01]  /*2d710*/  LDL.LU R23, [R1+0x4c] ;  /* 0x00004c0001177983 */ /* 0x001f220000300800 */
[----:B--2---:R-:W-:-:S05]  /*2d720*/  @!P0 IMAD.MOV.U32 R14, RZ, RZ, R28 ;  /* 0x000000ffff0e8224 */ /* 0x004fca00078e001c */
[----:B---3--:R0:W2:Y:S04]  /*2d730*/  @!P0 LDG.E.U16 R25, [R14.64] ;  /* 0x0000000a0e198981 */ /* 0x0080a8000c1e1500 */
[----:B0-----:R-:W3:Y:S01]  /*2d740*/  LDL R15, [R1+0xebc] ;  /* 0x000ebc00010f7983 */ /* 0x001ee20000100800 */
[----:B------:R-:W-:Y:S01]  /*2d750*/  PRMT R27, RZ, 0x7610, R27 ;  /* 0x00007610ff1b7816 */ /* 0x000fe2000000001b */
[----:B------:R-:W-:Y:S02]  /*2d760*/  @!P0 IMAD.MOV.U32 R14, RZ, RZ, R4 ;  /* 0x000000ffff0e8224 */ /* 0x000fe400078e0004 */
[----:B------:R-:W0:Y:S04]  /*2d770*/  S2R R28, SR_TID.X ;  /* 0x00000000001c7919 */ /* 0x000e280000002100 */
[----:B------:R-:W1:Y:S04]  /*2d780*/  S2R R4, SR_TID.X ;  /* 0x0000000000047919 */ /* 0x000e680000002100 */
[----:B---3--:R4:W3:Y:S01]  /*2d790*/  @!P0 LDG.E.U16 R27, [R14.64] ;  /* 0x0000000a0e1b8981 */ /* 0x0088e2000c1e1500 */
[----:B------:R-:W-:-:S03]  /*2d7a0*/  PRMT R29, RZ, 0x7610, R29 ;  /* 0x00007610ff1d7816 */ /* 0x000fc6000000001d */
[----:B--2---:R2:W-:Y:S01]  /*2d7b0*/  STL [R1+0x2790], R25 ;  /* 0x0027901901007387 */ /* 0x0045e20000100800 */
[----:B0-----:R-:W-:Y:S01]  /*2d7c0*/  LOP3.LUT R28, R28, 0x3f, RZ, 0xc0, !PT ;  /* 0x0000003f1c1c7812 */ /* 0x001fe200078ec0ff */
[----:B----4-:R-:W-:Y:S02]  /*2d7d0*/  @!P0 IMAD.MOV.U32 R14, RZ, RZ, R5 ;  /* 0x000000ffff0e8224 */ /* 0x010fe400078e0005 */
[----:B------:R-:W-:Y:S01]  /*2d7e0*/  @!P0 IMAD.MOV.U32 R15, RZ, RZ, R0 ;  /* 0x000000ffff0f8224 */ /* 0x000fe200078e0000 */
[----:B--2---:R-:W2:Y:S01]  /*2d7f0*/  LDL.LU R25, [R1+0x54] ;  /* 0x0000540001197983 */ /* 0x004ea20000300800 */
[----:B-1----:R-:W-:-:S03]  /*2d800*/  LOP3.LUT P1, RZ, R4, 0x40, RZ, 0xc0, !PT ;  /* 0x0000004004ff7812 */ /* 0x002fc6000782c0ff */
[----:B------:R0:W4:Y:S01]  /*2d810*/  @!P0 LDG.E.U16 R29, [R14.64] ;  /* 0x0000000a0e1d8981 */ /* 0x000122000c1e1500 */
[----:B------:R-:W-:Y:S01]  /*2d820*/  IMAD.SHL.U32 R28, R28, 0x2, RZ ;  /* 0x000000021c1c7824 */ /* 0x000fe200078e00ff */
[----:B------:R-:W-:-:S04]  /*2d830*/  SEL R5, RZ, 0x90, !P1 ;  /* 0x00000090ff057807 */ /* 0x000fc80004800000 */
[----:B------:R-:W-:Y:S01]  /*2d840*/  LOP3.LUT R5, R5, R28, RZ, 0x3c, !PT ;  /* 0x0000001c05057212 */ /* 0x000fe200078e3cff */
[----:B---3--:R1:W-:Y:S04]  /*2d850*/  STL [R1+0x2794], R27 ;  /* 0x0027941b01007387 */ /* 0x0083e80000100800 */
[----:B-1----:R-:W3:Y:S01]  /*2d860*/  LDL.LU R27, [R1+0x5c] ;  /* 0x00005c00011b7983 */ /* 0x002ee20000300800 */
[----:B------:R-:W2:Y:S03]  /*2d870*/  LDL.LU R28, [R1+0x27ac] ;  /* 0x0027ac00011c7983 */ /* 0x000ea60000300800 */
[----:B0-----:R-:W0:Y:S01]  /*2d880*/  S2R R15, SR_TID.X ;  /* 0x00000000000f7919 */ /* 0x001e220000002100 */
[----:B------:R-:W-:Y:S01]  /*2d890*/  LOP3.LUT R5, R5, 0x40, RZ, 0x3c, !PT ;  /* 0x0000004005057812 */ /* 0x000fe200078e3cff */
[----:B------:R-:W-:Y:S02]  /*2d8a0*/  STL [R1+0x1398], R0 ;  /* 0x0013980001007387 */ /* 0x000fe40000100800 */
[----:B----4-:R1:W-:Y:S04]  /*2d8b0*/  STL [R1+0x2798], R29 ;  /* 0x0027981d01007387 */ /* 0x0103e80000100800 */
[----:B-1----:R-:W3:Y:S01]  /*2d8c0*/  LDL.LU R29, [R1+0x4f0] ;  /* 0x0004f000011d7983 */ /* 0x002ee20000300800 */
[----:B------:R-:W3:Y:S02]  /*2d8d0*/  LDL.LU R14, [R1+0x4ec] ;  /* 0x0004ec00010e7983 */ /* 0x000ee40000300800 */
[----:B------:R-:W3:Y:S01]  /*2d8e0*/  LDL.LU R0, [R1+0x4e8] ;  /* 0x0004e80001007983 */ /* 0x000ee20000300800 */
[----:B------:R-:W-:-:S02]  /*2d8f0*/  LOP3.LUT R4, R4, 0x3f, RZ, 0xc0, !PT ;  /* 0x0000003f04047812 */ /* 0x000fc400078ec0ff */
[----:B0-----:R-:W-:-:S03]  /*2d900*/  LOP3.LUT P1, RZ, R15, 0x40, RZ, 0xc0, !PT ;  /* 0x000000400fff7812 */ /* 0x001fc6000782c0ff */
[----:B------:R-:W-:Y:S01]  /*2d910*/  IMAD.SHL.U32 R4, R4, 0x2, RZ ;  /* 0x0000000204047824 */ /* 0x000fe200078e00ff */
[----:B---3--:R0:W-:Y:S01]  /*2d920*/  STS.U16 [R5+0x9e00], R27 ;  /* 0x009e001b05007388 */ /* 0x0081e20000000400 */
[----:B--2---:R1:W-:Y:S02]  /*2d930*/  STS.U16 [R5+0xa200], R25 ;  /* 0x00a2001905007388 */ /* 0x0043e40000000400 */
[----:B------:R2:W-:Y:S02]  /*2d940*/  STS.U16 [R5+0xa600], R23 ;  /* 0x00a6001705007388 */ /* 0x0005e40000000400 */
[----:B------:R3:W-:Y:S01]  /*2d950*/  STS.U16 [R5+0xaa00], R21 ;  /* 0x00aa001505007388 */ /* 0x0007e20000000400 */
[----:B------:R3:W-:Y:S01]  /*2d960*/  STS.U16 [R5+0xae00], R19 ;  /* 0x00ae001305007388 */ /* 0x0007e20000000400 */
[----:B------:R3:W-:Y:S02]  /*2d970*/  STS.U16 [R5+0xb200], R17 ;  /* 0x00b2001105007388 */ /* 0x0007e40000000400 */
[----:B------:R3:W-:Y:S02]  /*2d980*/  STS.U16 [R5+0xb600], R13 ;  /* 0x00b6000d05007388 */ /* 0x0007e40000000400 */
[----:B------:R3:W-:Y:S01]  /*2d990*/  STS.U16 [R5+0xba00], R12 ;  /* 0x00ba000c05007388 */ /* 0x0007e20000000400 */
[----:B0-----:R-:W4:Y:S01]  /*2d9a0*/  LDL.LU R27, [R1+0x4e4] ;  /* 0x0004e400011b7983 */ /* 0x001f220000300800 */
[----:B-1----:R-:W4:Y:S02]  /*2d9b0*/  LDL.LU R25, [R1+0x4e0] ;  /* 0x0004e00001197983 */ /* 0x002f240000300800 */
[----:B--2---:R-:W2:Y:S01]  /*2d9c0*/  LDL.LU R23, [R1+0x4dc] ;  /* 0x0004dc0001177983 */ /* 0x004ea20000300800 */
[----:B------:R0:W-:Y:S01]  /*2d9d0*/  STS.U16 [R5+0xbe00], R11 ;  /* 0x00be000b05007388 */ /* 0x0001e20000000400 */
[----:B---3--:R-:W3:Y:S02]  /*2d9e0*/  LDL.LU R21, [R1+0x4d8] ;  /* 0x0004d80001157983 */ /* 0x008ee40000300800 */
[----:B------:R1:W-:Y:S02]  /*2d9f0*/  STS.U16 [R5+0xc200], R18 ;  /* 0x00c2001205007388 */ /* 0x0003e40000000400 */
[----:B------:R-:W2:Y:S01]  /*2da00*/  LDL.LU R19, [R1+0x4d4] ;  /* 0x0004d40001137983 */ /* 0x000ea20000300800 */
[----:B------:R1:W-:Y:S04]  /*2da10*/  STS.U16 [R5+0xc600], R22 ;  /* 0x00c6001605007388 */ /* 0x0003e80000000400 */
[----:B------:R-:W2:Y:S01]  /*2da20*/  LDL.LU R17, [R1+0x4d0] ;  /* 0x0004d00001117983 */ /* 0x000ea20000300800 */
[----:B------:R1:W-:Y:S02]  /*2da30*/  STS.U16 [R5+0xca00], R26 ;  /* 0x00ca001a05007388 */ /* 0x0003e40000000400 */
[----:B------:R-:W2:Y:S02]  /*2da40*/  LDL.LU R13, [R1+0x4cc] ;  /* 0x0004cc00010d7983 */ /* 0x000ea40000300800 */
[----:B------:R-:W2:Y:S01]  /*2da50*/  LDL.LU R12, [R1+0xbc] ;  /* 0x0000bc00010c7983 */ /* 0x000ea20000300800 */
[----:B------:R1:W-:Y:S04]  /*2da60*/  STS.U16 [R5+0xce00], R28 ;  /* 0x00ce001c05007388 */ /* 0x0003e80000000400 */
[----:B0-----:R-:W2:Y:S01]  /*2da70*/  LDL.LU R11, [R1+0xb8] ;  /* 0x0000b800010b7983 */ /* 0x001ea20000300800 */
[----:B------:R0:W-:Y:S02]  /*2da80*/  STS.U16 [R5+0xd200], R24 ;  /* 0x00d2001805007388 */ /* 0x0001e40000000400 */
[----:B-1----:R-:W2:Y:S01]  /*2da90*/  LDL.LU R18, [R1+0xb4] ;  /* 0x0000b40001127983 */ /* 0x002ea20000300800 */
[----:B------:R1:W-:Y:S04]  /*2daa0*/  STS.U16 [R5+0xd600], R20 ;  /* 0x00d6001405007388 */ /* 0x0003e80000000400 */
[----:B------:R-:W2:Y:S04]  /*2dab0*/  LDL.LU R22, [R1+0xb0] ;  /* 0x0000b00001167983 */ /* 0x000ea80000300800 */
[----:B------:R1:W-:Y:S01]  /*2dac0*/  STS.U16 [R5+0xda00], R16 ;  /* 0x00da001005007388 */ /* 0x0003e20000000400 */
[----:B------:R-:W2:Y:S02]  /*2dad0*/  LDL.LU R26, [R1+0xac] ;  /* 0x0000ac00011a7983 */ /* 0x000ea40000300800 */
[----:B------:R1:W-:Y:S02]  /*2dae0*/  STS.U16 [R5+0xde00], R2 ;  /* 0x00de000205007388 */ /* 0x0003e40000000400 */
[----:B------:R1:W-:Y:S01]  /*2daf0*/  STS.U16 [R5+0xe200], R3 ;  /* 0x00e2000305007388 */ /* 0x0003e20000000400 */
[----:B------:R-:W2:Y:S01]  /*2db00*/  LDL.LU R28, [R1+0x4f4] ;  /* 0x0004f400011c7983 */ /* 0x000ea20000300800 */
[----:B0-----:R-:W2:Y:S03]  /*2db10*/  LDL.LU R24, [R1+0x4f8] ;  /* 0x0004f80001187983 */ /* 0x001ea60000300800 */
[----:B-1----:R-:W2:Y:S01]  /*2db20*/  LDL.LU R20, [R1+0x4fc] ;  /* 0x0004fc0001147983 */ /* 0x002ea20000300800 */
[----:B------:R-:W2:Y:S03]  /*2db30*/  LDL.LU R16, [R1+0x500] ;  /* 0x0005000001107983 */ /* 0x000ea60000300800 */
[----:B------:R-:W2:Y:S01]  /*2db40*/  LDL.LU R2, [R1+0x504] ;  /* 0x0005040001027983 */ /* 0x000ea20000300800 */
[----:B------:R-:W-:Y:S01]  /*2db50*/  SEL R3, RZ, 0x90, !P1 ;  /* 0x00000090ff037807 */ /* 0x000fe20004800000 */
[----:B------:R-:W2:Y:S03]  /*2db60*/  LDL.LU R5, [R1+0x27a8] ;  /* 0x0027a80001057983 */ /* 0x000ea60000300800 */
[----:B------:R-:W-:-:S02]  /*2db70*/  LOP3.LUT R3, R3, R4, RZ, 0x3c, !PT ;  /* 0x0000000403037212 */ /* 0x000fc400078e3cff */
[----:B------:R-:W2:Y:S02]  /*2db80*/  LDL.LU R4, [R1+0x27a4] ;  /* 0x0027a40001047983 */ /* 0x000ea40000300800 */
[----:B------:R-:W-:Y:S02]  /*2db90*/  LOP3.LUT R3, R3, 0x40, RZ, 0x3c, !PT ;  /* 0x0000004003037812 */ /* 0x000fe400078e3cff */
[----:B------:R-:W-:-:S04]  /*2dba0*/  LOP3.LUT P0, RZ, R15, 0x40, RZ, 0xc0, !PT ;  /* 0x000000400fff7812 */ /* 0x000fc8000780c0ff */
[----:B------:R-:W-:Y:S01]  /*2dbb0*/  SEL R15, RZ, 0x90, !P0 ;  /* 0x00000090ff0f7807 */ /* 0x000fe20004000000 */
[----:B--2---:R0:W-:Y:S04]  /*2dbc0*/  STS.U16 [R3+0xe600], R4 ;  /* 0x00e6000403007388 */ /* 0x0041e80000000400 */
[----:B0-----:R-:W0:Y:S01]  /*2dbd0*/  S2R R4, SR_TID.X ;  /* 0x0000000000047919 */ /* 0x001e220000002100 */
[----:B------:R-:W-:Y:S02]  /*2dbe0*/  STS.U16 [R3+0xea00], R5 ;  /* 0x00ea000503007388 */ /* 0x000fe40000000400 */
[----:B------:R-:W-:Y:S02]  /*2dbf0*/  STS.U16 [R3+0xee00], R6 ;  /* 0x00ee000603007388 */ /* 0x000fe40000000400 */
[----:B------:R-:W-:Y:S01]  /*2dc00*/  STS.U16 [R3+0xf200], R7 ;  /* 0x00f2000703007388 */ /* 0x000fe20000000400 */
[----:B------:R-:W-:Y:S01]  /*2dc10*/  STS.U16 [R3+0xf600], R8 ;  /* 0x00f6000803007388 */ /* 0x000fe20000000400 */
[----:B------:R-:W-:Y:S02]  /*2dc20*/  STS.U16 [R3+0xfa00], R9 ;  /* 0x00fa000903007388 */ /* 0x000fe40000000400 */
[----:B------:R-:W-:Y:S01]  /*2dc30*/  STS.U16 [R3+0xfe00], R10 ;  /* 0x00fe000a03007388 */ /* 0x000fe20000000400 */
[----:B0-----:R-:W-:-:S05]  /*2dc40*/  LOP3.LUT R4, R4, 0x3f, RZ, 0xc0, !PT ;  /* 0x0000003f04047812 */ /* 0x001fca00078ec0ff */
[----:B------:R-:W-:-:S05]  /*2dc50*/  IMAD.SHL.U32 R4, R4, 0x2, RZ ;  /* 0x0000000204047824 */ /* 0x000fca00078e00ff */
[----:B------:R-:W-:-:S04]  /*2dc60*/  LOP3.LUT R15, R15, R4, RZ, 0x3c, !PT ;  /* 0x000000040f0f7212 */ /* 0x000fc800078e3cff */
[----:B------:R-:W-:-:S05]  /*2dc70*/  LOP3.LUT R15, R15, 0x60, RZ, 0x3c, !PT ;  /* 0x000000600f0f7812 */ /* 0x000fca00078e3cff */
[----:B------:R-:W-:Y:S01]  /*2dc80*/  STS.U16 [R15+0x300], R2 ;  /* 0x000300020f007388 */ /* 0x000fe20000000400 */
[----:B------:R-:W-:Y:S02]  /*2dc90*/  STS.U16 [R15+0x700], R16 ;  /* 0x000700100f007388 */ /* 0x000fe40000000400 */
[----:B------:R-:W-:Y:S02]  /*2dca0*/  STS.U16 [R15+0xb00], R20 ;  /* 0x000b00140f007388 */ /* 0x000fe40000000400 */
[----:B------:R-:W-:Y:S01]  /*2dcb0*/  STS.U16 [R15+0xf00], R24 ;  /* 0x000f00180f007388 */ /* 0x000fe20000000400 */
[----:B------:R-:W-:Y:S01]  /*2dcc0*/  STS.U16 [R15+0x1300], R28 ;  /* 0x0013001c0f007388 */ /* 0x000fe20000000400 */
[----:B------:R-:W-:Y:S02]  /*2dcd0*/  STS.U16 [R15+0x1700], R29 ;  /* 0x0017001d0f007388 */ /* 0x000fe40000000400 */
[----:B------:R0:W-:Y:S02]  /*2dce0*/  STS.U16 [R15+0x1b00], R14 ;  /* 0x001b000e0f007388 */ /* 0x0001e40000000400 */
[----:B0-----:R-:W2:Y:S01]  /*2dcf0*/  LDL.LU R14, [R1+0xa8] ;  /* 0x0000a800010e7983 */ /* 0x001ea20000300800 */
[----:B------:R-:W2:Y:S03]  /*2dd00*/  LDL.LU R29, [R1+0x9c] ;  /* 0x00009c00011d7983 */ /* 0x000ea60000300800 */
[----:B--2---:R0:W-:Y:S04]  /*2dd10*/  STL [R1+0x279c], R29 ;  /* 0x00279c1d01007387 */ /* 0x0041e80000100800 */
[----:B0-----:R-:W2:Y:S01]  /*2dd20*/  LDL.LU R29, [R1+0xa0] ;  /* 0x0000a000011d7983 */ /* 0x001ea20000300800 */
[----:B------:R-:W-:Y:S02]  /*2dd30*/  STS.U16 [R15+0x1f00], R0 ;  /* 0x001f00000f007388 */ /* 0x000fe40000000400 */
[----:B----4-:R-:W-:Y:S02]  /*2dd40*/  STS.U16 [R15+0x2300], R27 ;  /* 0x0023001b0f007388 */ /* 0x010fe40000000400 */
[----:B------:R-:W-:Y:S01]  /*2dd50*/  STS.U16 [R15+0x2700], R25 ;  /* 0x002700190f007388 */ /* 0x000fe20000000400 */
[----:B------:R-:W-:Y:S01]  /*2dd60*/  STS.U16 [R15+0x2b00], R23 ;  /* 0x002b00170f007388 */ /* 0x000fe20000000400 */
[----:B---3--:R-:W-:Y:S02]  /*2dd70*/  STS.U16 [R15+0x2f00], R21 ;  /* 0x002f00150f007388 */ /* 0x008fe40000000400 */
[----:B------:R-:W-:Y:S02]  /*2dd80*/  STS.U16 [R15+0x3300], R19 ;  /* 0x003300130f007388 */ /* 0x000fe40000000400 */
[----:B------:R-:W-:Y:S01]  /*2dd90*/  STS.U16 [R15+0x3700], R17 ;  /* 0x003700110f007388 */ /* 0x000fe20000000400 */
[----:B------:R-:W-:Y:S01]  /*2dda0*/  STS.U16 [R15+0x3b00], R13 ;  /* 0x003b000d0f007388 */ /* 0x000fe20000000400 */
[----:B------:R-:W-:Y:S02]  /*2ddb0*/  STS.U16 [R15+0x3f00], R12 ;  /* 0x003f000c0f007388 */ /* 0x000fe40000000400 */
[----:B------:R-:W-:Y:S02]  /*2ddc0*/  STS.U16 [R15+0x4300], R11 ;  /* 0x0043000b0f007388 */ /* 0x000fe40000000400 */
[----:B------:R-:W-:Y:S01]  /*2ddd0*/  STS.U16 [R15+0x4700], R18 ;  /* 0x004700120f007388 */ /* 0x000fe20000000400 */
[----:B------:R-:W-:Y:S01]  /*2dde0*/  STS.U16 [R15+0x4b00], R22 ;  /* 0x004b00160f007388 */ /* 0x000fe20000000400 */
[----:B------:R-:W-:Y:S03]  /*2ddf0*/  STS.U16 [R15+0x4f00], R26 ;  /* 0x004f001a0f007388 */ /* 0x000fe60000000400 */
[----:B--2---:R0:W-:Y:S04]  /*2de00*/  STL [R1+0x27a0], R29 ;  /* 0x0027a01d01007387 */ /* 0x0041e80000100800 */
[----:B0-----:R-:W2:Y:S01]  /*2de10*/  LDL.LU R29, [R1+0xa4] ;  /* 0x0000a400011d7983 */ /* 0x001ea20000300800 */
[----:B------:R-:W3:Y:S02]  /*2de20*/  LDL.LU R27, [R1+0x98] ;  /* 0x00009800011b7983 */ /* 0x000ee40000300800 */
[----:B------:R-:W4:Y:S02]  /*2de30*/  LDL.LU R25, [R1+0x94] ;  /* 0x0000940001197983 */ /* 0x000f240000300800 */
[----:B------:R-:W3:Y:S01]  /*2de40*/  LDL.LU R23, [R1+0x90] ;  /* 0x0000900001177983 */ /* 0x000ee20000300800 */
[----:B------:R-:W3:Y:S01]  /*2de50*/  LDL.LU R21, [R1+0x8c] ;  /* 0x00008c0001157983 */ /* 0x000ee20000300800 */
        /* <DEDUP_REMOVED lines=20> */
[----:B------:R-:W3:Y:S03]  /*2dfa0*/  LDL.LU R24, [R1+0x10] ;  /* 0x0000100001187983 */ /* 0x000ee60000300800 */
[----:B------:R0:W-:Y:S01]  /*2dfb0*/  STS.U16 [R15+0x5300], R14 ;  /* 0x0053000e0f007388 */ /* 0x0001e20000000400 */
[----:B------:R-:W3:Y:S03]  /*2dfc0*/  LDL.LU R28, [R1+0x8] ;  /* 0x00000800011c7983 */ /* 0x000ee60000300800 */
[----:B0-----:R-:W3:Y:S04]  /*2dfd0*/  LDL.LU R14, [R1] ;  /* 0x00000000010e7983 */ /* 0x001ee80000300800 */
        /* <DEDUP_REMOVED lines=18> */
[----:B------:R1:W-:Y:S02]  /*2e100*/  STS.U16 [R15+0x7f00], R12 ;  /* 0x007f000c0f007388 */ /* 0x0003e40000000400 */
[----:B------:R1:W-:Y:S01]  /*2e110*/  STS.U16 [R15+0x8300], R11 ;  /* 0x0083000b0f007388 */ /* 0x0003e20000000400 */
[----:B------:R1:W-:Y:S01]  /*2e120*/  STS.U16 [R15+0x8700], R18 ;  /* 0x008700120f007388 */ /* 0x0003e20000000400 */
[----:B------:R1:W-:Y:S03]  /*2e130*/  STS.U16 [R15+0x8b00], R22 ;  /* 0x008b00160f007388 */ /* 0x0003e60000000400 */
[----:B0-----:R-:W2:Y:S01]  /*2e140*/  LDL.LU R17, [R1+0x2780] ;  /* 0x0027800001117983 */ /* 0x001ea20000300800 */
[----:B-1----:R-:W2:Y:S03]  /*2e150*/  LDL.LU R13, [R1+0x277c] ;  /* 0x00277c00010d7983 */ /* 0x002ea60000300800 */
[----:B------:R-:W2:Y:S01]  /*2e160*/  LDL.LU R12, [R1+0x2778] ;  /* 0x00277800010c7983 */ /* 0x000ea20000300800 */
[----:B------:R-:W2:Y:S03]  /*2e170*/  LDL.LU R11, [R1+0x2774] ;  /* 0x00277400010b7983 */ /* 0x000ea60000300800 */
[----:B------:R-:W2:Y:S01]  /*2e180*/  LDL.LU R18, [R1+0x2770] ;  /* 0x0027700001127983 */ /* 0x000ea20000300800 */
[----:B------:R-:W2:Y:S03]  /*2e190*/  LDL.LU R22, [R1+0x276c] ;  /* 0x00276c0001167983 */ /* 0x000ea60000300800 */
[----:B------:R0:W-:Y:S04]  /*2e1a0*/  STS.U16 [R15+0x8f00], R26 ;  /* 0x008f001a0f007388 */ /* 0x0001e80000000400 */
[----:B0-----:R-:W2:Y:S01]  /*2e1b0*/  LDL.LU R26, [R1+0x2768] ;  /* 0x00276800011a7983 */ /* 0x001ea20000300800 */
[----:B------:R-:W-:Y:S02]  /*2e1c0*/  STS.U16 [R15+0x9300], R10 ;  /* 0x0093000a0f007388 */ /* 0x000fe40000000400 */
[----:B------:R0:W-:Y:S02]  /*2e1d0*/  STS.U16 [R15+0x9700], R0 ;  /* 0x009700000f007388 */ /* 0x0001e40000000400 */
[----:B------:R-:W-:Y:S01]  /*2e1e0*/  STS.U16 [R15+0x9b00], R9 ;  /* 0x009b00090f007388 */ /* 0x000fe20000000400 */
[----:B------:R-:W-:Y:S01]  /*2e1f0*/  STS.U16 [R15+0x9f00], R8 ;  /* 0x009f00080f007388 */ /* 0x000fe20000000400 */
[----:B------:R-:W-:Y:S02]  /*2e200*/  STS.U16 [R15+0xa300], R7 ;  /* 0x00a300070f007388 */ /* 0x000fe40000000400 */
[----:B------:R-:W-:Y:S02]  /*2e210*/  STS.U16 [R15+0xa700], R6 ;  /* 0x00a700060f007388 */ /* 0x000fe40000000400 */
[----:B------:R-:W-:Y:S01]  /*2e220*/  STS.U16 [R15+0xab00], R5 ;  /* 0x00ab00050f007388 */ /* 0x000fe20000000400 */
[----:B------:R-:W-:Y:S01]  /*2e230*/  STS.U16 [R15+0xaf00], R4 ;  /* 0x00af00040f007388 */ /* 0x000fe20000000400 */
[----:B------:R-:W-:Y:S02]  /*2e240*/  STS.U16 [R15+0xb300], R3 ;  /* 0x00b300030f007388 */ /* 0x000fe40000000400 */
[----:B------:R1:W-:Y:S01]  /*2e250*/  STS.U16 [R15+0xb700], R2 ;  /* 0x00b700020f007388 */ /* 0x0003e20000000400 */
[----:B0-----:R-:W4:Y:S04]  /*2e260*/  LDL R0, [R1+0x5ec] ;  /* 0x0005ec0001007983 */ /* 0x001f280000100800 */
[----:B-1----:R-:W4:Y:S01]  /*2e270*/  LDL R2, [R1+0x4c4] ;  /* 0x0004c40001027983 */ /* 0x002f220000100800 */
[----:B------:R-:W-:Y:S02]  /*2e280*/  STS.U16 [R15+0xbb00], R16 ;  /* 0x00bb00100f007388 */ /* 0x000fe40000000400 */
[----:B------:R-:W-:Y:S02]  /*2e290*/  STS.U16 [R15+0xbf00], R20 ;  /* 0x00bf00140f007388 */ /* 0x000fe40000000400 */
[----:B------:R-:W-:Y:S01]  /*2e2a0*/  STS.U16 [R15+0xc300], R24 ;  /* 0x00c300180f007388 */ /* 0x000fe20000000400 */
[----:B------:R-:W-:Y:S01]  /*2e2b0*/  STS.U16 [R15+0xc700], R28 ;  /* 0x00c7001c0f007388 */ /* 0x000fe20000000400 */
[----:B------:R-:W-:Y:S03]  /*2e2c0*/  STS.U16 [R15+0xcb00], R14 ;  /* 0x00cb000e0f007388 */ /* 0x000fe60000000400 */
[----:B--2---:R-:W-:Y:S01]  /*2e2d0*/  STS.U16 [R15+0xcf00], R26 ;  /* 0x00cf001a0f007388 */ /* 0x004fe20000000400 */
        /* <DEDUP_REMOVED lines=8> */
[----:B---3--:R-:W-:Y:S02]  /*2e360*/  STS.U16 [R15+0xf300], R23 ;  /* 0x00f300170f007388 */ /* 0x008fe40000000400 */
[----:B------:R-:W-:Y:S02]  /*2e370*/  STS.U16 [R15+0xf700], R25 ;  /* 0x00f700190f007388 */ /* 0x000fe40000000400 */
[----:B----4-:R-:W-:Y:S01]  /*2e380*/  STS.U16 [R15+0xfb00], R27 ;  /* 0x00fb001b0f007388 */ /* 0x010fe20000000400 */
[----:B------:R-:W-:Y:S01]  /*2e390*/  STS.U16 [R15+0xff00], R29 ;  /* 0x00ff001d0f007388 */ /* 0x000fe20000000400 */
[----:B------:R-:W-:Y:S06]  /*2e3a0*/  BAR.SYNC.DEFER_BLOCKING 0x0 ;  /* 0x0000000000007b1d */ /* 0x000fec0000010000 */
[----:B------:R-:W0:Y:S04]  /*2e3b0*/  LDSM.16.M88.4 R4, [R2] ;  /* 0x000000000204783b */ /* 0x000e280000000200 */
[----:B------:R-:W1:Y:S04]  /*2e3c0*/  LDSM.16.M88.4 R8, [R2+0x1000] ;  /* 0x001000000208783b */ /* 0x000e680000000200 */
[----:B------:R-:W2:Y:S04]  /*2e3d0*/  LDSM.16.M88.4 R12, [R2+0x2000] ;  /* 0x00200000020c783b */ /* 0x000ea80000000200 */
[----:B------:R-:W-:Y:S04]  /*2e3e0*/  LDSM.16.MT88.4 R16, [R0+0x10000] ;  /* 0x010000000010783b */ /* 0x000fe80000004200 */
[----:B------:R-:W-:Y:S04]  /*2e3f0*/  LDSM.16.M88.4 R24, [R2+0xc000] ;  /* 0x00c000000218783b */ /* 0x000fe80000000200 */
[----:B0-----:R-:W-:Y:S01]  /*2e400*/  STL.64 [R1+0xb0], R4 ;  /* 0x0000b00401007387 */ /* 0x001fe20000100a00 */
[----:B------:R-:W-:Y:S02]  /*2e410*/  STL.64 [R1+0xb8], R6 ;  /* 0x0000b80601007387 */ /* 0x000fe40000100a00 */
[----:B------:R-:W0:Y:S04]  /*2e420*/  LDSM.16.M88.4 R4, [R2+0x3000] ;  /* 0x003000000204783b */ /* 0x000e280000000200 */
[----:B-1----:R-:W-:Y:S01]  /*2e430*/  STL.64 [R1+0xa0], R8 ;  /* 0x0000a00801007387 */ /* 0x002fe20000100a00 */
[----:B------:R-:W-:Y:S02]  /*2e440*/  STL.64 [R1+0xa8], R10 ;  /* 0x0000a80a01007387 */ /* 0x000fe40000100a00 */
[----:B------:R-:W1:Y:S04]  /*2e450*/  LDSM.16.M88.4 R8, [R2+0x4000] ;  /* 0x004000000208783b */ /* 0x000e680000000200 */
[----:B--2---:R-:W-:Y:S02]  /*2e460*/  STL.64 [R1+0x90], R12 ;  /* 0x0000900c01007387 */ /* 0x004fe40000100a00 */
[----:B------:R-:W-:Y:S02]  /*2e470*/  STL.64 [R1+0x98], R14 ;  /* 0x0000980e01007387 */ /* 0x000fe40000100a00 */
[----:B------:R-:W2:Y:S04]  /*2e480*/  LDSM.16.M88.4 R12, [R2+0x5000] ;  /* 0x00500000020c783b */ /* 0x000ea80000000200 */
[----:B0-----:R-:W-:Y:S01]  /*2e490*/  STL.64 [R1+0x80], R4 ;  /* 0x0000800401007387 */ /* 0x001fe20000100a00 */
[----:B------:R-:W-:Y:S02]  /*2e4a0*/  STL.64 [R1+0x88], R6 ;  /* 0x0000880601007387 */ /* 0x000fe40000100a00 */
[----:B------:R-:W0:Y:S04]  /*2e4b0*/  LDSM.16.M88.4 R4, [R2+0x6000] ;  /* 0x006000000204783b */ /* 0x000e280000000200 */
[----:B-1----:R-:W-:Y:S01]  /*2e4c0*/  STL.64 [R1+0x70], R8 ;  /* 0x0000700801007387 */ /* 0x002fe20000100a00 */
[----:B------:R-:W-:Y:S02]  /*2e4d0*/  STL.64 [R1+0x78], R10 ;  /* 0x0000780a01007387 */ /* 0x000fe40000100a00 */
[----:B------:R-:W1:Y:S04]  /*2e4e0*/  LDSM.16.M88.4 R8, [R2+0x7000] ;  /* 0x007000000208783b */ /* 0x000e680000000200 */
[----:B--2---:R-:W-:Y:S01]  /*2e4f0*/  STL.64 [R1+0x60], R12 ;  /* 0x0000600c01007387 */ /* 0x004fe20000100a00 */
[----:B------:R-:W-:Y:S04]  /*2e500*/  STL.64 [R1+0x68], R14 ;  /* 0x0000680e01007387 */ /* 0x000fe80000100a00 */
[----:B------:R-:W2:Y:S04]  /*2e510*/  LDSM.16.M88.4 R12, [R2+0x8000] ;  /* 0x00800000020c783b */ /* 0x000ea80000000200 */
[----:B0-----:R-:W-:Y:S01]  /*2e520*/  STL.64 [R1+0x50], R4 ;  /* 0x0000500401007387 */ /* 0x001fe20000100a00 */
[----:B------:R-:W-:Y:S02]  /*2e530*/  STL.64 [R1+0x58], R6 ;  /* 0x0000580601007387 */ /* 0x000fe40000100a00 */
[----:B-1----:R-:W-:Y:S02]  /*2e540*/  STL.64 [R1+0x40], R8 ;  /* 0x0000400801007387 */ /* 0x002fe40000100a00 */
[----:B------:R-:W-:Y:S01]  /*2e550*/  STL.64 [R1+0x48], R10 ;  /* 0x0000480a01007387 */ /* 0x000fe20000100a00 */
[----:B------:R-:W0:Y:S04]  /*2e560*/  LDSM.16.M88.4 R4, [R2+0x9000] ;  /* 0x009000000204783b */ /* 0x000e280000000200 */
[----:B--2---:R-:W-:Y:S01]  /*2e570*/  STL.64 [R1+0x30], R12 ;  /* 0x0000300c01007387 */ /* 0x004fe20000100a00 */
[----:B------:R-:W-:Y:S02]  /*2e580*/  STL.64 [R1+0x38], R14 ;  /* 0x0000380e01007387 */ /* 0x000fe40000100a00 */
[----:B------:R-:W2:Y:S01]  /*2e590*/  LDL R0, [R1+0x5f8] ;  /* 0x0005f80001007983 */ /* 0x000ea20000100800 */
[----:B------:R-:W1:Y:S01]  /*2e5a0*/  LDSM.16.M88.4 R8, [R2+0xa000] ;  /* 0x00a000000208783b */ /* 0x000e620000000200 */
[----:B------:R-:W-:Y:S03]  /*2e5b0*/  LDSM.16.M88.4 R12, [R2+0xd000] ;  /* 0x00d00000020c783b */ /* 0x000fe60000000200 */
[----:B0-----:R-:W-:Y:S01]  /*2e5c0*/  STL.64 [R1+0x20], R4 ;  /* 0x0000200401007387 */ /* 0x001fe20000100a00 */
[----:B------:R-:W-:Y:S02]  /*2e5d0*/  STL.64 [R1+0x28], R6 ;  /* 0x0000280601007387 */ /* 0x000fe40000100a00 */
[----:B------:R-:W0:Y:S01]  /*2e5e0*/  LDSM.16.M88.4 R4, [R2+0xb000] ;  /* 0x00b000000204783b */ /* 0x000e220000000200 */
[----:B-1----:R-:W-:Y:S03]  /*2e5f0*/  STL.64 [R1+0x10], R8 ;  /* 0x0000100801007387 */ /* 0x002fe60000100a00 */
[----:B------:R-:W-:Y:S02]  /*2e600*/  STL.64 [R1+0x18], R10 ;  /* 0x0000180a01007387 */ /* 0x000fe40000100a00 */
[----:B------:R-:W1:Y:S04]  /*2e610*/  LDSM.16.M88.4 R8, [R2+0xe000] ;  /* 0x00e000000208783b */ /* 0x000e680000000200 */
[----:B------:R-:W-:Y:S01]  /*2e620*/  STL [R1+0x233c], R26 ;  /* 0x00233c1a01007387 */ /* 0x000fe20000100800 */
[----:B0-----:R-:W-:Y:S01]  /*2e630*/  STL.64 [R1], R4 ;  /* 0x0000000401007387 */ /* 0x001fe20000100a00 */
[----:B------:R-:W-:Y:S02]  /*2e640*/  STL.64 [R1+0x8], R6 ;  /* 0x0000080601007387 */ /* 0x000fe40000100a00 */
[----:B------:R-:W0:Y:S04]  /*2e650*/  LDSM.16.M88.4 R4, [R2+0xf000] ;  /* 0x00f000000204783b */ /* 0x000e280000000200 */
[----:B------:R-:W-:Y:S01]  /*2e660*/  STL [R1+0x2338], R27 ;  /* 0x0023381b01007387 */ /* 0x000fe20000100800 */
[----:B------:R3:W-:Y:S04]  /*2e670*/  STL.64 [R1+0x2760], R24 ;  /* 0x0027601801007387 */ /* 0x0007e80000100a00 */
[----:B---3--:R-:W3:Y:S01]  /*2e680*/  LDL.64 R24, [R1+0x90] ;  /* 0x0000900001187983 */ /* 0x008ee20000100a00 */
[----:B------:R-:W-:Y:S02]  /*2e690*/  STL [R1+0x22dc], R14 ;  /* 0x0022dc0e01007387 */ /* 0x000fe40000100800 */
[----:B------:R-:W-:Y:S02]  /*2e6a0*/  STL [R1+0x22d8], R15 ;  /* 0x0022d80f01007387 */ /* 0x000fe40000100800 */
[----:B------:R4:W-:Y:S02]  /*2e6b0*/  STL.64 [R1+0x2738], R12 ;  /* 0x0027380c01007387 */ /* 0x0009e40000100a00 */
[----:B----4-:R-:W4:Y:S01]  /*2e6c0*/  LDL.64 R12, [R1+0xa0] ;  /* 0x0000a000010c7983 */ /* 0x010f220000100a00 */
[----:B-1----:R-:W-:Y:S02]  /*2e6d0*/  STL [R1+0x26b4], R8 ;  /* 0x0026b40801007387 */ /* 0x002fe40000100800 */
[----:B------:R1:W-:Y:S02]  /*2e6e0*/  STL [R1+0x26b0], R9 ;  /* 0x0026b00901007387 */ /* 0x0003e40000100800 */
[----:B------:R-:W-:Y:S01]  /*2e6f0*/  STL [R1+0x24ac], R10 ;  /* 0x0024ac0a01007387 */ /* 0x000fe20000100800 */
[----:B------:R0:W-:Y:S04]  /*2e700*/  STL [R1+0x2340], R11 ;  /* 0x0023400b01007387 */ /* 0x0001e80000100800 */
[----:B-1----:R-:W3:Y:S01]  /*2e710*/  LDL.LU.64 R8, [R1+0x4b0] ;  /* 0x0004b00001087983 */ /* 0x002ee20000300a00 */
[----:B0-----:R-:W3:Y:S02]  /*2e720*/  LDL.LU.64 R10, [R1+0x4b8] ;  /* 0x0004b800010a7983 */ /* 0x001ee40000300a00 */
[----:B------:R-:W-:Y:S01]  /*2e730*/  STL [R1+0x26a4], R4 ;  /* 0x0026a40401007387 */ /* 0x000fe20000100800 */
[----:B------:R-:W-:Y:S04]  /*2e740*/  STL [R1+0x26a0], R5 ;  /* 0x0026a00501007387 */ /* 0x000fe80000100800 */
[----:B------:R-:W-:Y:S01]  /*2e750*/  STL [R1+0x21f4], R6 ;  /* 0x0021f40601007387 */ /* 0x000fe20000100800 */
[----:B------:R-:W-:Y:S03]  /*2e760*/  STL [R1+0x21f0], R7 ;  /* 0x0021f00701007387 */ /* 0x000fe60000100800 */
[----:B--2---:R-:W0:Y:S04]  /*2e770*/  LDSM.16.MT88.4 R20, [R0+0x10000] ;  /* 0x010000000014783b */ /* 0x004e280000004200 */
[----:B0-----:R-:W-:Y:S01]  /*2e780*/  STL.64 [R1+0x2698], R22 ;  /* 0x0026981601007387 */ /* 0x001fe20000100a00 */
[----:B------:R0:W-:Y:S03]  /*2e790*/  STL.64 [R1+0x2690], R20 ;  /* 0x0026901401007387 */ /* 0x0001e60000100a00 */
[----:B0-----:R-:W3:Y:S02]  /*2e7a0*/  LDL.64 R20, [R1+0xb0] ;  /* 0x0000b00001147983 */ /* 0x001ee40000100a00 */
[----:B---3--:R-:W-:Y:S01]  /*2e7b0*/  HMMA.16816.F32 R8, R16, R20, R8 ;  /* 0x000000141008723c */ /* 0x008fe20000001808 */
[----:B------:R-:W-:-:S02]  /*2e7c0*/  IMAD.MOV.U32 R6, RZ, RZ, R21 ;  /* 0x000000ffff067224 */ /* 0x000fc400078e0015 */
[----:B------:R-:W-:Y:S11]  /*2e7d0*/  IMAD.MOV.U32 R7, RZ, RZ, R20 ;  /* 0x000000ffff077224 */ /* 0x000ff600078e0014 */
[----:B------:R-:W-:Y:S09]  /*2e7e0*/  @!UPT UIADD3 URZ, URZ, URZ, URZ ;  /* 0x0000003f3f3ff290 */ /* 0x000ff2000fffe03f */
[----:B------:R-:W-:Y:S01]  /*2e7f0*/  STL [R1+0x4b4], R9 ;  /* 0x0004b40901007387 */ /* 0x000fe20000100800 */
[----:B------:R-:W-:Y:S02]  /*2e800*/  STL.64 [R1+0x4b8], R10 ;  /* 0x0004b80a01007387 */ /* 0x000fe40000100a00 */
[----:B------:R-:W2:Y:S02]  /*2e810*/  LDL.LU.64 R20, [R1+0x490] ;  /* 0x0004900001147983 */ /* 0x000ea40000300a00 */
[----:B------:R-:W2:Y:S01]  /*2e820*/  LDL.LU.64 R22, [R1+0x498] ;  /* 0x0004980001167983 */ /* 0x000ea20000300a00 */
[----:B------:R-:W-:Y:S01]  /*2e830*/  STL [R1+0x26ac], R6 ;  /* 0x0026ac0601007387 */ /* 0x000fe20000100800 */
[----:B------:R0:W-:Y:S02]  /*2e840*/  STL [R1+0x26a8], R7 ;  /* 0x0026a80701007387 */ /* 0x0001e40000100800 */
[----:B------:R-:W4:Y:S01]  /*2e850*/  LDL.LU.64 R4, [R1+0x4a0] ;  /* 0x0004a00001047983 */ /* 0x000f220000300a00 */
[----:B0-----:R-:W4:Y:S01]  /*2e860*/  LDL.LU.64 R6, [R1+0x4a8] ;  /* 0x0004a80001067983 */ /* 0x001f220000300a00 */
[----:B------:R-:W-:-:S05]  /*2e870*/  IMAD.MOV.U32 R11, RZ, RZ, R8 ;  /* 0x000000ffff0b7224 */ /* 0x000fca00078e0008 */
[----:B------:R-:W-:Y:S01]  /*2e880*/  STL [R1+0x24b0], R11 ;  /* 0x0024b00b01007387 */ /* 0x000fe20000100800 */
[C---:B----4-:R-:W-:Y:S11]  /*2e890*/  HMMA.16816.F32 R4, R16.reuse, R12, R4 ;  /* 0x0000000c1004723c */ /* 0x050ff60000001804 */
[----:B------:R-:W-:Y:S11]  /*2e8a0*/  @!UPT UIADD3 URZ, URZ, URZ, URZ ;  /* 0x0000003f3f3ff290 */ /* 0x000ff6000fffe03f */
[----:B------:R-:W-:Y:S01]  /*2e8b0*/  @!UPT UIADD3 URZ, URZ, URZ, URZ ;  /* 0x0000003f3f3ff290 */ /* 0x000fe2000fffe03f */
[----:B------:R0:W-:Y:S01]  /*2e8c0*/  STL.64 [R1+0x4a0], R4 ;  /* 0x0004a00401007387 */ /* 0x0001e20000100a00 */
[----:B------:R1:W-:Y:S03]  /*2e8d0*/  STL.64 [R1+0x4a8], R6 ;  /* 0x0004a80601007387 */ /* 0x0003e60000100a00 */
[----:B0-----:R-:W3:Y:S01]  /*2e8e0*/  LDL.LU.64 R4, [R1+0x480] ;  /* 0x0004800001047983 */ /* 0x001ee20000300a00 */
[----:B-1----:R-:W4:Y:S02]  /*2e8f0*/  LDL.LU.64 R6, [R1+0x488] ;  /* 0x0004880001067983 */ /* 0x002f240000300a00 */
[----:B------:R-:W-:Y:S02]  /*2e900*/  IMAD.MOV.U32 R11, RZ, RZ, R12 ;  /* 0x000000ffff0b7224 */ /* 0x000fe400078e000c */
[----:B------:R-:W-:Y:S01]  /*2e910*/  IMAD.MOV.U32 R10, RZ, RZ, R13 ;  /* 0x000000ffff0a7224 */ /* 0x000fe200078e000d */
[----:B----4-:R-:W-:Y:S01]  /*2e920*/  STL.64 [R1+0x2758], R6 ;  /* 0x0027580601007387 */ /* 0x010fe20000100a00 */
[----:B---3--:R-:W-:Y:S02]  /*2e930*/  STL.64 [R1+0x2750], R4 ;  /* 0x0027500401007387 */ /* 0x008fe40000100a00 */
[----:B------:R-:W3:Y:S02]  /*2e940*/  LDL.64 R12, [R1+0x50] ;  /* 0x00005000010c7983 */ /* 0x000ee40000100a00 */
[----:B---3--:R0:W-:Y:S04]  /*2e950*/  STL.64 [R1+0x2740], R12 ;  /* 0x0027400c01007387 */ /* 0x0081e80000100a00 */
[----:B0-----:R-:W3:Y:S01]  /*2e960*/  LDL.64 R12, [R1+0x60] ;  /* 0x00006000010c7983 */ /* 0x001ee20000100a00 */
[----:B--2---:R-:W-:Y:S07]  /*2e970*/  HMMA.16816.F32 R4, R16, R24, R20 ;  /* 0x000000181004723c */ /* 0x004fee0000001814 */
[----:B------:R-:W-:-:S02]  /*2e980*/  IMAD.MOV.U32 R21, RZ, RZ, R24 ;  /* 0x000000ffff157224 */ /* 0x000fc400078e0018 */
[----:B------:R-:W-:Y:S01]  /*2e990*/  IMAD.MOV.U32 R20, RZ, RZ, R25 ;  /* 0x000000ffff147224 */ /* 0x000fe200078e0019 */
[----:B---3--:R0:W-:Y:S04]  /*2e9a0*/  STL.64 [R1+0x2748], R12 ;  /* 0x0027480c01007387 */ /* 0x0081e80000100a00 */
[----:B0-----:R-:W2:Y:S01]  /*2e9b0*/  LDL.64 R12, [R1+0x80] ;  /* 0x00008000010c7983 */ /* 0x001ea20000100a00 */
[----:B------:R-:W-:Y:S02]  /*2e9c0*/  STL [R1+0x26bc], R10 ;  /* 0x0026bc0a01007387 */ /* 0x000fe40000100800 */
[----:B------:R-:W-:Y:S02]  /*2e9d0*/  STL [R1+0x26b8], R11 ;  /* 0x0026b80b01007387 */ /* 0x000fe40000100800 */
[----:B------:R-:W3:Y:S01]  /*2e9e0*/  LDL.64 R8, [R1+0x70] ;  /* 0x0000700001087983 */ /* 0x000ee20000100a00 */
[----:B------:R-:W4:Y:S04]  /*2e9f0*/  LDL.LU.64 R24, [R1+0x2760] ;  /* 0x0027600001187983 */ /* 0x000f280000300a00 */
[----:B------:R-:W-:-:S02]  /*2ea00*/  IMAD.MOV.U32 R26, RZ, RZ, R6 ;  /* 0x000000ffff1a7224 */ /* 0x000fc400078e0006 */
[----:B------:R0:W-:Y:S02]  /*2ea10*/  STL.64 [R1+0x490], R4 ;  /* 0x0004900401007387 */ /* 0x0001e40000100a00 */
[----:B------:R-:W-:Y:S02]  /*2ea20*/  IMAD.MOV.U32 R27, RZ, RZ, R7 ;  /* 0x000000ffff1b7224 */ /* 0x000fe400078e0007 */
[----:B------:R-:W2:Y:S04]  /*2ea30*/  LDL.LU.64 R6, [R1+0x2758] ;  /* 0x0027580001067983 */ /* 0x000ea80000300a00 */
[----:B0-----:R-:W2:Y:S01]  /*2ea40*/  LDL.LU.64 R4, [R1+0x2750] ;  /* 0x0027500001047983 */ /* 0x001ea20000300a00 */
[----:B------:R-:W-:Y:S03]  /*2ea50*/  STL.64 [R1+0x26e0], R26 ;  /* 0x0026e01a01007387 */ /* 0x000fe60000100a00 */
[----:B----4-:R0:W-:Y:S04]  /*2ea60*/  STL.64 [R1+0x26d8], R24 ;  /* 0x0026d81801007387 */ /* 0x0101e80000100a00 */
[----:B0-----:R-:W4:Y:S01]  /*2ea70*/  LDL.LU.64 R24, [R1+0x470] ;  /* 0x0004700001187983 */ /* 0x001f220000300a00 */
[----:B------:R-:W4:Y:S01]  /*2ea80*/  LDL.LU.64 R26, [R1+0x478] ;  /* 0x00047800011a7983 */ /* 0x000f220000300a00 */
[----:B--2---:R-:W-:Y:S01]  /*2ea90*/  HMMA.16816.F32 R4, R16, R12, R4 ;  /* 0x0000000c1004723c */ /* 0x004fe20000001804 */
[----:B------:R-:W-:Y:S02]  /*2eaa0*/  STL [R1+0x26c0], R21 ;  /* 0x0026c01501007387 */ /* 0x000fe40000100800 */
[----:B------:R-:W-:-:S02]  /*2eab0*/  IMAD.MOV.U32 R23, RZ, RZ, R12 ;  /* 0x000000ffff177224 */ /* 0x000fc400078e000c */
[----:B------:R-:W-:Y:S02]  /*2eac0*/  IMAD.MOV.U32 R22, RZ, RZ, R13 ;  /* 0x000000ffff167224 */ /* 0x000fe400078e000d */
[----:B------:R-:W2:Y:S11]  /*2ead0*/  LDL.LU.64 R12, [R1+0x2748] ;  /* 0x00274800010c7983 */ /* 0x000eb60000300a00 */
[----:B------:R-:W-:Y:S05]  /*2eae0*/  @!UPT UIADD3 URZ, URZ, URZ, URZ ;  /* 0x0000003f3f3ff290 */ /* 0x000fea000fffe03f */
[----:B------:R0:W-:Y:S01]  /*2eaf0*/  STL.64 [R1+0x480], R4 ;  /* 0x0004800401007387 */ /* 0x0001e20000100a00 */
[----:B------:R-:W-:Y:S02]  /*2eb00*/  IMAD.MOV.U32 R29, RZ, RZ, R6 ;  /* 0x000000ffff1d7224 */ /* 0x000fe400078e0006 */
[----:B------:R-:W-:Y:S01]  /*2eb10*/  IMAD.MOV.U32 R28, RZ, RZ, R7 ;  /* 0x000000ffff1c7224 */ /* 0x000fe200078e0007 */
[----:B0-----:R-:W2:Y:S01]  /*2eb20*/  LDL.LU.64 R4, [R1+0x460] ;  /* 0x0004600001047983 */ /* 0x001ea20000300a00 */
[----:B------:R-:W2:Y:S02]  /*2eb30*/  LDL.LU.64 R6, [R1+0x468] ;  /* 0x0004680001067983 */ /* 0x000ea40000300a00 */
[----:B------:R-:W-:Y:S02]  /*2eb40*/  STL.64 [R1+0x2708], R22 ;  /* 0x0027081601007387 */ /* 0x000fe40000100a00 */
[----:B------:R0:W-:Y:S02]  /*2eb50*/  STL [R1+0x2700], R20 ;  /* 0x0027001401007387 */ /* 0x0001e40000100800 */
[----:B0-----:R-:W2:Y:S01]  /*2eb60*/  LDL.LU.64 R20, [R1+0x450] ;  /* 0x0004500001147983 */ /* 0x001ea20000300a00 */
[----:B------:R-:W2:Y:S02]  /*2eb70*/  LDL.LU.64 R22, [R1+0x458] ;  /* 0x0004580001167983 */ /* 0x000ea40000300a00 */
[----:B------:R3:W-:Y:S02]  /*2eb80*/  STL [R1+0x247c], R28 ;  /* 0x00247c1c01007387 */ /* 0x0007e40000100800 */
[----:B------:R0:W-:Y:S02]  /*2eb90*/  STL [R1+0x2478], R29 ;  /* 0x0024781d01007387 */ /* 0x0001e40000100800 */
[----:B---3--:R-:W-:-:S02]  /*2eba0*/  IMAD.MOV.U32 R28, RZ, RZ, R9 ;  /* 0x000000ffff1c7224 */ /* 0x008fc400078e0009 */
[----:B0-----:R-:W-:Y:S01]  /*2ebb0*/  IMAD.MOV.U32 R29, RZ, RZ, R8 ;  /* 0x000000ffff1d7224 */ /* 0x001fe200078e0008 */
[C---:B----4-:R-:W-:Y:S11]  /*2ebc0*/  HMMA.16816.F32 R24, R16.reuse, R8, R24 ;  /* 0x000000081018723c */ /* 0x050ff60000001818 */
[----:B------:R-:W-:Y:S11]  /*2ebd0*/  @!UPT UIADD3 URZ, URZ, URZ, URZ ;  /* 0x0000003f3f3ff290 */ /* 0x000ff6000fffe03f */
[----:B------:R-:W-:Y:S01]  /*2ebe0*/  @!UPT UIADD3 URZ, URZ, URZ, URZ ;  /* 0x0000003f3f3ff290 */ /* 0x000fe2000fffe03f */
[----:B------:R0:W-:Y:S01]  /*2ebf0*/  STL.64 [R1+0x470], R24 ;  /* 0x0004701801007387 */ /* 0x0001e20000100a00 */
[----:B------:R-:W-:Y:S02]  /*2ec00*/  STL.64 [R1+0x478], R26 ;  /* 0x0004781a01007387 */ /* 0x000fe40000100a00 */
[----:B------:R-:W3:Y:S02]  /*2ec10*/  LDL.LU.64 R8, [R1+0x440] ;  /* 0x0004400001087983 */ /* 0x000ee40000300a00 */
[----:B------:R-:W3:Y:S01]  /*2ec20*/  LDL.LU.64 R10, [R1+0x448] ;  /* 0x00044800010a7983 */ /* 0x000ee20000300a00 */
[----:B0-----:R-:W4:Y:S04]  /*2ec30*/  LDL.64 R24, [R1] ;  /* 0x0000000001187983 */ /* 0x001f280000100a00 */
[----:B----4-:R0:W-:Y:S04]  /*2ec40*/  STL.64 [R1+0x26f8], R24 ;  /* 0x0026f81801007387 */ /* 0x0101e80000100a00 */
[----:B0-----:R-:W4:Y:S01]  /*2ec50*/  LDL.64 R24, [R1+0x10] ;  /* 0x0000100001187983 */ /* 0x001f220000100a00 */
[----:B--2---:R-:W-:Y:S03]  /*2ec60*/  HMMA.16816.F32 R4, R16, R12, R4 ;  /* 0x0000000c1004723c */ /* 0x004fe60000001804 */
[----:B----4-:R0:W-:Y:S04]  /*2ec70*/  STL.64 [R1+0x2710], R24 ;  /* 0x0027101801007387 */ /* 0x0101e80000100a00 */
[----:B0-----:R-:W2:Y:S04]  /*2ec80*/  LDL.64 R24, [R1+0x20] ;  /* 0x0000200001187983 */ /* 0x001ea80000100a00 */
[----:B--2---:R0:W-:Y:S04]  /*2ec90*/  STL.64 [R1+0x2720], R24 ;  /* 0x0027201801007387 */ /* 0x0041e80000100a00 */
[----:B0-----:R-:W2:Y:S08]  /*2eca0*/  LDL.64 R24, [R1+0x30] ;  /* 0x0000300001187983 */ /* 0x001eb00000100a00 */
[----:B------:R0:W-:Y:S02]  /*2ecb0*/  STL.64 [R1+0x460], R4 ;  /* 0x0004600401007387 */ /* 0x0001e40000100a00 */
[----:B------:R1:W-:Y:S02]  /*2ecc0*/  STL.64 [R1+0x468], R6 ;  /* 0x0004680601007387 */ /* 0x0003e40000100a00 */
[----:B0-----:R-:W-:-:S02]  /*2ecd0*/  IMAD.MOV.U32 R4, RZ, RZ, R12 ;  /* 0x000000ffff047224 */ /* 0x001fc400078e000c */
[----:B------:R-:W-:Y:S02]  /*2ece0*/  IMAD.MOV.U32 R5, RZ, RZ, R13 ;  /* 0x000000ffff057224 */ /* 0x000fe400078e000d */
[----:B------:R-:W4:Y:S02]  /*2ecf0*/  LDL.LU.64 R12, [R1+0x2740] ;  /* 0x00274000010c7983 */ /* 0x000f240000300a00 */
[----:B----4-:R-:W-:Y:S01]  /*2ed00*/  HMMA.16816.F32 R20, R16, R12, R20 ;  /* 0x0000000c1014723c */ /* 0x010fe20000001814 */
[----:B-1----:R-:W-:Y:S02]  /*2ed10*/  IMAD.MOV.U32 R6, RZ, RZ, R12 ;  /* 0x000000ffff067224 */ /* 0x002fe400078e000c */
[----:B------:R-:W-:Y:S02]  /*2ed20*/  IMAD.MOV.U32 R7, RZ, RZ, R13 ;  /* 0x000000ffff077224 */ /* 0x000fe400078e000d */
[----:B------:R-:W4:Y:S11]  /*2ed30*/  LDL.LU.64 R12, [R1+0x2738] ;  /* 0x00273800010c7983 */ /* 0x000f360000300a00 */
[----:B------:R-:W-:Y:S07]  /*2ed40*/  @!UPT UIADD3 URZ, URZ, URZ, URZ ;  /* 0x0000003f3f3ff290 */ /* 0x000fee000fffe03f */
[----:B------:R-:W-:Y:S01]  /*2ed50*/  STL.64 [R1+0x450], R20 ;  /* 0x0004501401007387 */ /* 0x000fe20000100a00 */
[----:B------:R-:W-:Y:S02]  /*2ed60*/  STL [R1+0x458], R22 ;  /* 0x0004581601007387 */ /* 0x000fe40000100800 */
[----:B------:R-:W-:Y:S02]  /*2ed70*/  STL.64 [R1+0x26d0], R6 ;  /* 0x0026d00601007387 */ /* 0x000fe40000100a00 */
[----:B------:R0:W-:Y:S02]  /*2ed80*/  STL.64 [R1+0x26c8], R4 ;  /* 0x0026c80401007387 */ /* 0x0001e40000100a00 */
[----:B0-----:R-:W3:Y:S01]  /*2ed90*/  LDL.64 R4, [R1+0x40] ;  /* 0x0000400001047983 */ /* 0x001ee20000100a00 */
[----:B------:R-:W-:-:S05]  /*2eda0*/  IMAD.MOV.U32 R2, RZ, RZ, R23 ;  /* 0x000000ffff027224 */ /* 0x000fca00078e0017 */
[----:B------:R-:W-:Y:S01]  /*2edb0*/  STL [R1+0x2480], R2 ;  /* 0x0024800201007387 */ /* 0x000fe20000100800 */
[C---:B---3--:R-:W-:Y:S07]  /*2edc0*/  HMMA.16816.F32 R20, R16.reuse, R4, R8 ;  /* 0x000000041014723c */ /* 0x048fee0000001808 */
[----:B------:R-:W-:Y:S02]  /*2edd0*/  IMAD.MOV.U32 R8, RZ, RZ, R4 ;  /* 0x000000ffff087224 */ /* 0x000fe400078e0004 */
[----:B------:R-:W-:Y:S11]  /*2ede0*/  IMAD.MOV.U32 R9, RZ, RZ, R5 ;  /* 0x000000ffff097224 */ /* 0x000ff600078e0005 */
[----:B------:R-:W-:Y:S03]  /*2edf0*/  @!UPT UIADD3 URZ, URZ, URZ, URZ ;  /* 0x0000003f3f3ff290 */ /* 0x000fe6000fffe03f */
[----:B------:R-:W-:Y:S01]  /*2ee00*/  STL [R1+0x440], R20 ;  /* 0x0004401401007387 */ /* 0x000fe20000100800 */
[----:B------:R0:W-:Y:S03]  /*2ee10*/  STL.64 [R1+0x2718], R8 ;  /* 0x0027180801007387 */ /* 0x0001e60000100a00 */
[----:B0-----:R-:W3:Y:S01]  /*2ee20*/  LDL.LU.64 R8, [R1+0x420] ;  /* 0x0004200001087983 */ /* 0x001ee20000300a00 */
[----:B------:R-:W2:Y:S02]  /*2ee30*/  LDL.LU.64 R10, [R1+0x428] ;  /* 0x00042800010a7983 */ /* 0x000ea40000300a00 */
[----:B------:R-:W-:Y:S02]  /*2ee40*/  IMAD.MOV.U32 R14, RZ, RZ, R21 ;  /* 0x000000ffff0e7224 */ /* 0x000fe400078e0015 */
[----:B------:R-:W-:Y:S02]  /*2ee50*/  IMAD.MOV.U32 R15, RZ, RZ, R22 ;  /* 0x000000ffff0f7224 */ /* 0x000fe400078e0016 */
[----:B------:R-:W-:Y:S01]  /*2ee60*/  IMAD.MOV.U32 R3, RZ, RZ, R23 ;  /* 0x000000ffff037224 */ /* 0x000fe200078e0017 */
[----:B--2---:R-:W-:Y:S01]  /*2ee70*/  STL.64 [R1+0x2730], R10 ;  /* 0x0027300a01007387 */ /* 0x004fe20000100a00 */
[----:B---3--:R0:W-:Y:S03]  /*2ee80*/  STL.64 [R1+0x2728], R8 ;  /* 0x0027280801007387 */ /* 0x0081e60000100a00 */
[----:B0-----:R-:W2:Y:S01]  /*2ee90*/  LDL.LU.64 R8, [R1+0x430] ;  /* 0x0004300001087983 */ /* 0x001ea20000300a00 */
[----:B------:R-:W2:Y:S02]  /*2eea0*/  LDL.LU.64 R10, [R1+0x438] ;  /* 0x00043800010a7983 */ /* 0x000ea40000300a00 */
[----:B------:R-:W3:Y:S02]  /*2eeb0*/  LDL.LU.64 R20, [R1+0x410] ;  /* 0x0004100001147983 */ /* 0x000ee40000300a00 */
[----:B------:R-:W3:Y:S01]  /*2eec0*/  LDL.LU.64 R22, [R1+0x418] ;  /* 0x0004180001167983 */ /* 0x000ee20000300a00 */
[----:B------:R-:W3:Y:S01]  /*2eed0*/  LDL.LU.64 R4, [R1+0x3f0] ;  /* 0x0003f00001047983 */ /* 0x000ee20000300a00 */
[----:B------:R-:W3:Y:S01]  /*2eee0*/  LDL.LU.64 R6, [R1+0x3f8] ;  /* 0x0003f80001067983 */ /* 0x000ee20000300a00 */
[----:B--2---:R-:W-:Y:S02]  /*2eef0*/  HMMA.16816.F32 R8, R16, R24, R8 ;  /* 0x000000181008723c */ /* 0x004fe40000001808 */
[----:B---3--:R-:W-:Y:S01]  /*2ef00*/  STL.64 [R1+0x26f0], R6 ;  /* 0x0026f00601007387 */ /* 0x008fe20000100a00 */
[----:B------:R0:W-:Y:S03]  /*2ef10*/  STL.64 [R1+0x26e8], R4 ;  /* 0x0026e80401007387 */ /* 0x0001e60000100a00 */
[----:B0-----:R-:W2:Y:S01]  /*2ef20*/  LDL.LU.64 R4, [R1+0x400] ;  /* 0x0004000001047983 */ /* 0x001ea20000300a00 */
[----:B------:R-:W2:Y:S02]  /*2ef30*/  LDL.LU.64 R6, [R1+0x408] ;  /* 0x0004080001067983 */ /* 0x000ea40000300a00 */
[----:B------:R-:W-:Y:S02]  /*2ef40*/  STL [R1+0x24b8], R15 ;  /* 0x0024b80f01007387 */ /* 0x000fe40000100800 */
[----:B------:R0:W-:Y:S01]  /*2ef50*/  STL [R1+0x24b4], R14 ;  /* 0x0024b40e01007387 */ /* 0x0001e20000100800 */
[----:B------:R1:W-:Y:S11]  /*2ef60*/  STL [R1+0x2484], R3 ;  /* 0x0024840301007387 */ /* 0x0003f60000100800 */
[----:B------:R-:W-:Y:S02]  /*2ef70*/  STL.64 [R1+0x430], R8 ;  /* 0x0004300801007387 */ /* 0x000fe40000100a00 */
[----:B------:R3:W-:Y:S02]  /*2ef80*/  STL.64 [R1+0x438], R10 ;  /* 0x0004380a01007387 */ /* 0x0007e40000100a00 */
[----:B0-----:R-:W-:-:S02]  /*2ef90*/  IMAD.MOV.U32 R14, RZ, RZ, R24 ;  /* 0x000000ffff0e7224 */ /* 0x001fc400078e0018 */
[----:B-1----:R-:W-:Y:S01]  /*2efa0*/  IMAD.MOV.U32 R3, RZ, RZ, R25 ;  /* 0x000000ffff037224 */ /* 0x002fe200078e0019 */
[----:B---3--:R-:W3:Y:S01]  /*2efb0*/  LDL.LU.64 R10, [R1+0x2730] ;  /* 0x00273000010a7983 */ /* 0x008ee20000300a00 */
[----:B------:R-:W3:Y:S02]  /*2efc0*/  LDL.LU.64 R8, [R1+0x2728] ;  /* 0x0027280001087983 */ /* 0x000ee40000300a00 */
[----:B------:R-:W3:Y:S02]  /*2efd0*/  LDL.LU.64 R24, [R1+0x2720] ;  /* 0x0027200001187983 */ /* 0x000ee40000300a00 */
[C---:B---3--:R-:W-:Y:S01]  /*2efe0*/  HMMA.16816.F32 R8, R16.reuse, R24, R8 ;  /* 0x000000181008723c */ /* 0x048fe20000001808 */
[----:B------:R-:W-:Y:S11]  /*2eff0*/  IMAD.MOV.U32 R15, RZ, RZ, R25 ;  /* 0x000000ffff0f7224 */ /* 0x000ff600078e0019 */
[----:B------:R-:W-:Y:S11]  /*2f000*/  @!UPT UIADD3 URZ, URZ, URZ, URZ ;  /* 0x0000003f3f3ff290 */ /* 0x000ff6000fffe03f */
[----:B------:R0:W-:Y:S01]  /*2f010*/  STL.64 [R1+0x420], R8 ;  /* 0x0004200801007387 */ /* 0x0001e20000100a00 */
[----:B------:R1:W-:Y:S03]  /*2f020*/  STL.64 [R1+0x428], R10 ;  /* 0x0004280a01007387 */ /* 0x0003e60000100a00 */
[----:B0-----:R-:W3:Y:S01]  /*2f030*/  LDL.LU.64 R8, [R1+0x2718] ;  /* 0x0027180001087983 */ /* 0x001ee20000300a00 */
[----:B-1----:R-:W-:Y:S02]  /*2f040*/  IMAD.MOV.U32 R11, RZ, RZ, R24 ;  /* 0x000000ffff0b7224 */ /* 0x002fe400078e0018 */
[----:B------:R-:W2:Y:S02]  /*2f050*/  LDL.LU.64 R24, [R1+0x2710] ;  /* 0x0027100001187983 */ /* 0x000ea40000300a00 */
[C---:B--2---:R-:W-:Y:S01]  /*2f060*/  HMMA.16816.F32 R20, R16.reuse, R24, R20 ;  /* 0x000000181014723c */ /* 0x044fe20000001814 */
[----:B------:R-:W-:Y:S11]  /*2f070*/  IMAD.MOV.U32 R10, RZ, RZ, R25 ;  /* 0x000000ffff0a7224 */ /* 0x000ff600078e0019 */
[----:B------:R-:W-:Y:S11]  /*2f080*/  @!UPT UIADD3 URZ, URZ, URZ, URZ ;  /* 0x0000003f3f3ff290 */ /* 0x000ff6000fffe03f */
[----:B------:R0:W-:Y:S01]  /*2f090*/  STL.64 [R1+0x410], R20 ;  /* 0x0004101401007387 */ /* 0x0001e20000100a00 */
[----:B------:R1:W-:Y:S02]  /*2f0a0*/  STL.64 [R1+0x418], R22 ;  /* 0x0004181601007387 */ /* 0x0003e40000100a00 */
[----:B0-----:R-:W-:Y:S01]  /*2f0b0*/  IMAD.MOV.U32 R21, RZ, RZ, R24 ;  /* 0x000000ffff157224 */ /* 0x001fe200078e0018 */
[----:B-1----:R-:W2:Y:S01]  /*2f0c0*/  LDL.LU.64 R22, [R1+0x2708] ;  /* 0x0027080001167983 */ /* 0x002ea20000300a00 */
[----:B------:R-:W2:Y:S02]  /*2f0d0*/  LDL.LU R20, [R1+0x2700] ;  /* 0x0027000001147983 */ /* 0x000ea40000300800 */
[----:B------:R-:W2:Y:S02]  /*2f0e0*/  LDL.LU.64 R24, [R1+0x26f8] ;  /* 0x0026f80001187983 */ /* 0x000ea40000300a00 */
[----:B--2---:R-:W-:Y:S01]  /*2f0f0*/  HMMA.16816.F32 R4, R16, R24, R4 ;  /* 0x000000181004723c */ /* 0x004fe20000001804 */
[----:B------:R-:W-:-:S02]  /*2f100*/  IMAD.MOV.U32 R2, RZ, RZ, R24 ;  /* 0x000000ffff027224 */ /* 0x000fc400078e0018 */
[----:B------:R-:W-:Y:S11]  /*2f110*/  IMAD.MOV.U32 R0, RZ, RZ, R25 ;  /* 0x000000ffff007224 */ /* 0x000ff600078e0019 */
[----:B------:R-:W-:Y:S09]  /*2f120*/  @!UPT UIADD3 URZ, URZ, URZ, URZ ;  /* 0x0000003f3f3ff290 */ /* 0x000ff2000fffe03f */
[----:B------:R-:W-:Y:S01]  /*2f130*/  STL.64 [R1+0x400], R4 ;  /* 0x0004000401007387 */ /* 0x000fe20000100a00 */
[----:B------:R0:W-:Y:S03]  /*2f140*/  STL.64 [R1+0x408], R6 ;  /* 0x0004080601007387 */ /* 0x0001e60000100a00 */
[----:B0-----:R-:W2:Y:S01]  /*2f150*/  LDL.LU.64 R6, [R1+0x26f0] ;  /* 0x0026f00001067983 */ /* 0x001ea20000300a00 */
[----:B------:R-:W2:Y:S02]  /*2f160*/  LDL.LU.64 R4, [R1+0x26e8] ;  /* 0x0026e80001047983 */ /* 0x000ea40000300a00 */
[----:B------:R-:W2:Y:S02]  /*2f170*/  LDL.LU.64 R26, [R1+0x26e0] ;  /* 0x0026e000011a7983 */ /* 0x000ea40000300a00 */
[----:B------:R-:W2:Y:S02]  /*2f180*/  LDL.LU.64 R24, [R1+0x26d8] ;  /* 0x0026d80001187983 */ /* 0x000ea40000300a00 */
[----:B--2---:R-:W-:Y:S11]  /*2f190*/  HMMA.16816.F32 R4, R16, R24, R4 ;  /* 0x000000181004723c */ /* 0x004ff60000001804 */
[----:B------:R-:W-:Y:S11]  /*2f1a0*/  @!UPT UIADD3 URZ, URZ, URZ, URZ ;  /* 0x0000003f3f3ff290 */ /* 0x000ff6000fffe03f */
[----:B------:R-:W-:Y:S01]  /*2f1b0*/  @!UPT UIADD3 URZ, URZ, URZ, URZ ;  /* 0x0000003f3f3ff290 */ /* 0x000fe2000fffe03f */
[----:B------:R-:W-:Y:S01]  /*2f1c0*/  STL.64 [R1+0x3f0], R4 ;  /* 0x0003f00401007387 */ /* 0x000fe20000100a00 */
[----:B------:R0:W-:Y:S03]  /*2f1d0*/  STL.64 [R1+0x3f8], R6 ;  /* 0x0003f80601007387 */ /* 0x0001e60000100a00 */
[----:B0-----:R-:W2:Y:S01]  /*2f1e0*/  LDL.LU.64 R6, [R1+0x26d0] ;  /* 0x0026d00001067983 */ /* 0x001ea20000300a00 */
[----:B------:R-:W2:Y:S02]  /*2f1f0*/  LDL.LU.64 R4, [R1+0x26c8] ;  /* 0x0026c80001047983 */ /* 0x000ea40000300a00 */
[----:B------:R-:W-:Y:S02]  /*2f200*/  STL.64 [R1+0x25a0], R26 ;  /* 0x0025a01a01007387 */ /* 0x000fe40000100a00 */
[----:B------:R0:W-:Y:S02]  /*2f210*/  STL.64 [R1+0x2598], R24 ;  /* 0x0025981801007387 */ /* 0x0001e40000100a00 */
[----:B0-----:R-:W-:-:S02]  /*2f220*/  IMAD.MOV.U32 R24, RZ, RZ, R21 ;  /* 0x000000ffff187224 */ /* 0x001fc400078e0015 */
[----:B------:R-:W-:Y:S01]  /*2f230*/  IMAD.MOV.U32 R25, RZ, RZ, R10 ;  /* 0x000000ffff197224 */ /* 0x000fe200078e000a */
[----:B------:R-:W2:Y:S01]  /*2f240*/  LDL.LU R21, [R1+0x26c0] ;  /* 0x0026c00001157983 */ /* 0x000ea20000300800 */
[----:B------:R-:W2:Y:S03]  /*2f250*/  LDL.LU R10, [R1+0x26bc] ;  /* 0x0026bc00010a7983 */ /* 0x000ea60000300800 */
[----:B------:R0:W-:Y:S04]  /*2f260*/  STL.64 [R1+0x25b0], R24 ;  /* 0x0025b01801007387 */ /* 0x0001e80000100a00 */
[----:B0-----:R-:W4:Y:S01]  /*2f270*/  LDL.LU.64 R24, [R1+0x3e0] ;  /* 0x0003e00001187983 */ /* 0x001f220000300a00 */
[----:B------:R-:W4:Y:S02]  /*2f280*/  LDL.LU.64 R26, [R1+0x3e8] ;  /* 0x0003e800011a7983 */ /* 0x000f240000300a00 */
[----:B----4-:R-:W-:Y:S11]  /*2f290*/  HMMA.16816.F32 R24, R16, R12, R24 ;  /* 0x0000000c1018723c */ /* 0x010ff60000001818 */
[----:B------:R-:W-:Y:S11]  /*2f2a0*/  @!UPT UIADD3 URZ, URZ, URZ, URZ ;  /* 0x0000003f3f3ff290 */ /* 0x000ff6000fffe03f */
[----:B------:R-:W-:Y:S01]  /*2f2b0*/  @!UPT UIADD3 URZ, URZ, URZ, URZ ;  /* 0x0000003f3f3ff290 */ /* 0x000fe2000fffe03f */
[----:B------:R0:W-:Y:S01]  /*2f2c0*/  STL.64 [R1+0x3e0], R24 ;  /* 0x0003e01801007387 */ /* 0x0001e20000100a00 */
[----:B------:R1:W-:Y:S03]  /*2f2d0*/  STL.64 [R1+0x3e8], R26 ;  /* 0x0003e81a01007387 */ /* 0x0003e60000100a00 */
[----:B0-----:R-:W4:Y:S01]  /*2f2e0*/  LDL.LU.64 R24, [R1+0x3d0] ;  /* 0x0003d00001187983 */ /* 0x001f220000300a00 */
[----:B-1----:R-:W4:Y:S02]  /*2f2f0*/  LDL.LU.64 R26, [R1+0x3d8] ;  /* 0x0003d800011a7983 */ /* 0x002f240000300a00 */
[----:B------:R0:W-:Y:S02]  /*2f300*/  STL.64 [R1+0x2590], R12 ;  /* 0x0025900c01007387 */ /* 0x0001e40000100a00 */
[----:B0-----:R-:W-:Y:S02]  /*2f310*/  IMAD.MOV.U32 R12, RZ, RZ, R11 ;  /* 0x000000ffff0c7224 */ /* 0x001fe400078e000b */
[----:B------:R-:W-:Y:S01]  /*2f320*/  IMAD.MOV.U32 R13, RZ, RZ, R15 ;  /* 0x000000ffff0d7224 */ /* 0x000fe200078e000f */
[----:B------:R-:W4:Y:S04]  /*2f330*/  LDL.LU R11, [R1+0x26b8] ;  /* 0x0026b800010b7983 */ /* 0x000f280000300800 */
[----:B------:R0:W-:Y:S02]  /*2f340*/  STL.64 [R1+0x25b8], R12 ;  /* 0x0025b80c01007387 */ /* 0x0001e40000100a00 */
[----:B0-----:R-:W-:-:S02]  /*2f350*/  IMAD.MOV.U32 R12, RZ, RZ, R14 ;  /* 0x000000ffff0c7224 */ /* 0x001fc400078e000e */
[----:B------:R-:W-:-:S05]  /*2f360*/  IMAD.MOV.U32 R13, RZ, RZ, R3 ;  /* 0x000000ffff0d7224 */ /* 0x000fca00078e0003 */
[----:B------:R3:W-:Y:S02]  /*2f370*/  STL.64 [R1+0x25d0], R12 ;  /* 0x0025d00c01007387 */ /* 0x0007e40000100a00 */
[----:B---3--:R-:W-:Y:S02]  /*2f380*/  IMAD.MOV.U32 R12, RZ, RZ, R8 ;  /* 0x000000ffff0c7224 */ /* 0x008fe400078e0008 */
[----:B------:R-:W-:Y:S01]  /*2f390*/  IMAD.MOV.U32 R13, RZ, RZ, R9 ;  /* 0x000000ffff0d7224 */ /* 0x000fe200078e0009 */
[----:B------:R-:W4:Y:S01]  /*2f3a0*/  LDL.LU R8, [R1+0x26b4] ;  /* 0x0026b40001087983 */ /* 0x000f220000300800 */
[----:B------:R-:W4:Y:S03]  /*2f3b0*/  LDL.LU R9, [R1+0x26b0] ;  /* 0x0026b00001097983 */ /* 0x000f260000300800 */
[----:B------:R2:W-:Y:S02]  /*2f3c0*/  STL.64 [R1+0x25e8], R12 ;  /* 0x0025e80c01007387 */ /* 0x0005e40000100a00 */
[----:B--2---:R-:W-:-:S02]  /*2f3d0*/  IMAD.MOV.U32 R12, RZ, RZ, R6 ;  /* 0x000000ffff0c7224 */ /* 0x004fc400078e0006 */
[----:B------:R-:W-:Y:S01]  /*2f3e0*/  IMAD.MOV.U32 R13, RZ, RZ, R7 ;  /* 0x000000ffff0d7224 */ /* 0x000fe200078e0007 */
[----:B------:R-:W2:Y:S01]  /*2f3f0*/  LDL.LU R6, [R1+0x26ac] ;  /* 0x0026ac0001067983 */ /* 0x000ea20000300800 */
[----:B------:R-:W3:Y:S03]  /*2f400*/  LDL.LU R7, [R1+0x26a8] ;  /* 0x0026a80001077983 */ /* 0x000ee60000300800 */
[----:B------:R0:W-:Y:S02]  /*2f410*/  STL.64 [R1+0x2600], R12 ;  /* 0x0026000c01007387 */ /* 0x0001e40000100a00 */
[----:B0-----:R-:W-:Y:S02]  /*2f420*/  IMAD.MOV.U32 R12, RZ, RZ, R4 ;  /* 0x000000ffff0c7224 */ /* 0x001fe400078e0004 */
[----:B------:R-:W-:Y:S01]  /*2f430*/  IMAD.MOV.U32 R13, RZ, RZ, R5 ;  /* 0x000000ffff0d7224 */ /* 0x000fe200078e0005 */
[----:B------:R-:W2:Y:S01]  /*2f440*/  LDL.LU R4, [R1+0x26a4] ;  /* 0x0026a40001047983 */ /* 0x000ea20000300800 */
[----:B------:R-:W2:Y:S03]  /*2f450*/  LDL.LU R5, [R1+0x26a0] ;  /* 0x0026a00001057983 */ /* 0x000ea60000300800 */
[----:B------:R0:W-:Y:S02]  /*2f460*/  STL.64 [R1+0x2618], R12 ;  /* 0x0026180c01007387 */ /* 0x0001e40000100a00 */
[----:B0-----:R-:W-:-:S02]  /*2f470*/  IMAD.MOV.U32 R12, RZ, RZ, R29 ;  /* 0x000000ffff0c7224 */ /* 0x001fc400078e001d */
[----:B------:R-:W-:Y:S01]  /*2f480*/  IMAD.MOV.U32 R13, RZ, RZ, R28 ;  /* 0x000000ffff0d7224 */ /* 0x000fe200078e001c */
[----:B----4-:R-:W-:Y:S11]  /*2f490*/  HMMA.16816.F32 R24, R16, R8, R24 ;  /* 0x000000081018723c */ /* 0x010ff60000001818 */
[----:B------:R-:W-:Y:S11]  /*2f4a0*/  @!UPT UIADD3 URZ, URZ, URZ, URZ ;  /* 0x0000003f3f3ff290 */ /* 0x000ff6000fffe03f */
[----:B------:R-:W-:Y:S01]  /*2f4b0*/  @!UPT UIADD3 URZ, URZ, URZ, URZ ;  /* 0x0000003f3f3ff290 */ /* 0x000fe2000fffe03f */
[----:B------:R-:W-:Y:S01]  /*2f4c0*/  STL.64 [R1+0x3d0], R24 ;  /* 0x0003d01801007387 */ /* 0x000fe20000100a00 */
[----:B------:R-:W-:Y:S02]  /*2f4d0*/  STL.64 [R1+0x3d8], R26 ;  /* 0x0003d81a01007387 */ /* 0x000fe40000100a00 */
[----:B------:R0:W-:Y:S02]  /*2f4e0*/  STL.64 [R1+0x2630], R12 ;  /* 0x0026300c01007387 */ /* 0x0001e40000100a00 */
[----:B0-----:R-:W-:Y:S02]  /*2f4f0*/  IMAD.MOV.U32 R12, RZ, RZ, R23 ;  /* 0x000000ffff0c7224 */ /* 0x001fe400078e0017 */
[----:B------:R-:W-:-:S05]  /*2f500*/  IMAD.MOV.U32 R13, RZ, RZ, R22 ;  /* 0x000000ffff0d7224 */ /* 0x000fca00078e0016 */
[----:B------:R0:W-:Y:S02]  /*2f510*/  STL.64 [R1+0x2648], R12 ;  /* 0x0026480c01007387 */ /* 0x0001e40000100a00 */
[----:B0-----:R-:W-:Y:S02]  /*2f520*/  IMAD.MOV.U32 R12, RZ, RZ, R21 ;  /* 0x000000ffff0c7224 */ /* 0x001fe400078e0015 */
[----:B------:R-:W-:-:S05]  /*2f530*/  IMAD.MOV.U32 R13, RZ, RZ, R20 ;  /* 0x000000ffff0d7224 */ /* 0x000fca00078e0014 */
[----:B------:R0:W-:Y:S02]  /*2f540*/  STL.64 [R1+0x2660], R12 ;  /* 0x0026600c01007387 */ /* 0x0001e40000100a00 */
[----:B0-----:R-:W-:Y:S02]  /*2f550*/  IMAD.MOV.U32 R12, RZ, RZ, R11 ;  /* 0x000000ffff0c7224 */ /* 0x001fe400078e000b */
[----:B------:R-:W-:-:S05]  /*2f560*/  IMAD.MOV.U32 R13, RZ, RZ, R10 ;  /* 0x000000ffff0d7224 */ /* 0x000fca00078e000a */
[----:B------:R-:W-:Y:S01]  /*2f570*/  STL.64 [R1+0x2678], R12 ;  /* 0x0026780c01007387 */ /* 0x000fe20000100a00 */
[----:B------:R-:W2:Y:S02]  /*2f580*/  LDL.LU.64 R20, [R1+0x2d0] ;  /* 0x0002d00001147983 */ /* 0x000ea40000300a00 */
[----:B------:R-:W2:Y:S02]  /*2f590*/  LDL.LU.64 R22, [R1+0x2d8] ;  /* 0x0002d80001167983 */ /* 0x000ea40000300a00 */
[----:B------:R-:W4:Y:S01]  /*2f5a0*/  LDL.LU.64 R24, [R1+0x230] ;  /* 0x0002300001187983 */ /* 0x000f220000300a00 */
[----:B------:R-:W2:Y:S04]  /*2f5b0*/  LDL.LU.64 R26, [R1+0x238] ;  /* 0x00023800011a7983 */ /* 0x000ea80000300a00 */
[----:B--2---:R-:W-:Y:S01]  /*2f5c0*/  STL.64 [R1+0x25c8], R26 ;  /* 0x0025c81a01007387 */ /* 0x004fe20000100a00 */
[----:B----4-:R0:W-:Y:S03]  /*2f5d0*/  STL.64 [R1+0x25c0], R24 ;  /* 0x0025c01801007387 */ /* 0x0101e60000100a00 */
[----:B0-----:R-:W2:Y:S01]  /*2f5e0*/  LDL.LU.64 R24, [R1+0x240] ;  /* 0x0002400001187983 */ /* 0x001ea20000300a00 */
[----:B------:R-:W4:Y:S03]  /*2f5f0*/  LDL.LU.64 R26, [R1+0x248] ;  /* 0x00024800011a7983 */ /* 0x000f260000300a00 */
[----:B----4-:R-:W-:Y:S01]  /*2f600*/  STL.64 [R1+0x25e0], R26 ;  /* 0x0025e01a01007387 */ /* 0x010fe20000100a00 */
[----:B--2---:R0:W-:Y:S03]  /*2f610*/  STL.64 [R1+0x25d8], R24 ;  /* 0x0025d81801007387 */ /* 0x0041e60000100a00 */
        /* <DEDUP_REMOVED lines=25> */
[----:B------:R-:W4:Y:S01]  /*2f7b0*/  LDL.LU.64 R26, [R1+0x2b8] ;  /* 0x0002b800011a7983 */ /* 0x000f220000300a00 */
[----:B------:R-:W-:Y:S02]  /*2f7c0*/  HMMA.16816.F32 R16, R16, R4, R20 ;  /* 0x000000041010723c */ /* 0x000fe40000001814 */
[----:B----4-:R-:W-:Y:S01]  /*2f7d0*/  STL.64 [R1+0x2688], R26 ;  /* 0x0026881a01007387 */ /* 0x010fe20000100a00 */
[----:B--2---:R0:W-:Y:S03]  /*2f7e0*/  STL.64 [R1+0x2680], R24 ;  /* 0x0026801801007387 */ /* 0x0041e60000100a00 */
[----:B0-----:R-:W2:Y:S01]  /*2f7f0*/  LDL.LU.64 R24, [R1+0x2c0] ;  /* 0x0002c00001187983 */ /* 0x001ea20000300a00 */
[----:B------:R-:W2:Y:S02]  /*2f800*/  LDL.LU.64 R26, [R1+0x2c8] ;  /* 0x0002c800011a7983 */ /* 0x000ea40000300a00 */
[----:B------:R0:W-:Y:S02]  /*2f810*/  STL.64 [R1+0x2588], R8 ;  /* 0x0025880801007387 */ /* 0x0001e40000100a00 */
[----:B0-----:R-:W-:-:S02]  /*2f820*/  IMAD.MOV.U32 R8, RZ, RZ, R2 ;  /* 0x000000ffff087224 */ /* 0x001fc400078e0002 */
[----:B------:R-:W-:-:S05]  /*2f830*/  IMAD.MOV.U32 R9, RZ, RZ, R0 ;  /* 0x000000ffff097224 */ /* 0x000fca00078e0000 */
[----:B------:R0:W-:Y:S04]  /*2f840*/  STL.64 [R1+0x25a8], R8 ;  /* 0x0025a80801007387 */ /* 0x0001e80000100a00 */
[----:B0-----:R-:W4:Y:S01]  /*2f850*/  LDL.LU.64 R8, [R1+0x220] ;  /* 0x0002200001087983 */ /* 0x001f220000300a00 */
[----:B------:R-:W4:Y:S02]  /*2f860*/  LDL.LU.64 R10, [R1+0x228] ;  /* 0x00022800010a7983 */ /* 0x000f240000300a00 */
[----:B------:R-:W2:Y:S02]  /*2f870*/  LDL.LU.64 R22, [R1+0x2698] ;  /* 0x0026980001167983 */ /* 0x000ea40000300a00 */
[----:B------:R-:W2:Y:S02]  /*2f880*/  LDL.LU.64 R20, [R1+0x2690] ;  /* 0x0026900001147983 */ /* 0x000ea40000300a00 */
[----:B---3--:R-:W-:-:S02]  /*2f890*/  IMAD.MOV.U32 R12, RZ, RZ, R7 ;  /* 0x000000ffff0c7224 */ /* 0x008fc400078e0007 */
[----:B------:R-:W-:Y:S01]  /*2f8a0*/  IMAD.MOV.U32 R13, RZ, RZ, R6 ;  /* 0x000000ffff0d7224 */ /* 0x000fe200078e0006 */
[----:B------:R0:W-:Y:S01]  /*2f8b0*/  STL.64 [R1+0x2d0], R16 ;  /* 0x0002d01001007387 */ /* 0x0001e20000100a00 */
[----:B------:R1:W-:Y:S03]  /*2f8c0*/  STL.64 [R1+0x2d8], R18 ;  /* 0x0002d81201007387 */ /* 0x0003e60000100a00 */
[----:B0-----:R-:W3:Y:S01]  /*2f8d0*/  LDL.LU.64 R16, [R1+0x210] ;  /* 0x0002100001107983 */ /* 0x001ee20000300a00 */
[----:B-1----:R-:W3:Y:S01]  /*2f8e0*/  LDL.LU.64 R18, [R1+0x218] ;  /* 0x0002180001127983 */ /* 0x002ee20000300a00 */
[C---:B--2---:R-:W-:Y:S02]  /*2f8f0*/  HMMA.16816.F32 R12, R20.reuse, R12, R24 ;  /* 0x0000000c140c723c */ /* 0x044fe40000001818 */
[----:B------:R-:W2:Y:S01]  /*2f900*/  LDL.LU.64 R26, [R1+0x2688] ;  /* 0x00268800011a7983 */ /* 0x000ea20000300a00 */
[----:B------:R-:W2:Y:S11]  /*2f910*/  LDL.LU.64 R24, [R1+0x2680] ;  /* 0x0026800001187983 */ /* 0x000eb60000300a00 */
[----:B------:R-:W-:Y:S09]  /*2f920*/  @!UPT UIADD3 URZ, URZ, URZ, URZ ;  /* 0x0000003f3f3ff290 */ /* 0x000ff2000fffe03f */
[----:B------:R0:W-:Y:S01]  /*2f930*/  STL.64 [R1+0x2c0], R12 ;  /* 0x0002c00c01007387 */ /* 0x0001e20000100a00 */
[----:B------:R2:W-:Y:S03]  /*2f940*/  STL.64 [R1+0x2c8], R14 ;  /* 0x0002c80e01007387 */ /* 0x0005e60000100a00 */
[----:B0-----:R-:W2:Y:S02]  /*2f950*/  LDL.LU.64 R12, [R1+0x2678] ;  /* 0x00267800010c7983 */ /* 0x001ea40000300a00 */
        /* <DEDUP_REMOVED lines=57> */
[----:B------:R-:W4:Y:S11]  /*2fcf0*/  LDL.LU.64 R24, [R1+0x25b0] ;  /* 0x0025b00001187983 */ /* 0x000f360000300a00 */
[----:B------:R-:W-:Y:S10]  /*2fd00*/  @!UPT UIADD3 URZ, URZ, URZ, URZ ;  /* 0x0000003f3f3ff290 */ /* 0x000ff4000fffe03f */
[----:B------:R0:W-:Y:S01]  /*2fd10*/  STL.64 [R1+0x230], R12 ;  /* 0x0002300c01007387 */ /* 0x0001e20000100a00 */
[----:B------:R1:W-:Y:S03]  /*2fd20*/  STL.64 [R1+0x238], R14 ;  /* 0x0002380e01007387 */ /* 0x0003e60000100a00 */
[----:B0-----:R-:W2:Y:S01]  /*2fd30*/  LDL.LU.64 R12, [R1+0x200] ;  /* 0x00020000010c7983 */ /* 0x001ea20000300a00 */
[----:B-1----:R-:W2:Y:S01]  /*2fd40*/  LDL.LU.64 R14, [R1+0x208] ;  /* 0x00020800010e7983 */ /* 0x002ea20000300a00 */
[C---:B----4-:R-:W-:Y:S02]  /*2fd50*/  HMMA.16816.F32 R24, R20.reuse, R24, R8 ;  /* 0x000000181418723c */ /* 0x050fe40000001808 */
[----:B------:R-:W3:Y:S11]  /*2fd60*/  LDL.LU.64 R8, [R1+0x25a8] ;  /* 0x0025a80001087983 */ /* 0x000ef60000300a00 */
[----:B------:R-:W-:Y:S10]  /*2fd70*/  @!UPT UIADD3 URZ, URZ, URZ, URZ ;  /* 0x0000003f3f3ff290 */ /* 0x000ff4000fffe03f */
[----:B------:R-:W-:Y:S01]  /*2fd80*/  STL.64 [R1+0x220], R24 ;  /* 0x0002201801007387 */ /* 0x000fe20000100a00 */
[----:B------:R0:W-:Y:S03]  /*2fd90*/  STL.64 [R1+0x228], R26 ;  /* 0x0002281a01007387 */ /* 0x0001e60000100a00 */
[----:B0-----:R-:W4:Y:S01]  /*2fda0*/  LDL.LU.64 R26, [R1+0x25a0] ;  /* 0x0025a000011a7983 */ /* 0x001f220000300a00 */
[----:B------:R-:W2:Y:S01]  /*2fdb0*/  LDL.LU.64 R24, [R1+0x2598] ;  /* 0x0025980001187983 */ /* 0x000ea20000300a00 */
[C---:B---3--:R-:W-:Y:S11]  /*2fdc0*/  HMMA.16816.F32 R8, R20.reuse, R8, R16 ;  /* 0x000000081408723c */ /* 0x048ff60000001810 */
[----:B------:R-:W-:Y:S11]  /*2fdd0*/  @!UPT UIADD3 URZ, URZ, URZ, URZ ;  /* 0x0000003f3f3ff290 */ /* 0x000ff6000fffe03f */
[----:B------:R-:W-:Y:S01]  /*2fde0*/  @!UPT UIADD3 URZ, URZ, URZ, URZ ;  /* 0x0000003f3f3ff290 */ /* 0x000fe2000fffe03f */
[----:B------:R0:W-:Y:S01]  /*2fdf0*/  STL.64 [R1+0x210], R8 ;  /* 0x0002100801007387 */ /* 0x0001e20000100a00 */
[----:B------:R-:W-:Y:S02]  /*2fe00*/  IMAD.MOV.U32 R6, RZ, RZ, R10 ;  /* 0x000000ffff067224 */ /* 0x000fe400078e000a */
[----:B------:R-:W-:Y:S01]  /*2fe10*/  IMAD.MOV.U32 R7, RZ, RZ, R11 ;  /* 0x000000ffff077224 */ /* 0x000fe200078e000b */
[----:B0-----:R-:W3:Y:S01]  /*2fe20*/  LDL.LU.64 R8, [R1+0x1f0] ;  /* 0x0001f00001087983 */ /* 0x001ee20000300a00 */
[----:B------:R-:W3:Y:S02]  /*2fe30*/  LDL.LU.64 R10, [R1+0x1f8] ;  /* 0x0001f800010a7983 */ /* 0x000ee40000300a00 */
[----:B------:R-:W3:Y:S02]  /*2fe40*/  LDL.LU.64 R16, [R1+0xd0] ;  /* 0x0000d00001107983 */ /* 0x000ee40000300a00 */
[----:B------:R-:W3:Y:S01]  /*2fe50*/  LDL.LU.64 R18, [R1+0xd8] ;  /* 0x0000d80001127983 */ /* 0x000ee20000300a00 */
[C---:B--2---:R-:W-:Y:S01]  /*2fe60*/  HMMA.16816.F32 R12, R20.reuse, R24, R12 ;  /* 0x00000018140c723c */ /* 0x044fe2000000180c */
[----:B---3--:R-:W-:Y:S01]  /*2fe70*/  STL.64 [R1+0x2580], R18 ;  /* 0x0025801201007387 */ /* 0x008fe20000100a00 */
[----:B------:R0:W-:Y:S03]  /*2fe80*/  STL.64 [R1+0x2578], R16 ;  /* 0x0025781001007387 */ /* 0x0001e60000100a00 */
[----:B0-----:R-:W2:Y:S01]  /*2fe90*/  LDL.LU.64 R16, [R1+0x1e0] ;  /* 0x0001e00001107983 */ /* 0x001ea20000300a00 */
[----:B------:R-:W2:Y:S02]  /*2fea0*/  LDL.LU.64 R18, [R1+0x1e8] ;  /* 0x0001e80001127983 */ /* 0x000ea40000300a00 */
[----:B------:R-:W3:Y:S02]  /*2feb0*/  LDL R2, [R1+0x5f4] ;  /* 0x0005f40001027983 */ /* 0x000ee40000100800 */
[----:B------:R-:W2:Y:S01]  /*2fec0*/  LDL R0, [R1+0x5f0] ;  /* 0x0005f00001007983 */ /* 0x000ea20000100800 */
[----:B------:R-:W-:Y:S01]  /*2fed0*/  STL [R1+0x21fc], R7 ;  /* 0x0021fc0701007387 */ /* 0x000fe20000100800 */
[----:B------:R-:W-:Y:S11]  /*2fee0*/  STL [R1+0x21f8], R6 ;  /* 0x0021f80601007387 */ /* 0x000ff60000100800 */
[----:B------:R0:W-:Y:S02]  /*2fef0*/  STL.64 [R1+0x200], R12 ;  /* 0x0002000c01007387 */ /* 0x0001e40000100a00 */
[----:B------:R-:W-:Y:S01]  /*2ff00*/  STL.64 [R1+0x208], R14 ;  /* 0x0002080e01007387 */ /* 0x000fe20000100a00 */
[----:B0-----:R-:W2:Y:S01]  /*2ff10*/  LDL.LU.64 R12, [R1+0x2590] ;  /* 0x00259000010c7983 */ /* 0x001ea20000300a00 */
[----:B----4-:R-:W-:Y:S02]  /*2ff20*/  STL.64 [R1+0x24e8], R26 ;  /* 0x0024e81a01007387 */ /* 0x010fe40000100a00 */
[----:B------:R0:W-:Y:S02]  /*2ff30*/  STL.64 [R1+0x24e0], R24 ;  /* 0x0024e01801007387 */ /* 0x0001e40000100a00 */
[----:B0-----:R-:W4:Y:S01]  /*2ff40*/  LDL.LU.64 R24, [R1+0xa0] ;  /* 0x0000a00001187983 */ /* 0x001f220000300a00 */
[C---:B--2---:R-:W-:Y:S11]  /*2ff50*/  HMMA.16816.F32 R8, R20.reuse, R12, R8 ;  /* 0x0000000c1408723c */ /* 0x044ff60000001808 */
[----:B------:R-:W-:Y:S11]  /*2ff60*/  @!UPT UIADD3 URZ, URZ, URZ, URZ ;  /* 0x0000003f3f3ff290 */ /* 0x000ff6000fffe03f */
[----:B------:R-:W-:Y:S01]  /*2ff70*/  @!UPT UIADD3 URZ, URZ, URZ, URZ ;  /* 0x0000003f3f3ff290 */ /* 0x000fe2000fffe03f */
[----:B------:R0:W-:Y:S01]  /*2ff80*/  STL.64 [R1+0x1f0], R8 ;  /* 0x0001f00801007387 */ /* 0x0001e20000100a00 */
[----:B------:R-:W-:Y:S03]  /*2ff90*/  STL.64 [R1+0x1f8], R10 ;  /* 0x0001f80a01007387 */ /* 0x000fe60000100a00 */
[----:B0-----:R-:W2:Y:S01]  /*2ffa0*/  LDL.LU.64 R8, [R1+0x2588] ;  /* 0x0025880001087983 */ /* 0x001ea20000300a00 */
[----:B------:R-:W-:Y:S02]  /*2ffb0*/  STL [R1+0x24c4], R12 ;  /* 0x0024c40c01007387 */ /* 0x000fe40000100800 */
[----:B------:R0:W-:Y:S02]  /*2ffc0*/  STL [R1+0x24c0], R13 ;  /* 0x0024c00d01007387 */ /* 0x0001e40000100800 */
[----:B0-----:R-:W3:Y:S01]  /*2ffd0*/  LDL.LU.64 R12, [R1+0xb0] ;  /* 0x0000b000010c7983 */ /* 0x001ee20000300a00 */
[C---:B--2---:R-:W-:Y:S11]  /*2ffe0*/  HMMA.16816.F32 R16, R20.reuse, R8, R16 ;  /* 0x000000081410723c */ /* 0x044ff60000001810 */
[----:B------:R-:W-:Y:S11]  /*2fff0*/  @!UPT UIADD3 URZ, URZ, URZ, URZ ;  /* 0x0000003f3f3ff290 */ /* 0x000ff6000fffe03f */
[----:B------:R-:W-:Y:S01]  /*30000*/  @!UPT UIADD3 URZ, URZ, URZ, URZ ;  /* 0x0000003f3f3ff290 */ /* 0x000fe2000fffe03f */
[----:B------:R-:W-:Y:S01]  /*30010*/  STL.64 [R1+0x1e0], R16 ;  /* 0x0001e01001007387 */ /* 0x000fe20000100a00 */
[----:B------:R0:W-:Y:S03]  /*30020*/  STL.64 [R1+0x1e8], R18 ;  /* 0x0001e81201007387 */ /* 0x0001e60000100a00 */
[----:B0-----:R-:W2:Y:S01]  /*30030*/  LDL.LU.64 R18, [R1+0x2580] ;  /* 0x0025800001127983 */ /* 0x001ea20000300a00 */
[----:B------:R-:W2:Y:S02]  /*30040*/  LDL.LU.64 R16, [R1+0x2578] ;  /* 0x0025780001107983 */ /* 0x000ea40000300a00 */
[----:B------:R-:W-:Y:S02]  /*30050*/  STL [R1+0x24c8], R8 ;  /* 0x0024c80801007387 */ /* 0x000fe40000100800 */
[----:B------:R0:W-:Y:S02]  /*30060*/  STL [R1+0x24bc], R9 ;  /* 0x0024bc0901007387 */ /* 0x0001e40000100800 */
[----:B0-----:R-:W2:Y:S04]  /*30070*/  LDL.LU.64 R8, [R1+0x90] ;  /* 0x0000900001087983 */ /* 0x001ea80000300a00 */
[----:B--2---:R0:W-:Y:S02]  /*30080*/  STL.64 [R1+0x2570], R8 ;  /* 0x0025700801007387 */ /* 0x0041e40000100a00 */
[----:B0-----:R-:W-:Y:S02]  /*30090*/  HMMA.16816.F32 R8, R20, R4, R16 ;  /* 0x000000041408723c */ /* 0x001fe40000001810 */
[----:B------:R-:W0:Y:S04]  /*300a0*/  LDSM.16.MT88.4 R20, [R0+0x10000] ;  /* 0x010000000014783b */ /* 0x000e280000004200 */
[----:B---3--:R-:W1:Y:S11]  /*300b0*/  LDSM.16.MT88.4 R16, [R2+0x10000] ;  /* 0x010000000210783b */ /* 0x008e760000004200 */
[----:B------:R-:W-:Y:S06]  /*300c0*/  @!UPT UIADD3 URZ, URZ, URZ, URZ ;  /* 0x0000003f3f3ff290 */ /* 0x000fec000fffe03f */
[----:B------:R2:W-:Y:S01]  /*300d0*/  STL.64 [R1+0xd0], R8 ;  /* 0x0000d00801007387 */ /* 0x0005e20000100a00 */
[----:B------:R3:W-:Y:S03]  /*300e0*/  STL.64 [R1+0xd8], R10 ;  /* 0x0000d80a01007387 */ /* 0x0007e60000100a00 */
[----:B--2---:R-:W4:Y:S01]  /*300f0*/  LDL.LU.64 R8, [R1+0x3b0] ;  /* 0x0003b00001087983 */ /* 0x004f220000300a00 */
[----:B---3--:R-:W4:Y:S03]  /*30100*/  LDL.LU.64 R10, [R1+0x3b8] ;  /* 0x0003b800010a7983 */ /* 0x008f260000300a00 */
[----:B0-----:R-:W-:Y:S01]  /*30110*/  STL [R1+0x2494], R20 ;  /* 0x0024941401007387 */ /* 0x001fe20000100800 */
[----:B------:R0:W-:Y:S02]  /*30120*/  STL [R1+0x2490], R21 ;  /* 0x0024901501007387 */ /* 0x0001e40000100800 */
[----:B------:R-:W-:Y:S02]  /*30130*/  STL [R1+0x248c], R22 ;  /* 0x00248c1601007387 */ /* 0x000fe40000100800 */
[----:B------:R2:W-:Y:S01]  /*30140*/  STL [R1+0x2488], R23 ;  /* 0x0024881701007387 */ /* 0x0005e20000100800 */
[----:B0-----:R-:W1:Y:S01]  /*30150*/  LDL.LU.64 R20, [R1+0x3c0] ;  /* 0x0003c00001147983 */ /* 0x001e620000300a00 */
[----:B--2---:R-:W1:Y:S02]  /*30160*/  LDL.LU.64 R22, [R1+0x3c8] ;  /* 0x0003c80001167983 */ /* 0x004e640000300a00 */
[----:B------:R-:W-:-:S02]  /*30170*/  IMAD.MOV.U32 R6, RZ, RZ, R12 ;  /* 0x000000ffff067224 */ /* 0x000fc400078e000c */
[----:B------:R-:W-:Y:S01]  /*30180*/  IMAD.MOV.U32 R0, RZ, RZ, R13 ;  /* 0x000000ffff007224 */ /* 0x000fe200078e000d */
[C---:B-1----:R-:W-:Y:S11]  /*30190*/  HMMA.16816.F32 R20, R16.reuse, R12, R20 ;  /* 0x0000000c1014723c */ /* 0x042ff60000001814 */
[----:B------:R-:W-:Y:S11]  /*301a0*/  @!UPT UIADD3 URZ, URZ, URZ, URZ ;  /* 0x0000003f3f3ff290 */ /* 0x000ff6000fffe03f */
[----:B------:R-:W-:Y:S01]  /*301b0*/  @!UPT UIADD3 URZ, URZ, URZ, URZ ;  /* 0x0000003f3f3ff290 */ /* 0x000fe2000fffe03f */
[----:B------:R0:W-:Y:S01]  /*301c0*/  STL.64 [R1+0x3c0], R20 ;  /* 0x0003c01401007387 */ /* 0x0001e20000100a00 */
[----:B------:R1:W-:Y:S03]  /*301d0*/  STL.64 [R1+0x3c8], R22 ;  /* 0x0003c81601007387 */ /* 0x0003e60000100a00 */
[----:B0-----:R-:W2:Y:S01]  /*301e0*/  LDL.LU.64 R20, [R1+0x3a0] ;  /* 0x0003a00001147983 */ /* 0x001ea20000300a00 */
[----:B-1----:R-:W2:Y:S02]  /*301f0*/  LDL.LU.64 R22, [R1+0x3a8] ;  /* 0x0003a80001167983 */ /* 0x002ea40000300a00 */
[----:B------:R-:W3:Y:S02]  /*30200*/  LDL.LU.64 R12, [R1+0x50] ;  /* 0x00005000010c7983 */ /* 0x000ee40000300a00 */
[----:B---3--:R0:W-:Y:S04]  /*30210*/  STL.64 [R1+0x2540], R12 ;  /* 0x0025400c01007387 */ /* 0x0081e80000100a00 */
[----:B0-----:R-:W3:Y:S01]  /*30220*/  LDL.LU.64 R12, [R1+0x60] ;  /* 0x00006000010c7983 */ /* 0x001ee20000300a00 */
[----:B----4-:R-:W-:Y:S03]  /*30230*/  HMMA.16816.F32 R8, R16, R24, R8 ;  /* 0x000000181008723c */ /* 0x010fe60000001808 */
[----:B---3--:R0:W-:Y:S04]  /*30240*/  STL.64 [R1+0x2550], R12 ;  /* 0x0025500c01007387 */ /* 0x0081e80000100a00 */
[----:B0-----:R-:W3:Y:S01]  /*30250*/  LDL.LU.64 R12, [R1+0x70] ;  /* 0x00007000010c7983 */ /* 0x001ee20000300a00 */
[----:B------:R-:W-:-:S02]  /*30260*/  IMAD.MOV.U32 R29, RZ, RZ, R24 ;  /* 0x000000ffff1d7224 */ /* 0x000fc400078e0018 */
[----:B------:R-:W-:Y:S01]  /*30270*/  IMAD.MOV.U32 R7, RZ, RZ, R25 ;  /* 0x000000ffff077224 */ /* 0x000fe200078e0019 */
[----:B---3--:R0:W-:Y:S04]  /*30280*/  STL.64 [R1+0x2568], R12 ;  /* 0x0025680c01007387 */ /* 0x0081e80000100a00 */
[----:B0-----:R-:W3:Y:S01]  /*30290*/  LDL.LU.64 R12, [R1+0x80] ;  /* 0x00008000010c7983 */ /* 0x001ee20000300a00 */
[----:B------:R-:W-:Y:S02]  /*302a0*/  STL [R1+0x249c], R0 ;  /* 0x00249c0001007387 */ /* 0x000fe40000100800 */
[----:B------:R-:W-:Y:S05]  /*302b0*/  STL [R1+0x2498], R6 ;  /* 0x0024980601007387 */ /* 0x000fea0000100800 */
[----:B------:R0:W-:Y:S01]  /*302c0*/  STL.64 [R1+0x3b0], R8 ;  /* 0x0003b00801007387 */ /* 0x0001e20000100a00 */
[----:B------:R-:W-:Y:S04]  /*302d0*/  STL.64 [R1+0x3b8], R10 ;  /* 0x0003b80a01007387 */ /* 0x000fe80000100a00 */
[----:B0-----:R-:W2:Y:S01]  /*302e0*/  LDL.LU.64 R8, [R1+0x2570] ;  /* 0x0025700001087983 */ /* 0x001ea20000300a00 */
[----:B------:R-:W4:Y:S03]  /*302f0*/  LDL.LU.64 R24, [R1] ;  /* 0x0000000001187983 */ /* 0x000f260000300a00 */
[----:B----4-:R-:W-:Y:S01]  /*30300*/  STL.64 [R1+0x2500], R24 ;  /* 0x0025001801007387 */ /* 0x010fe20000100a00 */
[----:B------:R-:W-:Y:S02]  /*30310*/  STL [R1+0x24a4], R7 ;  /* 0x0024a40701007387 */ /* 0x000fe40000100800 */
[----:B------:R2:W-:Y:S02]  /*30320*/  STL.64 [R1+0x2548], R4 ;  /* 0x0025480401007387 */ /* 0x0005e40000100a00 */
[C---:B--2---:R-:W-:Y:S01]  /*30330*/  HMMA.16816.F32 R4, R16.reuse, R8, R20 ;  /* 0x000000081004723c */ /* 0x044fe20000001814 */
[----:B------:R-:W-:Y:S11]  /*30340*/  STL [R1+0x24a0], R29 ;  /* 0x0024a01d01007387 */ /* 0x000ff60000100800 */
[----:B------:R-:W-:Y:S11]  /*30350*/  @!UPT UIADD3 URZ, URZ, URZ, URZ ;  /* 0x0000003f3f3ff290 */ /* 0x000ff6000fffe03f */
[----:B------:R0:W-:Y:S01]  /*30360*/  STL.64 [R1+0x3a0], R4 ;  /* 0x0003a00401007387 */ /* 0x0001e20000100a00 */
[----:B------:R1:W-:Y:S02]  /*30370*/  STL.64 [R1+0x3a8], R6 ;  /* 0x0003a80601007387 */ /* 0x0003e40000100a00 */
[----:B------:R-:W3:Y:S02]  /*30380*/  LDL.LU.64 R20, [R1+0x390] ;  /* 0x0003900001147983 */ /* 0x000ee40000300a00 */
[----:B------:R-:W3:Y:S01]  /*30390*/  LDL.LU.64 R22, [R1+0x398] ;  /* 0x0003980001167983 */ /* 0x000ee20000300a00 */
[----:B0-----:R-:W2:Y:S01]  /*303a0*/  LDL.LU.64 R4, [R1+0x370] ;  /* 0x0003700001047983 */ /* 0x001ea20000300a00 */
[----:B-1----:R-:W4:Y:S02]  /*303b0*/  LDL.LU.64 R6, [R1+0x378] ;  /* 0x0003780001067983 */ /* 0x002f240000300a00 */
[----:B------:R-:W-:Y:S02]  /*303c0*/  IMAD.MOV.U32 R2, RZ, RZ, R8 ;  /* 0x000000ffff027224 */ /* 0x000fe400078e0008 */
[----:B------:R-:W-:Y:S01]  /*303d0*/  IMAD.MOV.U32 R28, RZ, RZ, R9 ;  /* 0x000000ffff1c7224 */ /* 0x000fe200078e0009 */
[----:B----4-:R-:W-:Y:S01]  /*303e0*/  STL.64 [R1+0x2560], R6 ;  /* 0x0025600601007387 */ /* 0x010fe20000100a00 */
[----:B--2---:R0:W-:Y:S03]  /*303f0*/  STL.64 [R1+0x2558], R4 ;  /* 0x0025580401007387 */ /* 0x0041e60000100a00 */
[----:B0-----:R-:W2:Y:S01]  /*30400*/  LDL.LU.64 R4, [R1+0x380] ;  /* 0x0003800001047983 */ /* 0x001ea20000300a00 */
[----:B------:R-:W2:Y:S02]  /*30410*/  LDL.LU.64 R6, [R1+0x388] ;  /* 0x0003880001067983 */ /* 0x000ea40000300a00 */
[----:B------:R-:W4:Y:S02]  /*30420*/  LDL.LU.64 R8, [R1+0x360] ;  /* 0x0003600001087983 */ /* 0x000f240000300a00 */
[----:B------:R-:W4:Y:S01]  /*30430*/  LDL.LU.64 R10, [R1+0x368] ;  /* 0x00036800010a7983 */ /* 0x000f220000300a00 */
[----:B------:R-:W2:Y:S04]  /*30440*/  LDL.LU.64 R24, [R1+0x10] ;  /* 0x0000100001187983 */ /* 0x000ea80000300a00 */
[----:B--2---:R0:W-:Y:S04]  /*30450*/  STL.64 [R1+0x2518], R24 ;  /* 0x0025181801007387 */ /* 0x0041e80000100a00 */
[----:B0-----:R-:W2:Y:S01]  /*30460*/  LDL.LU.64 R24, [R1+0x20] ;  /* 0x0000200001187983 */ /* 0x001ea20000300a00 */
[----:B---3--:R-:W-:Y:S03]  /*30470*/  HMMA.16816.F32 R20, R16, R12, R20 ;  /* 0x0000000c1014723c */ /* 0x008fe60000001814 */
[----:B--2---:R0:W-:Y:S04]  /*30480*/  STL.64 [R1+0x2520], R24 ;  /* 0x0025201801007387 */ /* 0x0041e80000100a00 */
[----:B0-----:R-:W2:Y:S01]  /*30490*/  LDL.LU.64 R24, [R1+0x30] ;  /* 0x0000300001187983 */ /* 0x001ea20000300a00 */
[----:B------:R-:W-:-:S03]  /*304a0*/  IMAD.MOV.U32 R3, RZ, RZ, R13 ;  /* 0x000000ffff037224 */ /* 0x000fc600078e000d */
[----:B--2---:R0:W-:Y:S04]  /*304b0*/  STL.64 [R1+0x2528], R24 ;  /* 0x0025281801007387 */ /* 0x0041e80000100a00 */
[----:B0-----:R-:W2:Y:S01]  /*304c0*/  LDL.LU.64 R24, [R1+0x40] ;  /* 0x0000400001187983 */ /* 0x001ea20000300a00 */
[----:B------:R-:W-:Y:S07]  /*304d0*/  STL [R1+0x24a8], R2 ;  /* 0x0024a80201007387 */ /* 0x000fee0000100800 */
[----:B------:R-:W-:Y:S02]  /*304e0*/  STL.64 [R1+0x390], R20 ;  /* 0x0003901401007387 */ /* 0x000fe40000100a00 */
[----:B------:R0:W-:Y:S02]  /*304f0*/  STL.64 [R1+0x398], R22 ;  /* 0x0003981601007387 */ /* 0x0001e40000100a00 */
[----:B0-----:R-:W-:-:S02]  /*30500*/  IMAD.MOV.U32 R23, RZ, RZ, R12 ;  /* 0x000000ffff177224 */ /* 0x001fc400078e000c */
[----:B------:R-:W3:Y:S02]  /*30510*/  LDL.LU.64 R12, [R1+0x2568] ;  /* 0x00256800010c7983 */ /* 0x000ee40000300a00 */
[C---:B---3--:R-:W-:Y:S01]  /*30520*/  HMMA.16816.F32 R4, R16.reuse, R12, R4 ;  /* 0x0000000c1004723c */ /* 0x048fe20000001804 */
[----:B------:R-:W-:Y:S02]  /*30530*/  IMAD.MOV.U32 R21, RZ, RZ, R12 ;  /* 0x000000ffff157224 */ /* 0x000fe400078e000c */
[----:B------:R-:W-:Y:S11]  /*30540*/  IMAD.MOV.U32 R22, RZ, RZ, R13 ;  /* 0x000000ffff167224 */ /* 0x000ff600078e000d */
[----:B------:R-:W-:Y:S09]  /*30550*/  @!UPT UIADD3 URZ, URZ, URZ, URZ ;  /* 0x0000003f3f3ff290 */ /* 0x000ff2000fffe03f */
[----:B------:R-:W-:Y:S01]  /*30560*/  STL.64 [R1+0x380], R4 ;  /* 0x0003800401007387 */ /* 0x000fe20000100a00 */
[----:B------:R0:W-:Y:S03]  /*30570*/  STL.64 [R1+0x388], R6 ;  /* 0x0003880601007387 */ /* 0x0001e60000100a00 */
[----:B0-----:R-:W3:Y:S01]  /*30580*/  LDL.LU.64 R6, [R1+0x2560] ;  /* 0x0025600001067983 */ /* 0x001ee20000300a00 */
        /* <DEDUP_REMOVED lines=9> */
[----:B------:R-:W4:Y:S03]  /*30620*/  LDL.LU.64 R12, [R1+0x2540] ;  /* 0x00254000010c7983 */ /* 0x000f260000300a00 */
[----:B------:R-:W-:Y:S04]  /*30630*/  STL [R1+0x2538], R6 ;  /* 0x0025380601007387 */ /* 0x000fe80000100800 */
[----:B---3--:R4:W-:Y:S02]  /*30640*/  STL.64 [R1+0x2530], R4 ;  /* 0x0025300401007387 */ /* 0x0089e40000100a00 */
[----:B----4-:R-:W-:Y:S02]  /*30650*/  HMMA.16816.F32 R4, R16, R12, R8 ;  /* 0x0000000c1004723c */ /* 0x010fe40000001808 */
[----:B------:R-:W-:Y:S01]  /*30660*/  STL.64 [R1+0x24d8], R22 ;  /* 0x0024d81601007387 */ /* 0x000fe20000100a00 */
[----:B------:R-:W-:Y:S02]  /*30670*/  STL.64 [R1+0x24d0], R20 ;  /* 0x0024d01401007387 */ /* 0x000fe40000100a00 */
[----:B------:R-:W-:-:S02]  /*30680*/  IMAD.MOV.U32 R29, RZ, RZ, R12 ;  /* 0x000000ffff1d7224 */ /* 0x000fc400078e000c */
[----:B------:R-:W-:Y:S11]  /*30690*/  IMAD.MOV.U32 R0, RZ, RZ, R13 ;  /* 0x000000ffff007224 */ /* 0x000ff600078e000d */
[----:B------:R-:W-:Y:S05]  /*306a0*/  @!UPT UIADD3 URZ, URZ, URZ, URZ ;  /* 0x0000003f3f3ff290 */ /* 0x000fea000fffe03f */
[----:B------:R0:W-:Y:S01]  /*306b0*/  STL.64 [R1+0x360], R4 ;  /* 0x0003600401007387 */ /* 0x0001e20000100a00 */
[----:B------:R1:W-:Y:S03]  /*306c0*/  STL.64 [R1+0x368], R6 ;  /* 0x0003680601007387 */ /* 0x0003e60000100a00 */
[----:B0-----:R-:W2:Y:S01]  /*306d0*/  LDL.LU.64 R4, [R1+0x350] ;  /* 0x0003500001047983 */ /* 0x001ea20000300a00 */
[----:B-1----:R-:W2:Y:S02]  /*306e0*/  LDL.LU.64 R6, [R1+0x358] ;  /* 0x0003580001067983 */ /* 0x002ea40000300a00 */
[----:B------:R-:W3:Y:S02]  /*306f0*/  LDL.LU.64 R8, [R1+0x340] ;  /* 0x0003400001087983 */ /* 0x000ee40000300a00 */
[----:B------:R-:W3:Y:S01]  /*30700*/  LDL.LU.64 R10, [R1+0x348] ;  /* 0x00034800010a7983 */ /* 0x000ee20000300a00 */
[----:B------:R-:W4:Y:S01]  /*30710*/  LDL.LU.64 R12, [R1+0x330] ;  /* 0x00033000010c7983 */ /* 0x000f220000300a00 */
[----:B------:R-:W4:Y:S02]  /*30720*/  LDL.LU.64 R14, [R1+0x338] ;  /* 0x00033800010e7983 */ /* 0x000f240000300a00 */
[----:B------:R-:W2:Y:S02]  /*30730*/  LDL.LU.64 R20, [R1+0x300] ;  /* 0x0003000001147983 */ /* 0x000ea40000300a00 */
[----:B------:R-:W2:Y:S02]  /*30740*/  LDL.LU.64 R22, [R1+0x308] ;  /* 0x0003080001167983 */ /* 0x000ea40000300a00 */
[----:B--2---:R-:W-:Y:S01]  /*30750*/  STL.64 [R1+0x24f8], R22 ;  /* 0x0024f81601007387 */ /* 0x004fe20000100a00 */
[----:B------:R0:W-:Y:S03]  /*30760*/  STL.64 [R1+0x24f0], R20 ;  /* 0x0024f01401007387 */ /* 0x0001e60000100a00 */
[----:B0-----:R-:W2:Y:S01]  /*30770*/  LDL.LU.64 R20, [R1+0x310] ;  /* 0x0003100001147983 */ /* 0x001ea20000300a00 */
[----:B------:R-:W2:Y:S01]  /*30780*/  LDL.LU.64 R22, [R1+0x318] ;  /* 0x0003180001167983 */ /* 0x000ea20000300a00 */
[C---:B------:R-:W-:Y:S01]  /*30790*/  HMMA.16816.F32 R4, R16.reuse, R24, R4 ;  /* 0x000000181004723c */ /* 0x040fe20000001804 */
[----:B------:R-:W-:Y:S01]  /*307a0*/  IMAD.MOV.U32 R2, RZ, RZ, R24 ;  /* 0x000000ffff027224 */ /* 0x000fe200078e0018 */
[----:B--2---:R-:W-:Y:S01]  /*307b0*/  STL.64 [R1+0x2510], R22 ;  /* 0x0025101601007387 */ /* 0x004fe20000100a00 */
[----:B------:R0:W-:Y:S03]  /*307c0*/  STL.64 [R1+0x2508], R20 ;  /* 0x0025081401007387 */ /* 0x0001e60000100a00 */
[----:B0-----:R-:W2:Y:S01]  /*307d0*/  LDL.LU.64 R20, [R1+0x320] ;  /* 0x0003200001147983 */ /* 0x001ea20000300a00 */
[----:B------:R-:W2:Y:S11]  /*307e0*/  LDL.LU.64 R22, [R1+0x328] ;  /* 0x0003280001167983 */ /* 0x000eb60000300a00 */
[----:B------:R-:W-:Y:S05]  /*307f0*/  @!UPT UIADD3 URZ, URZ, URZ, URZ ;  /* 0x0000003f3f3ff290 */ /* 0x000fea000fffe03f */
[----:B------:R-:W-:Y:S02]  /*30800*/  STL.64 [R1+0x350], R4 ;  /* 0x0003500401007387 */ /* 0x000fe40000100a00 */
[----:B------:R0:W-:Y:S02]  /*30810*/  STL.64 [R1+0x358], R6 ;  /* 0x0003580601007387 */ /* 0x0001e40000100a00 */
[----:B0-----:R-:W2:Y:S01]  /*30820*/  LDL.LU R6, [R1+0x2538] ;  /* 0x0025380001067983 */ /* 0x001ea20000300800 */
[----:B------:R-:W2:Y:S02]  /*30830*/  LDL.LU.64 R4, [R1+0x2530] ;  /* 0x0025300001047983 */ /* 0x000ea40000300a00 */
[----:B------:R-:W-:Y:S02]  /*30840*/  IMAD.MOV.U32 R7, RZ, RZ, R25 ;  /* 0x000000ffff077224 */ /* 0x000fe400078e0019 */
[----:B------:R-:W3:Y:S02]  /*30850*/  LDL.LU.64 R24, [R1+0x2528] ;  /* 0x0025280001187983 */ /* 0x000ee40000300a00 */
[C---:B---3--:R-:W-:Y:S11]  /*30860*/  HMMA.16816.F32 R8, R16.reuse, R24, R8 ;  /* 0x000000181008723c */ /* 0x048ff60000001808 */
[----:B------:R-:W-:Y:S11]  /*30870*/  @!UPT UIADD3 URZ, URZ, URZ, URZ ;  /* 0x0000003f3f3ff290 */ /* 0x000ff6000fffe03f */
[----:B------:R-:W-:Y:S01]  /*30880*/  @!UPT UIADD3 URZ, URZ, URZ, URZ ;  /* 0x0000003f3f3ff290 */ /* 0x000fe2000fffe03f */
[----:B------:R-:W-:Y:S01]  /*30890*/  STL.64 [R1+0x340], R8 ;  /* 0x0003400801007387 */ /* 0x000fe20000100a00 */
[----:B------:R0:W-:Y:S02]  /*308a0*/  STL.64 [R1+0x348], R10 ;  /* 0x0003480a01007387 */ /* 0x0001e40000100a00 */
[----:B0-----:R-:W-:Y:S02]  /*308b0*/  IMAD.MOV.U32 R11, RZ, RZ, R24 ;  /* 0x000000ffff0b7224 */ /* 0x001fe400078e0018 */
[----:B------:R-:W-:Y:S02]  /*308c0*/  IMAD.MOV.U32 R10, RZ, RZ, R25 ;  /* 0x000000ffff0a7224 */ /* 0x000fe400078e0019 */
[----:B------:R-:W4:Y:S02]  /*308d0*/  LDL.LU.64 R24, [R1+0x2520] ;  /* 0x0025200001187983 */ /* 0x000f240000300a00 */
[C---:B----4-:R-:W-:Y:S11]  /*308e0*/  HMMA.16816.F32 R12, R16.reuse, R24, R12 ;  /* 0x00000018100c723c */ /* 0x050ff6000000180c */
[----:B------:R-:W-:Y:S11]  /*308f0*/  @!UPT UIADD3 URZ, URZ, URZ, URZ ;  /* 0x0000003f3f3ff290 */ /* 0x000ff6000fffe03f */
[----:B------:R-:W-:Y:S01]  /*30900*/  @!UPT UIADD3 URZ, URZ, URZ, URZ ;  /* 0x0000003f3f3ff290 */ /* 0x000fe2000fffe03f */
[----:B------:R-:W-:Y:S01]  /*30910*/  STL.64 [R1+0x330], R12 ;  /* 0x0003300c01007387 */ /* 0x000fe20000100a00 */
[----:B------:R0:W-:Y:S02]  /*30920*/  STL.64 [R1+0x338], R14 ;  /* 0x0003380e01007387 */ /* 0x0001e40000100a00 */
[----:B0-----:R-:W-:Y:S02]  /*30930*/  IMAD.MOV.U32 R15, RZ, RZ, R24 ;  /* 0x000000ffff0f7224 */ /* 0x001fe400078e0018 */
[----:B------:R-:W-:Y:S02]  /*30940*/  IMAD.MOV.U32 R14, RZ, RZ, R25 ;  /* 0x000000ffff0e7224 */ /* 0x000fe400078e0019 */
        /* <DEDUP_REMOVED lines=18> */
[----:B------:R-:W3:Y:S02]  /*30a70*/  LDL.LU.64 R26, [R1+0x24e8] ;  /* 0x0024e800011a7983 */ /* 0x000ee40000300a00 */
[----:B------:R-:W2:Y:S02]  /*30a80*/  LDL.LU.64 R24, [R1+0x24e0] ;  /* 0x0024e00001187983 */ /* 0x000ea40000300a00 */
[----:B--2---:R-:W-:Y:S11]  /*30a90*/  HMMA.16816.F32 R20, R16, R24, R20 ;  /* 0x000000181014723c */ /* 0x004ff60000001814 */
[----:B------:R-:W-:Y:S11]  /*30aa0*/  @!UPT UIADD3 URZ, URZ, URZ, URZ ;  /* 0x0000003f3f3ff290 */ /* 0x000ff6000fffe03f */
[----:B------:R-:W-:Y:S01]  /*30ab0*/  @!UPT UIADD3 URZ, URZ, URZ, URZ ;  /* 0x0000003f3f3ff290 */ /* 0x000fe2000fffe03f */
[----:B------:R-:W-:Y:S01]  /*30ac0*/  STL.64 [R1+0x300], R20 ;  /* 0x0003001401007387 */ /* 0x000fe20000100a00 */
[----:B------:R0:W-:Y:S03]  /*30ad0*/  STL.64 [R1+0x308], R22 ;  /* 0x0003081601007387 */ /* 0x0001e60000100a00 */
[----:B0-----:R-:W2:Y:S01]  /*30ae0*/  LDL.LU.64 R22, [R1+0x24d8] ;  /* 0x0024d80001167983 */ /* 0x001ea20000300a00 */
[----:B------:R-:W4:Y:S02]  /*30af0*/  LDL.LU.64 R20, [R1+0x24d0] ;  /* 0x0024d00001147983 */ /* 0x000f240000300a00 */
[----:B---3--:R-:W-:Y:S02]  /*30b00*/  STL.64 [R1+0x2368], R26 ;  /* 0x0023681a01007387 */ /* 0x008fe40000100a00 */
[----:B------:R0:W-:Y:S02]  /*30b10*/  STL.64 [R1+0x2360], R24 ;  /* 0x0023601801007387 */ /* 0x0001e40000100a00 */
[----:B0-----:R-:W-:-:S02]  /*30b20*/  IMAD.MOV.U32 R24, RZ, RZ, R8 ;  /* 0x000000ffff187224 */ /* 0x001fc400078e0008 */
[----:B------:R-:W-:Y:S01]  /*30b30*/  IMAD.MOV.U32 R25, RZ, RZ, R12 ;  /* 0x000000ffff197224 */ /* 0x000fe200078e000c */
[----:B------:R-:W3:Y:S01]  /*30b40*/  LDL.LU R8, [R1+0x24c8] ;  /* 0x0024c80001087983 */ /* 0x000ee20000300800 */
[----:B------:R-:W2:Y:S03]  /*30b50*/  LDL.LU R12, [R1+0x24c4] ;  /* 0x0024c400010c7983 */ /* 0x000ea60000300800 */
[----:B------:R0:W-:Y:S02]  /*30b60*/  STL.64 [R1+0x2380], R24 ;  /* 0x0023801801007387 */ /* 0x0001e40000100a00 */
[----:B0-----:R-:W-:Y:S02]  /*30b70*/  IMAD.MOV.U32 R24, RZ, RZ, R13 ;  /* 0x000000ffff187224 */ /* 0x001fe400078e000d */
[----:B------:R-:W-:Y:S01]  /*30b80*/  IMAD.MOV.U32 R25, RZ, RZ, R9 ;  /* 0x000000ffff197224 */ /* 0x000fe200078e0009 */
[----:B------:R-:W2:Y:S01]  /*30b90*/  LDL.LU R13, [R1+0x24c0] ;  /* 0x0024c000010d7983 */ /* 0x000ea20000300800 */
[----:B------:R-:W3:Y:S03]  /*30ba0*/  LDL.LU R9, [R1+0x24bc] ;  /* 0x0024bc0001097983 */ /* 0x000ee60000300800 */
[----:B------:R0:W-:Y:S02]  /*30bb0*/  STL.64 [R1+0x2398], R24 ;  /* 0x0023981801007387 */ /* 0x0001e40000100a00 */
[----:B0-----:R-:W-:-:S02]  /*30bc0*/  IMAD.MOV.U32 R24, RZ, RZ, R15 ;  /* 0x000000ffff187224 */ /* 0x001fc400078e000f */
[----:B------:R-:W-:Y:S01]  /*30bd0*/  IMAD.MOV.U32 R25, RZ, RZ, R14 ;  /* 0x000000ffff197224 */ /* 0x000fe200078e000e */
[----:B------:R-:W2:Y:S01]  /*30be0*/  LDL.LU R15, [R1+0x24b8] ;  /* 0x0024b800010f7983 */ /* 0x000ea20000300800 */
[----:B------:R-:W2:Y:S03]  /*30bf0*/  LDL.LU R14, [R1+0x24b4] ;  /* 0x0024b400010e7983 */ /* 0x000ea60000300800 */
[----:B------:R0:W-:Y:S04]  /*30c00*/  STL.64 [R1+0x23b0], R24 ;  /* 0x0023b01801007387 */ /* 0x0001e80000100a00 */
[----:B0-----:R-:W2:Y:S01]  /*30c10*/  LDL.LU.64 R24, [R1+0x2f0] ;  /* 0x0002f00001187983 */ /* 0x001ea20000300a00 */
[----:B------:R-:W2:Y:S02]  /*30c20*/  LDL.LU.64 R26, [R1+0x2f8] ;  /* 0x0002f800011a7983 */ /* 0x000ea40000300a00 */
[C---:B--2---:R-:W-:Y:S11]  /*30c30*/  HMMA.16816.F32 R24, R16.reuse, R12, R24 ;  /* 0x0000000c1018723c */ /* 0x044ff60000001818 */
[----:B------:R-:W-:Y:S11]  /*30c40*/  @!UPT UIADD3 URZ, URZ, URZ, URZ ;  /* 0x0000003f3f3ff290 */ /* 0x000ff6000fffe03f */
[----:B------:R-:W-:Y:S01]  /*30c50*/  @!UPT UIADD3 URZ, URZ, URZ, URZ ;  /* 0x0000003f3f3ff290 */ /* 0x000fe2000fffe03f */
[----:B------:R0:W-:Y:S01]  /*30c60*/  STL.64 [R1+0x2f0], R24 ;  /* 0x0002f01801007387 */ /* 0x0001e20000100a00 */
[----:B------:R-:W-:Y:S02]  /*30c70*/  STL.64 [R1+0x2f8], R26 ;  /* 0x0002f81a01007387 */ /* 0x000fe40000100a00 */
[----:B0-----:R-:W-:Y:S02]  /*30c80*/  IMAD.MOV.U32 R24, RZ, RZ, R11 ;  /* 0x000000ffff187224 */ /* 0x001fe400078e000b */
[----:B------:R-:W-:Y:S01]  /*30c90*/  IMAD.MOV.U32 R25, RZ, RZ, R10 ;  /* 0x000000ffff197224 */ /* 0x000fe200078e000a */
[----:B------:R-:W2:Y:S01]  /*30ca0*/  LDL.LU R11, [R1+0x24b0] ;  /* 0x0024b000010b7983 */ /* 0x000ea20000300800 */
[----:B------:R-:W2:Y:S03]  /*30cb0*/  LDL.LU R10, [R1+0x24ac] ;  /* 0x0024ac00010a7983 */ /* 0x000ea60000300800 */
[----:B------:R0:W-:Y:S04]  /*30cc0*/  STL.64 [R1+0x23c8], R24 ;  /* 0x0023c81801007387 */ /* 0x0001e80000100a00 */
[----:B0-----:R-:W3:Y:S01]  /*30cd0*/  LDL.LU.64 R24, [R1+0x2e0] ;  /* 0x0002e00001187983 */ /* 0x001ee20000300a00 */
[----:B------:R-:W3:Y:S02]  /*30ce0*/  LDL.LU.64 R26, [R1+0x2e8] ;  /* 0x0002e800011a7983 */ /* 0x000ee40000300a00 */
[----:B------:R-:W-:Y:S02]  /*30cf0*/  STL.64 [R1+0x2358], R14 ;  /* 0x0023580e01007387 */ /* 0x000fe40000100a00 */
[----:B------:R0:W-:Y:S02]  /*30d00*/  STL.64 [R1+0x2350], R12 ;  /* 0x0023500c01007387 */ /* 0x0001e40000100a00 */
[----:B0-----:R-:W2:Y:S01]  /*30d10*/  LDL.LU.64 R12, [R1+0x1d0] ;  /* 0x0001d000010c7983 */ /* 0x001ea20000300a00 */
[----:B------:R-:W2:Y:S01]  /*30d20*/  LDL.LU.64 R14, [R1+0x1d8] ;  /* 0x0001d800010e7983 */ /* 0x000ea20000300a00 */
[----:B---3--:R-:W-:Y:S11]  /*30d30*/  HMMA.16816.F32 R24, R16, R8, R24 ;  /* 0x000000081018723c */ /* 0x008ff60000001818 */
[----:B------:R-:W-:Y:S11]  /*30d40*/  @!UPT UIADD3 URZ, URZ, URZ, URZ ;  /* 0x0000003f3f3ff290 */ /* 0x000ff6000fffe03f */
[----:B------:R-:W-:Y:S01]  /*30d50*/  @!UPT UIADD3 URZ, URZ, URZ, URZ ;  /* 0x0000003f3f3ff290 */ /* 0x000fe2000fffe03f */
[----:B------:R0:W-:Y:S01]  /*30d60*/  STL.64 [R1+0x2e0], R24 ;  /* 0x0002e01801007387 */ /* 0x0001e20000100a00 */
[----:B------:R-:W-:Y:S02]  /*30d70*/  STL.64 [R1+0x2e8], R26 ;  /* 0x0002e81a01007387 */ /* 0x000fe40000100a00 */
[----:B0-----:R-:W-:Y:S02]  /*30d80*/  IMAD.MOV.U32 R24, RZ, RZ, R2 ;  /* 0x000000ffff187224 */ /* 0x001fe400078e0002 */
[----:B------:R-:W-:Y:S01]  /*30d90*/  IMAD.MOV.U32 R25, RZ, RZ, R7 ;  /* 0x000000ffff197224 */ /* 0x000fe200078e0007 */
[----:B------:R-:W3:Y:S01]  /*30da0*/  LDL.LU R2, [R1+0x24a8] ;  /* 0x0024a80001027983 */ /* 0x000ee20000300800 */
[----:B------:R-:W3:Y:S03]  /*30db0*/  LDL.LU R7, [R1+0x24a4] ;  /* 0x0024a40001077983 */ /* 0x000ee60000300800 */
[----:B------:R0:W-:Y:S01]  /*30dc0*/  STL.64 [R1+0x23e0], R24 ;  /* 0x0023e01801007387 */ /* 0x0001e20000100a00 */
[----:B--2---:R-:W-:Y:S02]  /*30dd0*/  STL.64 [R1+0x2378], R10 ;  /* 0x0023780a01007387 */ /* 0x004fe40000100a00 */
[----:B------:R1:W-:Y:S02]  /*30de0*/  STL.64 [R1+0x2370], R8 ;  /* 0x0023700801007387 */ /* 0x0003e40000100a00 */
[----:B0-----:R-:W-:-:S02]  /*30df0*/  IMAD.MOV.U32 R24, RZ, RZ, R29 ;  /* 0x000000ffff187224 */ /* 0x001fc400078e001d */
[----:B------:R-:W2:Y:S01]  /*30e00*/  LDL.LU R29, [R1+0x24a0] ;  /* 0x0024a000011d7983 */ /* 0x000ea20000300800 */
[----:B-1----:R-:W-:Y:S01]  /*30e10*/  HMMA.16816.F32 R8, R16, R4, R12 ;  /* 0x000000041008723c */ /* 0x002fe2000000180c */
[----:B------:R-:W-:Y:S11]  /*30e20*/  IMAD.MOV.U32 R25, RZ, RZ, R0 ;  /* 0x000000ffff197224 */ /* 0x000ff600078e0000 */
[----:B------:R-:W-:Y:S11]  /*30e30*/  @!UPT UIADD3 URZ, URZ, URZ, URZ ;  /* 0x0000003f3f3ff290 */ /* 0x000ff6000fffe03f */
[----:B------:R-:W-:Y:S01]  /*30e40*/  STL.64 [R1+0x1d0], R8 ;  /* 0x0001d00801007387 */ /* 0x000fe20000100a00 */
[----:B------:R-:W-:Y:S02]  /*30e50*/  STL.64 [R1+0x1d8], R10 ;  /* 0x0001d80a01007387 */ /* 0x000fe40000100a00 */
[----:B------:R-:W2:Y:S02]  /*30e60*/  LDL.LU R0, [R1+0x249c] ;  /* 0x00249c0001007983 */ /* 0x000ea40000300800 */
[----:B------:R0:W-:Y:S02]  /*30e70*/  STL.64 [R1+0x23f8], R24 ;  /* 0x0023f81801007387 */ /* 0x0001e40000100a00 */
[----:B0-----:R-:W-:Y:S02]  /*30e80*/  IMAD.MOV.U32 R24, RZ, RZ, R6 ;  /* 0x000000ffff187224 */ /* 0x001fe400078e0006 */
[----:B----4-:R-:W-:Y:S01]  /*30e90*/  IMAD.MOV.U32 R25, RZ, RZ, R20 ;  /* 0x000000ffff197224 */ /* 0x010fe200078e0014 */
[----:B------:R-:W4:Y:S01]  /*30ea0*/  LDL.LU R6, [R1+0x2498] ;  /* 0x0024980001067983 */ /* 0x000f220000300800 */
[----:B------:R-:W4:Y:S03]  /*30eb0*/  LDL.LU R20, [R1+0x2494] ;  /* 0x0024940001147983 */ /* 0x000f260000300800 */
[----:B------:R0:W-:Y:S02]  /*30ec0*/  STL.64 [R1+0x2410], R24 ;  /* 0x0024101801007387 */ /* 0x0001e40000100a00 */
[----:B0-----:R-:W-:-:S02]  /*30ed0*/  IMAD.MOV.U32 R24, RZ, RZ, R21 ;  /* 0x000000ffff187224 */ /* 0x001fc400078e0015 */
[----:B------:R-:W-:Y:S01]  /*30ee0*/  IMAD.MOV.U32 R25, RZ, RZ, R22 ;  /* 0x000000ffff197224 */ /* 0x000fe200078e0016 */
[----:B------:R-:W4:Y:S01]  /*30ef0*/  LDL.LU R21, [R1+0x2490] ;  /* 0x0024900001157983 */ /* 0x000f220000300800 */
[----:B------:R-:W4:Y:S03]  /*30f00*/  LDL.LU R22, [R1+0x248c] ;  /* 0x00248c0001167983 */ /* 0x000f260000300800 */
[----:B------:R0:W-:Y:S02]  /*30f10*/  STL.64 [R1+0x2428], R24 ;  /* 0x0024281801007387 */ /* 0x0001e40000100a00 */
[----:B0-----:R-:W-:Y:S02]  /*30f20*/  IMAD.MOV.U32 R24, RZ, RZ, R23 ;  /* 0x000000ffff187224 */ /* 0x001fe400078e0017 */
[----:B------:R-:W-:Y:S01]  /*30f30*/  IMAD.MOV.U32 R25, RZ, RZ, R3 ;  /* 0x000000ffff197224 */ /* 0x000fe200078e0003 */
[----:B------:R-:W4:Y:S01]  /*30f40*/  LDL.LU R23, [R1+0x2488] ;  /* 0x0024880001177983 */ /* 0x000f220000300800 */
[----:B------:R-:W4:Y:S03]  /*30f50*/  LDL.LU R3, [R1+0x2484] ;  /* 0x0024840001037983 */ /* 0x000f260000300800 */
[----:B------:R0:W-:Y:S02]  /*30f60*/  STL.64 [R1+0x2440], R24 ;  /* 0x0024401801007387 */ /* 0x0001e40000100a00 */
[----:B0-----:R-:W-:-:S02]  /*30f70*/  IMAD.MOV.U32 R25, RZ, RZ, R28 ;  /* 0x000000ffff197224 */ /* 0x001fc400078e001c */
[----:B---3--:R-:W-:Y:S02]  /*30f80*/  IMAD.MOV.U32 R24, RZ, RZ, R2 ;  /* 0x000000ffff187224 */ /* 0x008fe400078e0002 */
[----:B------:R-:W3:Y:S01]  /*30f90*/  LDL.LU R2, [R1+0x2480] ;  /* 0x0024800001027983 */ /* 0x000ee20000300800 */
[----:B------:R-:W3:Y:S02]  /*30fa0*/  LDL.LU R28, [R1+0x247c] ;  /* 0x00247c00011c7983 */ /* 0x000ee40000300800 */
[----:B------:R0:W-:Y:S02]  /*30fb0*/  STL.64 [R1+0x2458], R24 ;  /* 0x0024581801007387 */ /* 0x0001e40000100a00 */
[----:B0-----:R-:W-:Y:S02]  /*30fc0*/  IMAD.MOV.U32 R25, RZ, RZ, R7 ;  /* 0x000000ffff197224 */ /* 0x001fe400078e0007 */
[----:B--2---:R-:W-:Y:S02]  /*30fd0*/  IMAD.MOV.U32 R24, RZ, RZ, R29 ;  /* 0x000000ffff187224 */ /* 0x004fe400078e001d */
[----:B------:R-:W2:Y:S03]  /*30fe0*/  LDL.LU R29, [R1+0x2478] ;  /* 0x00247800011d7983 */ /* 0x000ea60000300800 */
[----:B------:R0:W-:Y:S02]  /*30ff0*/  STL.64 [R1+0x2470], R24 ;  /* 0x0024701801007387 */ /* 0x0001e40000100a00 */
[----:B0-----:R-:W2:Y:S01]  /*31000*/  LDL.LU.64 R24, [R1+0x1c0] ;  /* 0x0001c00001187983 */ /* 0x001ea20000300a00 */
[----:B------:R-:W2:Y:S02]  /*31010*/  LDL.LU.64 R26, [R1+0x1c8] ;  /* 0x0001c800011a7983 */ /* 0x000ea40000300a00 */
[----:B------:R-:W2:Y:S02]  /*31020*/  LDL.LU.64 R8, [R1+0x110] ;  /* 0x0001100001087983 */ /* 0x000ea40000300a00 */
[----:B------:R-:W2:Y:S02]  /*31030*/  LDL.LU.64 R10, [R1+0x118] ;  /* 0x00011800010a7983 */ /* 0x000ea40000300a00 */
[----:B--2---:R-:W-:Y:S01]  /*31040*/  STL.64 [R1+0x2390], R10 ;  /* 0x0023900a01007387 */ /* 0x004fe20000100a00 */
[----:B------:R0:W-:Y:S03]  /*31050*/  STL.64 [R1+0x2388], R8 ;  /* 0x0023880801007387 */ /* 0x0001e60000100a00 */
[----:B0-----:R-:W2:Y:S01]  /*31060*/  LDL.LU.64 R8, [R1+0x120] ;  /* 0x0001200001087983 */ /* 0x001ea20000300a00 */
[----:B------:R-:W2:Y:S03]  /*31070*/  LDL.LU.64 R10, [R1+0x128] ;  /* 0x00012800010a7983 */ /* 0x000ea60000300a00 */
        /* <DEDUP_REMOVED lines=35> */
[----:B------:R-:W2:Y:S02]  /*312b0*/  LDL.LU.64 R10, [R1+0x1b8] ;  /* 0x0001b800010a7983 */ /* 0x000ea40000300a00 */
[----:B------:R-:W2:Y:S02]  /*312c0*/  LDL.LU.64 R12, [R1+0x100] ;  /* 0x00010000010c7983 */ /* 0x000ea40000300a00 */
[----:B------:R-:W2:Y:S01]  /*312d0*/  LDL.LU.64 R14, [R1+0x108] ;  /* 0x00010800010e7983 */ /* 0x000ea20000300a00 */
[----:B------:R-:W2:Y:S01]  /*312e0*/  LDL.LU.64 R16, [R1+0xf0] ;  /* 0x0000f00001107983 */ /* 0x000ea20000300a00 */
[----:B------:R-:W2:Y:S02]  /*312f0*/  LDL.LU.64 R18, [R1+0xf8] ;  /* 0x0000f80001127983 */ /* 0x000ea40000300a00 */
[----:B------:R4:W-:Y:S02]  /*31300*/  STL.64 [R1+0x2348], R4 ;  /* 0x0023480401007387 */ /* 0x0009e40000100a00 */
[----:B----4-:R-:W-:-:S02]  /*31310*/  IMAD.MOV.U32 R4, RZ, RZ, R6 ;  /* 0x000000ffff047224 */ /* 0x010fc400078e0006 */
[----:B------:R-:W-:-:S07]  /*31320*/  IMAD.MOV.U32 R5, RZ, RZ, R0 ;  /* 0x000000ffff057224 */ /* 0x000fce00078e0000 */
[C---:B------:R-:W-:Y:S01]  /*31330*/  HMMA.16816.F32 R4, R20.reuse, R4, R24 ;  /* 0x000000041404723c */ /* 0x040fe20000001818 */
[----:B------:R-:W2:Y:S11]  /*31340*/  LDL.LU.64 R24, [R1+0x2470] ;  /* 0x0024700001187983 */ /* 0x000eb60000300a00 */
[----:B------:R-:W-:Y:S11]  /*31350*/  @!UPT UIADD3 URZ, URZ, URZ, URZ ;  /* 0x0000003f3f3ff290 */ /* 0x000ff6000fffe03f */
[----:B------:R0:W-:Y:S01]  /*31360*/  STL.64 [R1+0x1c0], R4 ;  /* 0x0001c00401007387 */ /* 0x0001e20000100a00 */
[----:B------:R1:W-:Y:S03]  /*31370*/  STL.64 [R1+0x1c8], R6 ;  /* 0x0001c80601007387 */ /* 0x0003e60000100a00 */
[----:B0-----:R-:W4:Y:S01]  /*31380*/  LDL.LU.64 R4, [R1+0xe0] ;  /* 0x0000e00001047983 */ /* 0x001f220000300a00 */
[----:B-1----:R-:W4:Y:S01]  /*31390*/  LDL.LU.64 R6, [R1+0xe8] ;  /* 0x0000e80001067983 */ /* 0x002f220000300a00 */
        /* <DEDUP_REMOVED lines=72> */
[----:B------:R-:W4:Y:S11]  /*31820*/  LDL.LU.64 R8, [R1+0x2370] ;  /* 0x0023700001087983 */ /* 0x000f360000300a00 */
[----:B------:R-:W-:Y:S09]  /*31830*/  @!UPT UIADD3 URZ, URZ, URZ, URZ ;  /* 0x0000003f3f3ff290 */ /* 0x000ff2000fffe03f */
[----:B------:R-:W-:Y:S01]  /*31840*/  STL.64 [R1+0x110], R24 ;  /* 0x0001101801007387 */ /* 0x000fe20000100a00 */
[----:B------:R0:W-:Y:S03]  /*31850*/  STL.64 [R1+0x118], R26 ;  /* 0x0001181a01007387 */ /* 0x0001e60000100a00 */
[----:B0-----:R-:W2:Y:S01]  /*31860*/  LDL.LU.64 R26, [R1+0x2368] ;  /* 0x00236800011a7983 */ /* 0x001ea20000300a00 */
[----:B------:R-:W2:Y:S02]  /*31870*/  LDL.LU.64 R24, [R1+0x2360] ;  /* 0x0023600001187983 */ /* 0x000ea40000300a00 */
[C---:B--2---:R-:W-:Y:S11]  /*31880*/  HMMA.16816.F32 R12, R20.reuse, R24, R12 ;  /* 0x00000018140c723c */ /* 0x044ff6000000180c */
[----:B------:R-:W-:Y:S11]  /*31890*/  @!UPT UIADD3 URZ, URZ, URZ, URZ ;  /* 0x0000003f3f3ff290 */ /* 0x000ff6000fffe03f */
[----:B------:R-:W-:Y:S01]  /*318a0*/  @!UPT UIADD3 URZ, URZ, URZ, URZ ;  /* 0x0000003f3f3ff290 */ /* 0x000fe2000fffe03f */
[----:B------:R-:W-:Y:S01]  /*318b0*/  STL.64 [R1+0x100], R12 ;  /* 0x0001000c01007387 */ /* 0x000fe20000100a00 */
[----:B------:R0:W-:Y:S03]  /*318c0*/  STL.64 [R1+0x108], R14 ;  /* 0x0001080e01007387 */ /* 0x0001e60000100a00 */
[----:B0-----:R-:W2:Y:S01]  /*318d0*/  LDL.LU.64 R14, [R1+0x2358] ;  /* 0x00235800010e7983 */ /* 0x001ea20000300a00 */
[----:B------:R-:W2:Y:S01]  /*318e0*/  LDL.LU.64 R12, [R1+0x2350] ;  /* 0x00235000010c7983 */ /* 0x000ea20000300a00 */
[C---:B----4-:R-:W-:Y:S01]  /*318f0*/  HMMA.16816.F32 R4, R20.reuse, R8, R4 ;  /* 0x000000081404723c */ /* 0x050fe20000001804 */
[----:B------:R-:W4:Y:S11]  /*31900*/  LDL R25, [R1+0x5ec] ;  /* 0x0005ec0001197983 */ /* 0x000f360000100800 */
[----:B------:R-:W-:Y:S11]  /*31910*/  @!UPT UIADD3 URZ, URZ, URZ, URZ ;  /* 0x0000003f3f3ff290 */ /* 0x000ff6000fffe03f */
[----:B------:R-:W-:Y:S01]  /*31920*/  @!UPT UIADD3 URZ, URZ, URZ, URZ ;  /* 0x0000003f3f3ff290 */ /* 0x000fe2000fffe03f */
[----:B------:R-:W-:Y:S01]  /*31930*/  IMAD.MOV.U32 R9, RZ, RZ, R5 ;  /* 0x000000ffff097224 */ /* 0x000fe200078e0005 */
[----:B--2---:R-:W-:Y:S07]  /*31940*/  HMMA.16816.F32 R16, R20, R12, R16 ;  /* 0x0000000c1410723c */ /* 0x004fee0000001810 */
[----:B------:R-:W-:Y:S11]  /*31950*/  IMAD.MOV.U32 R12, RZ, RZ, R4 ;  /* 0x000000ffff0c7224 */ /* 0x000ff600078e0004 */
[----:B------:R-:W-:Y:S05]  /*31960*/  @!UPT UIADD3 URZ, URZ, URZ, URZ ;  /* 0x0000003f3f3ff290 */ /* 0x000fea000fffe03f */
[----:B------:R0:W-:Y:S01]  /*31970*/  STL.64 [R1+0xf0], R16 ;  /* 0x0000f01001007387 */ /* 0x0001e20000100a00 */
[----:B------:R1:W-:Y:S03]  /*31980*/  STL.64 [R1+0xf8], R18 ;  /* 0x0000f81201007387 */ /* 0x0003e60000100a00 */
[----:B0-----:R-:W2:Y:S01]  /*31990*/  LDL.LU.64 R16, [R1+0xc0] ;  /* 0x0000c00001107983 */ /* 0x001ea20000300a00 */
[----:B-1----:R-:W2:Y:S02]  /*319a0*/  LDL.LU.64 R18, [R1+0xc8] ;  /* 0x0000c80001127983 */ /* 0x002ea40000300a00 */
[----:B------:R-:W2:Y:S02]  /*319b0*/  LDL.LU.64 R4, [R1+0x2348] ;  /* 0x0023480001047983 */ /* 0x000ea40000300a00 */
[----:B------:R-:W-:Y:S01]  /*319c0*/  STL.64 [R1+0x2330], R14 ;  /* 0x0023300e01007387 */ /* 0x000fe20000100a00 */
[----:B------:R0:W-:Y:S02]  /*319d0*/  STL [R1+0x2328], R12 ;  /* 0x0023280c01007387 */ /* 0x0001e40000100800 */
[----:B0-----:R-:W-:-:S02]  /*319e0*/  IMAD.MOV.U32 R12, RZ, RZ, R11 ;  /* 0x000000ffff0c7224 */ /* 0x001fc400078e000b */
[----:B------:R-:W3:Y:S01]  /*319f0*/  LDL.LU R11, [R1+0x2340] ;  /* 0x00234000010b7983 */ /* 0x000ee20000300800 */
[----:B------:R-:W-:Y:S02]  /*31a00*/  IMAD.MOV.U32 R0, RZ, RZ, R7 ;  /* 0x000000ffff007224 */ /* 0x000fe400078e0007 */
[----:B------:R-:W3:Y:S02]  /*31a10*/  LDL.LU R13, [R1+0x4b4] ;  /* 0x0004b400010d7983 */ /* 0x000ee40000300800 */
[----:B------:R-:W3:Y:S01]  /*31a20*/  LDL.LU R14, [R1+0x4b8] ;  /* 0x0004b800010e7983 */ /* 0x000ee20000300800 */
[----:B------:R-:W3:Y:S01]  /*31a30*/  LDL.LU R15, [R1+0x4bc] ;  /* 0x0004bc00010f7983 */ /* 0x000ee20000300800 */
[----:B------:R0:W-:Y:S02]  /*31a40*/  STL [R1+0x1f88], R0 ;  /* 0x001f880001007387 */ /* 0x0001e40000100800 */
[----:B------:R-:W-:Y:S01]  /*31a50*/  IMAD.MOV.U32 R8, RZ, RZ, R6 ;  /* 0x000000ffff087224 */ /* 0x000fe200078e0006 */
[----:B0-----:R-:W3:Y:S04]  /*31a60*/  LDL R0, [R1+0x5f8] ;  /* 0x0005f80001007983 */ /* 0x001ee80000100800 */
[----:B------:R0:W-:Y:S02]  /*31a70*/  STL [R1+0x1f84], R8 ;  /* 0x001f840801007387 */ /* 0x0001e40000100800 */
[----:B------:R1:W-:Y:S01]  /*31a80*/  STL [R1+0x1f80], R9 ;  /* 0x001f800901007387 */ /* 0x0003e20000100800 */
[----:B--2---:R-:W-:Y:S01]  /*31a90*/  HMMA.16816.F32 R4, R20, R4, R16 ;  /* 0x000000041404723c */ /* 0x004fe20000001810 */
[----:B----4-:R-:W-:Y:S04]  /*31aa0*/  LDSM.16.MT88.4 R16, [R25+0x10800] ;  /* 0x010800001910783b */ /* 0x010fe80000004200 */
[----:B---3--:R2:W-:Y:S11]  /*31ab0*/  STL.64 [R1+0x2280], R10 ;  /* 0x0022800a01007387 */ /* 0x0085f60000100a00 */
[----:B------:R-:W-:Y:S07]  /*31ac0*/  @!UPT UIADD3 URZ, URZ, URZ, URZ ;  /* 0x0000003f3f3ff290 */ /* 0x000fee000fffe03f */
[----:B------:R3:W-:Y:S01]  /*31ad0*/  STL.64 [R1+0xc0], R4 ;  /* 0x0000c00401007387 */ /* 0x0007e20000100a00 */
[----:B0-----:R-:W4:Y:S02]  /*31ae0*/  LDL.LU R8, [R1+0x490] ;  /* 0x0004900001087983 */ /* 0x001f240000300800 */
[----:B-1----:R-:W4:Y:S02]  /*31af0*/  LDL.LU R9, [R1+0x494] ;  /* 0x0004940001097983 */ /* 0x002f240000300800 */
[----:B--2---:R-:W-:Y:S02]  /*31b00*/  IMAD.MOV.U32 R10, RZ, RZ, R26 ;  /* 0x000000ffff0a7224 */ /* 0x004fe400078e001a */
[----:B------:R-:W-:Y:S01]  /*31b10*/  IMAD.MOV.U32 R11, RZ, RZ, R27 ;  /* 0x000000ffff0b7224 */ /* 0x000fe200078e001b */
[----:B------:R-:W2:Y:S01]  /*31b20*/  LDL.LU R26, [R1+0x233c] ;  /* 0x00233c00011a7983 */ /* 0x000ea20000300800 */
[----:B------:R-:W2:Y:S03]  /*31b30*/  LDL.LU R27, [R1+0x2338] ;  /* 0x00233800011b7983 */ /* 0x000ea60000300800 */
[----:B------:R-:W0:Y:S04]  /*31b40*/  LDSM.16.MT88.4 R20, [R0+0x10800] ;  /* 0x010800000014783b */ /* 0x000e280000004200 */
[----:B------:R1:W-:Y:S01]  /*31b50*/  STL.64 [R1+0x2320], R10 ;  /* 0x0023200a01007387 */ /* 0x0003e20000100a00 */
[----:B---3--:R-:W-:-:S02]  /*31b60*/  IMAD.MOV.U32 R4, RZ, RZ, R7 ;  /* 0x000000ffff047224 */ /* 0x008fc400078e0007 */
[----:B------:R-:W-:Y:S01]  /*31b70*/  IMAD.MOV.U32 R24, RZ, RZ, R6 ;  /* 0x000000ffff187224 */ /* 0x000fe200078e0006 */
[----:B----4-:R-:W-:Y:S01]  /*31b80*/  STL.64 [R1+0x2318], R8 ;  /* 0x0023180801007387 */ /* 0x010fe20000100a00 */
[----:B-1----:R-:W3:Y:S02]  /*31b90*/  LDL.64 R10, [R1+0xa8] ;  /* 0x0000a800010a7983 */ /* 0x002ee40000100a00 */
[----:B------:R1:W-:Y:S02]  /*31ba0*/  STL [R1+0x2200], R4 ;  /* 0x0022000401007387 */ /* 0x0003e40000100800 */
[----:B-1----:R-:W3:Y:S01]  /*31bb0*/  LDL.LU R4, [R1+0x4a0] ;  /* 0x0004a00001047983 */ /* 0x002ee20000300800 */
[----:B------:R-:W3:Y:S02]  /*31bc0*/  LDL.LU R5, [R1+0x4a4] ;  /* 0x0004a40001057983 */ /* 0x000ee40000300800 */
[----:B------:R-:W3:Y:S02]  /*31bd0*/  LDL.LU R6, [R1+0x4a8] ;  /* 0x0004a80001067983 */ /* 0x000ee40000300800 */
[----:B------:R-:W3:Y:S01]  /*31be0*/  LDL.LU R7, [R1+0x4ac] ;  /* 0x0004ac0001077983 */ /* 0x000ee20000300800 */
[----:B------:R-:W-:Y:S01]  /*31bf0*/  STL [R1+0x1f8c], R24 ;  /* 0x001f8c1801007387 */ /* 0x000fe20000100800 */
[----:B--2---:R1:W-:Y:S02]  /*31c00*/  STL.64 [R1+0x2290], R26 ;  /* 0x0022901a01007387 */ /* 0x0043e40000100a00 */
[----:B------:R-:W-:Y:S01]  /*31c10*/  STL [R1+0x2288], R25 ;  /* 0x0022881901007387 */ /* 0x000fe20000100800 */
[----:B-1----:R-:W2:Y:S01]  /*31c20*/  LDL.64 R26, [R1+0x98] ;  /* 0x00009800011a7983 */ /* 0x002ea20000100a00 */
[----:B0-----:R0:W-:Y:S02]  /*31c30*/  STL.64 [R1+0x21e8], R22 ;  /* 0x0021e81601007387 */ /* 0x0011e40000100a00 */
[----:B------:R-:W-:Y:S01]  /*31c40*/  STL.64 [R1+0x21e0], R20 ;  /* 0x0021e01401007387 */ /* 0x000fe20000100a00 */
[----:B0-----:R-:W4:Y:S02]  /*31c50*/  LDL.64 R22, [R1+0xb8] ;  /* 0x0000b80001167983 */ /* 0x001f240000100a00 */
[----:B----4-:R-:W-:Y:S11]  /*31c60*/  HMMA.16816.F32 R12, R16, R22, R12 ;  /* 0x00000016100c723c */ /* 0x010ff6000000180c */
[----:B------:R-:W-:Y:S11]  /*31c70*/  @!UPT UIADD3 URZ, URZ, URZ, URZ ;  /* 0x0000003f3f3ff290 */ /* 0x000ff6000fffe03f */
[----:B------:R-:W-:Y:S01]  /*31c80*/  @!UPT UIADD3 URZ, URZ, URZ, URZ ;  /* 0x0000003f3f3ff290 */ /* 0x000fe2000fffe03f */
[----:B------:R-:W-:Y:S01]  /*31c90*/  STL.64 [R1+0x4b0], R12 ;  /* 0x0004b00c01007387 */ /* 0x000fe20000100a00 */
[----:B------:R0:W-:Y:S03]  /*31ca0*/  STL.64 [R1+0x4b8], R14 ;  /* 0x0004b80e01007387 */ /* 0x0001e60000100a00 */
[----:B0-----:R-:W4:Y:S01]  /*31cb0*/  LDL.LU.64 R14, [R1+0x2330] ;  /* 0x00233000010e7983 */ /* 0x001f220000300a00 */
[----:B------:R-:W2:Y:S02]  /*31cc0*/  LDL.LU R12, [R1+0x2328] ;  /* 0x00232800010c7983 */ /* 0x000ea40000300800 */
[----:B------:R-:W-:Y:S02]  /*31cd0*/  IMAD.MOV.U32 R0, RZ, RZ, R23 ;  /* 0x000000ffff007224 */ /* 0x000fe400078e0017 */
[----:B------:R-:W-:-:S03]  /*31ce0*/  IMAD.MOV.U32 R13, RZ, RZ, R22 ;  /* 0x000000ffff0d7224 */ /* 0x000fc600078e0016 */
[----:B------:R-:W-:Y:S02]  /*31cf0*/  STL [R1+0x2208], R0 ;  /* 0x0022080001007387 */ /* 0x000fe40000100800 */
[----:B------:R-:W-:Y:S02]  /*31d00*/  STL [R1+0x2204], R13 ;  /* 0x0022040d01007387 */ /* 0x000fe40000100800 */
[----:B----4-:R-:W-:Y:S01]  /*31d10*/  STL.64 [R1+0x22e8], R14 ;  /* 0x0022e80e01007387 */ /* 0x010fe20000100a00 */
[----:B--2---:R0:W-:Y:S03]  /*31d20*/  STL [R1+0x22e0], R12 ;  /* 0x0022e00c01007387 */ /* 0x0041e60000100800 */
[----:B0-----:R-:W2:Y:S01]  /*31d30*/  LDL.LU R12, [R1+0x470] ;  /* 0x00047000010c7983 */ /* 0x001ea20000300800 */
[----:B------:R-:W2:Y:S02]  /*31d40*/  LDL.LU R13, [R1+0x474] ;  /* 0x00047400010d7983 */ /* 0x000ea40000300800 */
[----:B------:R-:W4:Y:S02]  /*31d50*/  LDL.LU R14, [R1+0x478] ;  /* 0x00047800010e7983 */ /* 0x000f240000300800 */
[----:B------:R-:W4:Y:S01]  /*31d60*/  LDL.LU R15, [R1+0x47c] ;  /* 0x00047c00010f7983 */ /* 0x000f220000300800 */
[----:B---3--:R-:W-:Y:S01]  /*31d70*/  HMMA.16816.F32 R4, R16, R10, R4 ;  /* 0x0000000a1004723c */ /* 0x008fe20000001804 */
[----:B------:R-:W-:-:S02]  /*31d80*/  IMAD.MOV.U32 R21, RZ, RZ, R10 ;  /* 0x000000ffff157224 */ /* 0x000fc400078e000a */
[----:B------:R-:W-:Y:S01]  /*31d90*/  IMAD.MOV.U32 R20, RZ, RZ, R11 ;  /* 0x000000ffff147224 */ /* 0x000fe200078e000b */
[----:B----4-:R-:W-:Y:S01]  /*31da0*/  STL.64 [R1+0x2308], R14 ;  /* 0x0023080e01007387 */ /* 0x010fe20000100a00 */
[----:B--2---:R0:W-:Y:S03]  /*31db0*/  STL.64 [R1+0x2300], R12 ;  /* 0x0023000c01007387 */ /* 0x0041e60000100a00 */
[----:B0-----:R-:W2:Y:S01]  /*31dc0*/  LDL.LU R12, [R1+0x480] ;  /* 0x00048000010c7983 */ /* 0x001ea20000300800 */
[----:B------:R-:W2:Y:S02]  /*31dd0*/  LDL.LU R13, [R1+0x484] ;  /* 0x00048400010d7983 */ /* 0x000ea40000300800 */
[----:B------:R-:W3:Y:S02]  /*31de0*/  LDL.LU.64 R10, [R1+0x2320] ;  /* 0x00232000010a7983 */ /* 0x000ee40000300a00 */
[----:B------:R-:W3:Y:S10]  /*31df0*/  LDL.LU.64 R8, [R1+0x2318] ;  /* 0x0023180001087983 */ /* 0x000ef40000300a00 */
[----:B------:R0:W-:Y:S01]  /*31e00*/  STL.64 [R1+0x4a0], R4 ;  /* 0x0004a00401007387 */ /* 0x0001e20000100a00 */
[----:B------:R-:W-:Y:S02]  /*31e10*/  STL [R1+0x4a8], R6 ;  /* 0x0004a80601007387 */ /* 0x000fe40000100800 */
[----:B------:R-:W-:-:S02]  /*31e20*/  IMAD.MOV.U32 R14, RZ, RZ, R29 ;  /* 0x000000ffff0e7224 */ /* 0x000fc400078e001d */
[----:B0-----:R-:W-:-:S05]  /*31e30*/  IMAD.MOV.U32 R5, RZ, RZ, R7 ;  /* 0x000000ffff057224 */ /* 0x001fca00078e0007 */
[----:B------:R-:W-:Y:S01]  /*31e40*/  STL [R1+0x2214], R5 ;  /* 0x0022140501007387 */ /* 0x000fe20000100800 */
[----:B------:R-:W-:Y:S02]  /*31e50*/  STL [R1+0x2210], R20 ;  /* 0x0022101401007387 */ /* 0x000fe40000100800 */
[----:B------:R-:W-:Y:S01]  /*31e60*/  STL [R1+0x220c], R21 ;  /* 0x00220c1501007387 */ /* 0x000fe20000100800 */
[----:B---3--:R-:W-:Y:S11]  /*31e70*/  HMMA.16816.F32 R8, R16, R26, R8 ;  /* 0x0000001a1008723c */ /* 0x008ff60000001808 */
[----:B------:R-:W-:Y:S11]  /*31e80*/  @!UPT UIADD3 URZ, URZ, URZ, URZ ;  /* 0x0000003f3f3ff290 */ /* 0x000ff6000fffe03f */
[----:B------:R-:W-:Y:S01]  /*31e90*/  @!UPT UIADD3 URZ, URZ, URZ, URZ ;  /* 0x0000003f3f3ff290 */ /* 0x000fe2000fffe03f */
[----:B------:R0:W-:Y:S01]  /*31ea0*/  STL.64 [R1+0x490], R8 ;  /* 0x0004900801007387 */ /* 0x0001e20000100a00 */
[----:B------:R-:W-:-:S03]  /*31eb0*/  IMAD.MOV.U32 R29, RZ, RZ, R10 ;  /* 0x000000ffff1d7224 */ /* 0x000fc600078e000a */
[----:B0-----:R-:W3:Y:S01]  /*31ec0*/  LDL.LU R8, [R1+0x450] ;  /* 0x0004500001087983 */ /* 0x001ee20000300800 */
[----:B------:R-:W3:Y:S02]  /*31ed0*/  LDL.LU R9, [R1+0x454] ;  /* 0x0004540001097983 */ /* 0x000ee40000300800 */
[----:B------:R-:W4:Y:S02]  /*31ee0*/  LDL.LU R10, [R1+0x458] ;  /* 0x00045800010a7983 */ /* 0x000f240000300800 */
[----:B------:R-:W-:Y:S02]  /*31ef0*/  IMAD.MOV.U32 R15, RZ, RZ, R28 ;  /* 0x000000ffff0f7224 */ /* 0x000fe400078e001c */
[----:B------:R-:W-:Y:S02]  /*31f00*/  IMAD.MOV.U32 R28, RZ, RZ, R11 ;  /* 0x000000ffff1c7224 */ /* 0x000fe400078e000b */
[----:B------:R-:W-:-:S05]  /*31f10*/  IMAD.MOV.U32 R11, RZ, RZ, R2 ;  /* 0x000000ffff0b7224 */ /* 0x000fca00078e0002 */
[----:B----4-:R0:W-:Y:S01]  /*31f20*/  STL.64 [R1+0x22f8], R10 ;  /* 0x0022f80a01007387 */ /* 0x0101e20000100a00 */
[----:B---3--:R-:W-:Y:S03]  /*31f30*/  STL.64 [R1+0x22f0], R8 ;  /* 0x0022f00801007387 */ /* 0x008fe60000100a00 */
[----:B0-----:R-:W3:Y:S04]  /*31f40*/  LDL.64 R10, [R1+0x78] ;  /* 0x00007800010a7983 */ /* 0x001ee80000100a00 */
[----:B---3--:R0:W-:Y:S04]  /*31f50*/  STL.64 [R1+0x2310], R10 ;  /* 0x0023100a01007387 */ /* 0x0081e80000100a00 */
[----:B0-----:R-:W2:Y:S01]  /*31f60*/  LDL.64 R10, [R1+0x88] ;  /* 0x00008800010a7983 */ /* 0x001ea20000100a00 */
[----:B------:R-:W-:-:S02]  /*31f70*/  IMAD.MOV.U32 R22, RZ, RZ, R27 ;  /* 0x000000ffff167224 */ /* 0x000fc400078e001b */
[----:B------:R-:W-:Y:S02]  /*31f80*/  IMAD.MOV.U32 R23, RZ, RZ, R26 ;  /* 0x000000ffff177224 */ /* 0x000fe400078e001a */
[----:B------:R-:W3:Y:S01]  /*31f90*/  LDL.64 R26, [R1+0x58] ;  /* 0x00005800011a7983 */ /* 0x000ee20000100a00 */
[----:B------:R-:W-:Y:S02]  /*31fa0*/  STL [R1+0x2230], R22 ;  /* 0x0022301601007387 */ /* 0x000fe40000100800 */
[----:B------:R0:W-:Y:S02]  /*31fb0*/  STL [R1+0x2218], R23 ;  /* 0x0022181701007387 */ /* 0x0001e40000100800 */
[----:B0-----:R-:W4:Y:S01]  /*31fc0*/  LDL.64 R22, [R1+0x68] ;  /* 0x0000680001167983 */ /* 0x001f220000100a00 */
[----:B------:R-:W-:Y:S02]  /*31fd0*/  STL [R1+0x1e14], R28 ;  /* 0x001e141c01007387 */ /* 0x000fe40000100800 */
[----:B------:R-:W-:Y:S01]  /*31fe0*/  STL [R1+0x1e10], R29 ;  /* 0x001e101d01007387 */ /* 0x000fe20000100800 */
[----:B--2---:R-:W-:Y:S01]  /*31ff0*/  HMMA.16816.F32 R12, R16, R10, R12 ;  /* 0x0000000a100c723c */ /* 0x004fe2000000180c */
[----:B------:R-:W-:-:S02]  /*32000*/  IMAD.MOV.U32 R7, RZ, RZ, R10 ;  /* 0x000000ffff077224 */ /* 0x000fc400078e000a */
[----:B------:R-:W-:Y:S02]  /*32010*/  IMAD.MOV.U32 R6, RZ, RZ, R11 ;  /* 0x000000ffff067224 */ /* 0x000fe400078e000b */
[----:B------:R-:W2:Y:S11]  /*32020*/  LDL.LU.64 R10, [R1+0x2310] ;  /* 0x00231000010a7983 */ /* 0x000eb60000300a00 */
[----:B------:R-:W-:Y:S07]  /*32030*/  @!UPT UIADD3 URZ, URZ, URZ, URZ ;  /* 0x0000003f3f3ff290 */ /* 0x000fee000fffe03f */
[----:B------:R-:W-:Y:S01]  /*32040*/  STL.64 [R1+0x480], R12 ;  /* 0x0004800c01007387 */ /* 0x000fe20000100a00 */
[----:B------:R0:W-:Y:S02]  /*32050*/  STL [R1+0x488], R14 ;  /* 0x0004880e01007387 */ /* 0x0001e40000100800 */
[----:B------:R-:W-:Y:S02]  /*32060*/  IMAD.MOV.U32 R2, RZ, RZ, R15 ;  /* 0x000000ffff027224 */ /* 0x000fe400078e000f */
[----:B0-----:R-:W3:Y:S01]  /*32070*/  LDL.LU.64 R14, [R1+0x2308] ;  /* 0x00230800010e7983 */ /* 0x001ee20000300a00 */
[----:B------:R-:W3:Y:S02]  /*32080*/  LDL.LU.64 R12, [R1+0x2300] ;  /* 0x00230000010c7983 */ /* 0x000ee40000300a00 */
[----:B------:R0:W-:Y:S02]  /*32090*/  STL [R1+0x1f90], R2 ;  /* 0x001f900201007387 */ /* 0x0001e40000100800 */
[----:B--2---:R-:W-:-:S02]  /*320a0*/  IMAD.MOV.U32 R4, RZ, RZ, R10 ;  /* 0x000000ffff047224 */ /* 0x004fc400078e000a */
[----:B0-----:R-:W-:Y:S01]  /*320b0*/  IMAD.MOV.U32 R2, RZ, RZ, R11 ;  /* 0x000000ffff027224 */ /* 0x001fe200078e000b */
[C---:B---3--:R-:W-:Y:S01]  /*320c0*/  HMMA.16816.F32 R12, R16.reuse, R10, R12 ;  /* 0x0000000a100c723c */ /* 0x048fe2000000180c */
[----:B------:R-:W2:Y:S01]  /*320d0*/  LDL.LU.64 R10, [R1+0x22f8] ;  /* 0x0022f800010a7983 */ /* 0x000ea20000300a00 */
[----:B------:R-:W2:Y:S11]  /*320e0*/  LDL.LU.64 R8, [R1+0x22f0] ;  /* 0x0022f00001087983 */ /* 0x000eb60000300a00 */
[----:B------:R-:W-:Y:S10]  /*320f0*/  @!UPT UIADD3 URZ, URZ, URZ, URZ ;  /* 0x0000003f3f3ff290 */ /* 0x000ff4000fffe03f */
[----:B------:R-:W-:Y:S01]  /*32100*/  STL [R1+0x470], R12 ;  /* 0x0004700c01007387 */ /* 0x000fe20000100800 */
[----:B------:R0:W-:Y:S02]  /*32110*/  STL [R1+0x47c], R15 ;  /* 0x00047c0f01007387 */ /* 0x0001e40000100800 */
[----:B------:R-:W-:Y:S02]  /*32120*/  IMAD.MOV.U32 R29, RZ, RZ, R14 ;  /* 0x000000ffff1d7224 */ /* 0x000fe400078e000e */
[----:B0-----:R-:W3:Y:S01]  /*32130*/  LDL.LU.64 R14, [R1+0x22e8] ;  /* 0x0022e800010e7983 */ /* 0x001ee20000300a00 */
[----:B------:R-:W2:Y:S02]  /*32140*/  LDL.LU R12, [R1+0x22e0] ;  /* 0x0022e000010c7983 */ /* 0x000ea40000300800 */
[----:B------:R-:W-:Y:S02]  /*32150*/  STL.64 [R1+0x22c0], R6 ;  /* 0x0022c00601007387 */ /* 0x000fe40000100a00 */
[----:B------:R0:W-:Y:S02]  /*32160*/  STL [R1+0x22b8], R4 ;  /* 0x0022b80401007387 */ /* 0x0001e40000100800 */
[----:B0-----:R-:W2:Y:S01]  /*32170*/  LDL.LU R4, [R1+0x460] ;  /* 0x0004600001047983 */ /* 0x001ea20000300800 */
[----:B------:R-:W2:Y:S02]  /*32180*/  LDL.LU R5, [R1+0x464] ;  /* 0x0004640001057983 */ /* 0x000ea40000300800 */
[----:B------:R-:W2:Y:S02]  /*32190*/  LDL.LU R6, [R1+0x468] ;  /* 0x0004680001067983 */ /* 0x000ea40000300800 */
[----:B------:R-:W2:Y:S02]  /*321a0*/  LDL.LU R7, [R1+0x46c] ;  /* 0x00046c0001077983 */ /* 0x000ea40000300800 */
[----:B------:R-:W-:Y:S01]  /*321b0*/  IMAD.MOV.U32 R28, RZ, RZ, R13 ;  /* 0x000000ffff1c7224 */ /* 0x000fe200078e000d */
[----:B------:R-:W-:Y:S01]  /*321c0*/  STL [R1+0x2234], R2 ;  /* 0x0022340201007387 */ /* 0x000fe20000100800 */
[----:B------:R4:W-:Y:S03]  /*321d0*/  STL [R1+0x1f98], R29 ;  /* 0x001f981d01007387 */ /* 0x0009e60000100800 */
[----:B------:R-:W-:Y:S01]  /*321e0*/  STL [R1+0x1f94], R28 ;  /* 0x001f941c01007387 */ /* 0x000fe20000100800 */
[----:B----4-:R-:W-:Y:S01]  /*321f0*/  IMAD.MOV.U32 R29, RZ, RZ, R22 ;  /* 0x000000ffff1d7224 */ /* 0x010fe200078e0016 */
[----:B--2---:R-:W-:Y:S01]  /*32200*/  HMMA.16816.F32 R4, R16, R22, R4 ;  /* 0x000000161004723c */ /* 0x004fe20000001804 */
[----:B---3--:R-:W-:-:S06]  /*32210*/  IMAD.MOV.U32 R21, RZ, RZ, R14 ;  /* 0x000000ffff157224 */ /* 0x008fcc00078e000e */
[----:B------:R-:W-:Y:S11]  /*32220*/  IMAD.MOV.U32 R22, RZ, RZ, R15 ;  /* 0x000000ffff167224 */ /* 0x000ff600078e000f */
[----:B------:R-:W-:Y:S05]  /*32230*/  @!UPT UIADD3 URZ, URZ, URZ, URZ ;  /* 0x0000003f3f3ff290 */ /* 0x000fea000fffe03f */
[----:B------:R0:W-:Y:S01]  /*32240*/  STL.64 [R1+0x460], R4 ;  /* 0x0004600401007387 */ /* 0x0001e20000100a00 */
[----:B------:R1:W-:Y:S03]  /*32250*/  STL.64 [R1+0x468], R6 ;  /* 0x0004680601007387 */ /* 0x0003e60000100a00 */
[----:B0-----:R-:W2:Y:S01]  /*32260*/  LDL.LU R4, [R1+0x430] ;  /* 0x0004300001047983 */ /* 0x001ea20000300800 */
[----:B------:R-:W2:Y:S02]  /*32270*/  LDL.LU R5, [R1+0x434] ;  /* 0x0004340001057983 */ /* 0x000ea40000300800 */
[----:B-1----:R-:W3:Y:S02]  /*32280*/  LDL.LU R6, [R1+0x438] ;  /* 0x0004380001067983 */ /* 0x002ee40000300800 */
[----:B------:R-:W3:Y:S01]  /*32290*/  LDL.LU R7, [R1+0x43c] ;  /* 0x00043c0001077983 */ /* 0x000ee20000300800 */
[----:B------:R-:W4:Y:S01]  /*322a0*/  LDL.LU R20, [R1+0x440] ;  /* 0x0004400001147983 */ /* 0x000f220000300800 */
[----:B------:R-:W4:Y:S02]  /*322b0*/  LDL.LU R14, [R1+0x22dc] ;  /* 0x0022dc00010e7983 */ /* 0x000f240000300800 */
[----:B------:R-:W4:Y:S01]  /*322c0*/  LDL.LU R15, [R1+0x22d8] ;  /* 0x0022d800010f7983 */ /* 0x000f220000300800 */
[----:B------:R-:W-:Y:S01]  /*322d0*/  HMMA.16816.F32 R8, R16, R26, R8 ;  /* 0x0000001a1008723c */ /* 0x000fe20000001808 */
[----:B------:R-:W-:-:S02]  /*322e0*/  IMAD.MOV.U32 R13, RZ, RZ, R27 ;  /* 0x000000ffff0d7224 */ /* 0x000fc400078e001b */
[----:B------:R-:W-:Y:S02]  /*322f0*/  IMAD.MOV.U32 R28, RZ, RZ, R23 ;  /* 0x000000ffff1c7224 */ /* 0x000fe400078e0017 */
[----:B------:R-:W-:Y:S11]  /*32300*/  IMAD.MOV.U32 R23, RZ, RZ, R3 ;  /* 0x000000ffff177224 */ /* 0x000ff600078e0003 */
[----:B------:R-:W-:Y:S08]  /*32310*/  @!UPT UIADD3 URZ, URZ, URZ, URZ ;  /* 0x0000003f3f3ff290 */ /* 0x000ff0000fffe03f */
[----:B------:R-:W-:Y:S01]  /*32320*/  IMAD.MOV.U32 R3, RZ, RZ, R11 ;  /* 0x000000ffff037224 */ /* 0x000fe200078e000b */
[----:B---3--:R0:W-:Y:S01]  /*32330*/  STL.64 [R1+0x22d0], R6 ;  /* 0x0022d00601007387 */ /* 0x0081e20000100a00 */
[----:B--2---:R-:W-:Y:S03]  /*32340*/  STL.64 [R1+0x22c8], R4 ;  /* 0x0022c80401007387 */ /* 0x004fe60000100a00 */
[----:B0-----:R-:W2:Y:S01]  /*32350*/  LDL.64 R6, [R1+0x48] ;  /* 0x0000480001067983 */ /* 0x001ea20000100a00 */
[----:B------:R-:W-:Y:S02]  /*32360*/  STL.64 [R1+0x450], R8 ;  /* 0x0004500801007387 */ /* 0x000fe40000100a00 */
[----:B------:R-:W-:Y:S02]  /*32370*/  STL [R1+0x458], R10 ;  /* 0x0004580a01007387 */ /* 0x000fe40000100800 */
[----:B----4-:R-:W-:Y:S01]  /*32380*/  STL.64 [R1+0x2250], R14 ;  /* 0x0022500e01007387 */ /* 0x010fe20000100a00 */
[----:B------:R0:W-:Y:S04]  /*32390*/  STL.64 [R1+0x2248], R12 ;  /* 0x0022480c01007387 */ /* 0x0001e80000100a00 */
[----:B0-----:R-:W3:Y:S01]  /*323a0*/  LDL.LU R12, [R1+0x3f0] ;  /* 0x0003f000010c7983 */ /* 0x001ee20000300800 */
[----:B------:R-:W3:Y:S02]  /*323b0*/  LDL.LU R13, [R1+0x3f4] ;  /* 0x0003f400010d7983 */ /* 0x000ee40000300800 */
[----:B------:R-:W4:Y:S02]  /*323c0*/  LDL.LU R14, [R1+0x3f8] ;  /* 0x0003f800010e7983 */ /* 0x000f240000300800 */
[----:B------:R-:W4:Y:S01]  /*323d0*/  LDL.LU R15, [R1+0x3fc] ;  /* 0x0003fc00010f7983 */ /* 0x000f220000300800 */
[----:B------:R-:W2:Y:S01]  /*323e0*/  LDL.LU R8, [R1+0x410] ;  /* 0x0004100001087983 */ /* 0x000ea20000300800 */
[----:B------:R-:W2:Y:S02]  /*323f0*/  LDL.LU R9, [R1+0x414] ;  /* 0x0004140001097983 */ /* 0x000ea40000300800 */
[----:B------:R-:W2:Y:S02]  /*32400*/  LDL.LU R10, [R1+0x418] ;  /* 0x00041800010a7983 */ /* 0x000ea40000300800 */
[----:B------:R-:W2:Y:S02]  /*32410*/  LDL.LU R11, [R1+0x41c] ;  /* 0x00041c00010b7983 */ /* 0x000ea40000300800 */
[----:B--2---:R-:W-:Y:S01]  /*32420*/  STL.64 [R1+0x22a0], R10 ;  /* 0x0022a00a01007387 */ /* 0x004fe20000100a00 */
[----:B------:R0:W-:Y:S03]  /*32430*/  STL.64 [R1+0x2298], R8 ;  /* 0x0022980801007387 */ /* 0x0001e60000100a00 */
[----:B0-----:R-:W2:Y:S01]  /*32440*/  LDL.LU R8, [R1+0x420] ;  /* 0x0004200001087983 */ /* 0x001ea20000300800 */
[----:B------:R-:W2:Y:S02]  /*32450*/  LDL.LU R9, [R1+0x424] ;  /* 0x0004240001097983 */ /* 0x000ea40000300800 */
[----:B------:R-:W2:Y:S02]  /*32460*/  LDL.LU R10, [R1+0x428] ;  /* 0x00042800010a7983 */ /* 0x000ea40000300800 */
[----:B------:R-:W2:Y:S02]  /*32470*/  LDL.LU R11, [R1+0x42c] ;  /* 0x00042c00010b7983 */ /* 0x000ea40000300800 */
[----:B------:R-:W-:Y:S01]  /*32480*/  IMAD.MOV.U32 R0, RZ, RZ, R26 ;  /* 0x000000ffff007224 */ /* 0x000fe200078e001a */
[----:B------:R-:W-:Y:S01]  /*32490*/  HMMA.16816.F32 R20, R16, R6, R20 ;  /* 0x000000061014723c */ /* 0x000fe20000001814 */
[----:B--2---:R0:W-:Y:S01]  /*324a0*/  STL.64 [R1+0x22b0], R10 ;  /* 0x0022b00a01007387 */ /* 0x0041e20000100a00 */
[----:B------:R-:W-:Y:S02]  /*324b0*/  STL.64 [R1+0x22a8], R8 ;  /* 0x0022a80801007387 */ /* 0x000fe40000100a00 */
[----:B------:R-:W2:Y:S01]  /*324c0*/  LDL.64 R26, [R1+0x28] ;  /* 0x00002800011a7983 */ /* 0x000ea20000100a00 */
[----:B0-----:R-:W2:Y:S01]  /*324d0*/  LDL.64 R10, [R1+0x38] ;  /* 0x00003800010a7983 */ /* 0x001ea20000100a00 */
[----:B----4-:R0:W-:Y:S02]  /*324e0*/  STL.64 [R1+0x2260], R14 ;  /* 0x0022600e01007387 */ /* 0x0101e40000100a00 */
[----:B---3--:R-:W-:Y:S01]  /*324f0*/  STL.64 [R1+0x2258], R12 ;  /* 0x0022580c01007387 */ /* 0x008fe20000100a00 */
[----:B0-----:R-:W3:Y:S04]  /*32500*/  LDL.64 R14, [R1+0x8] ;  /* 0x00000800010e7983 */ /* 0x001ee80000100a00 */
[----:B---3--:R0:W-:Y:S04]  /*32510*/  STL.64 [R1+0x2278], R14 ;  /* 0x0022780e01007387 */ /* 0x0081e80000100a00 */
[----:B0-----:R-:W3:Y:S01]  /*32520*/  LDL.64 R14, [R1+0x18] ;  /* 0x00001800010e7983 */ /* 0x001ee20000100a00 */
[----:B------:R0:W-:Y:S05]  /*32530*/  STL [R1+0x1f9c], R3 ;  /* 0x001f9c0301007387 */ /* 0x0001ea0000100800 */
[----:B------:R1:W-:Y:S02]  /*32540*/  STL.64 [R1+0x440], R20 ;  /* 0x0004401401007387 */ /* 0x0003e40000100a00 */
[----:B------:R-:W-:Y:S02]  /*32550*/  STL.64 [R1+0x448], R22 ;  /* 0x0004481601007387 */ /* 0x000fe40000100a00 */
[----:B0-----:R-:W-:-:S02]  /*32560*/  IMAD.MOV.U32 R3, RZ, RZ, R7 ;  /* 0x000000ffff037224 */ /* 0x001fc400078e0007 */
[----:B-1----:R-:W-:Y:S02]  /*32570*/  IMAD.MOV.U32 R21, RZ, RZ, R6 ;  /* 0x000000ffff157224 */ /* 0x002fe400078e0006 */
[----:B------:R-:W2:Y:S01]  /*32580*/  LDL.LU.64 R6, [R1+0x22d0] ;  /* 0x0022d00001067983 */ /* 0x000ea20000300a00 */
[----:B------:R-:W2:Y:S02]  /*32590*/  LDL.LU.64 R4, [R1+0x22c8] ;  /* 0x0022c80001047983 */ /* 0x000ea40000300a00 */
[C---:B--2---:R-:W-:Y:S11]  /*325a0*/  HMMA.16816.F32 R4, R16.reuse, R10, R4 ;  /* 0x0000000a1004723c */ /* 0x044ff60000001804 */
[----:B------:R-:W-:Y:S11]  /*325b0*/  @!UPT UIADD3 URZ, URZ, URZ, URZ ;  /* 0x0000003f3f3ff290 */ /* 0x000ff6000fffe03f */
[----:B------:R-:W-:Y:S01]  /*325c0*/  @!UPT UIADD3 URZ, URZ, URZ, URZ ;  /* 0x0000003f3f3ff290 */ /* 0x000fe2000fffe03f */
[----:B------:R-:W-:Y:S01]  /*325d0*/  STL.64 [R1+0x430], R4 ;  /* 0x0004300401007387 */ /* 0x000fe20000100a00 */
[----:B------:R0:W-:Y:S03]  /*325e0*/  STL.64 [R1+0x438], R6 ;  /* 0x0004380601007387 */ /* 0x0001e60000100a00 */
[----:B0-----:R-:W2:Y:S01]  /*325f0*/  LDL.LU.64 R6, [R1+0x22c0] ;  /* 0x0022c00001067983 */ /* 0x001ea20000300a00 */
[----:B------:R-:W4:Y:S02]  /*32600*/  LDL.LU R4, [R1+0x22b8] ;  /* 0x0022b80001047983 */ /* 0x000f240000300800 */
[----:B------:R-:W-:Y:S02]  /*32610*/  IMAD.MOV.U32 R5, RZ, RZ, R10 ;  /* 0x000000ffff057224 */ /* 0x000fe400078e000a */
[----:B------:R-:W-:Y:S02]  /*32620*/  IMAD.MOV.U32 R20, RZ, RZ, R11 ;  /* 0x000000ffff147224 */ /* 0x000fe400078e000b */
[----:B------:R-:W3:Y:S01]  /*32630*/  LDL.LU.64 R10, [R1+0x22b0] ;  /* 0x0022b000010a7983 */ /* 0x000ee20000300a00 */
[----:B------:R-:W3:Y:S03]  /*32640*/  LDL.LU.64 R8, [R1+0x22a8] ;  /* 0x0022a80001087983 */ /* 0x000ee60000300a00 */
[----:B--2---:R-:W-:Y:S01]  /*32650*/  STL.64 [R1+0x2228], R6 ;  /* 0x0022280601007387 */ /* 0x004fe20000100a00 */
[----:B----4-:R0:W-:Y:S03]  /*32660*/  STL.64 [R1+0x2220], R4 ;  /* 0x0022200401007387 */ /* 0x0101e60000100a00 */
[----:B0-----:R-:W2:Y:S01]  /*32670*/  LDL.LU R4, [R1+0x3d0] ;  /* 0x0003d00001047983 */ /* 0x001ea20000300800 */
[----:B------:R-:W2:Y:S02]  /*32680*/  LDL.LU R5, [R1+0x3d4] ;  /* 0x0003d40001057983 */ /* 0x000ea40000300800 */
[----:B------:R-:W4:Y:S02]  /*32690*/  LDL.LU R6, [R1+0x3d8] ;  /* 0x0003d80001067983 */ /* 0x000f240000300800 */
[----:B------:R-:W4:Y:S01]  /*326a0*/  LDL.LU R7, [R1+0x3dc] ;  /* 0x0003dc0001077983 */ /* 0x000f220000300800 */
[----:B---3--:R-:W-:Y:S01]  /*326b0*/  HMMA.16816.F32 R8, R16, R26, R8 ;  /* 0x0000001a1008723c */ /* 0x008fe20000001808 */
[----:B----4-:R-:W-:Y:S01]  /*326c0*/  STL.64 [R1+0x2240], R6 ;  /* 0x0022400601007387 */ /* 0x010fe20000100a00 */
[----:B--2---:R0:W-:Y:S03]  /*326d0*/  STL.64 [R1+0x2238], R4 ;  /* 0x0022380401007387 */ /* 0x0041e60000100a00 */
[----:B0-----:R-:W2:Y:S01]  /*326e0*/  LDL.LU R4, [R1+0x3e0] ;  /* 0x0003e00001047983 */ /* 0x001ea20000300800 */
[----:B------:R-:W2:Y:S02]  /*326f0*/  LDL.LU R5, [R1+0x3e4] ;  /* 0x0003e40001057983 */ /* 0x000ea40000300800 */
[----:B------:R-:W3:Y:S02]  /*32700*/  LDL.LU R6, [R1+0x3e8] ;  /* 0x0003e80001067983 */ /* 0x000ee40000300800 */
[----:B------:R-:W3:Y:S02]  /*32710*/  LDL.LU R7, [R1+0x3ec] ;  /* 0x0003ec0001077983 */ /* 0x000ee40000300800 */
[----:B---3--:R-:W-:Y:S01]  /*32720*/  STL.64 [R1+0x2270], R6 ;  /* 0x0022700601007387 */ /* 0x008fe20000100a00 */
[----:B--2---:R0:W-:Y:S03]  /*32730*/  STL.64 [R1+0x2268], R4 ;  /* 0x0022680401007387 */ /* 0x0041e60000100a00 */
[----:B0-----:R-:W2:Y:S01]  /*32740*/  LDL.LU R4, [R1+0x400] ;  /* 0x0004000001047983 */ /* 0x001ea20000300800 */
[----:B------:R-:W2:Y:S02]  /*32750*/  LDL.LU R5, [R1+0x404] ;  /* 0x0004040001057983 */ /* 0x000ea40000300800 */
[----:B------:R-:W2:Y:S02]  /*32760*/  LDL.LU R6, [R1+0x408] ;  /* 0x0004080001067983 */ /* 0x000ea40000300800 */
[----:B------:R-:W2:Y:S02]  /*32770*/  LDL.LU R7, [R1+0x40c] ;  /* 0x00040c0001077983 */ /* 0x000ea40000300800 */
[----:B------:R-:W-:Y:S01]  /*32780*/  STL.64 [R1+0x420], R8 ;  /* 0x0004200801007387 */ /* 0x000fe20000100a00 */
[----:B------:R0:W-:Y:S03]  /*32790*/  STL.64 [R1+0x428], R10 ;  /* 0x0004280a01007387 */ /* 0x0001e60000100a00 */
[----:B0-----:R-:W3:Y:S01]  /*327a0*/  LDL.LU.64 R10, [R1+0x22a0] ;  /* 0x0022a000010a7983 */ /* 0x001ee20000300a00 */
[----:B------:R-:W3:Y:S02]  /*327b0*/  LDL.LU.64 R8, [R1+0x2298] ;  /* 0x0022980001087983 */ /* 0x000ee40000300a00 */
[----:B------:R-:W-:-:S02]  /*327c0*/  IMAD.MOV.U32 R23, RZ, RZ, R26 ;  /* 0x000000ffff177224 */ /* 0x000fc400078e001a */
[----:B------:R-:W-:Y:S02]  /*327d0*/  IMAD.MOV.U32 R24, RZ, RZ, R27 ;  /* 0x000000ffff187224 */ /* 0x000fe400078e001b */
[----:B------:R-:W4:Y:S01]  /*327e0*/  LDL.LU.64 R26, [R1+0x2290] ;  /* 0x00229000011a7983 */ /* 0x000f220000300a00 */
[----:B------:R-:W2:Y:S01]  /*327f0*/  LDL.LU R25, [R1+0x2288] ;  /* 0x0022880001197983 */ /* 0x000ea20000300800 */
[C---:B---3--:R-:W-:Y:S11]  /*32800*/  HMMA.16816.F32 R8, R16.reuse, R14, R8 ;  /* 0x0000000e1008723c */ /* 0x048ff60000001808 */
[----:B------:R-:W-:Y:S11]  /*32810*/  @!UPT UIADD3 URZ, URZ, URZ, URZ ;  /* 0x0000003f3f3ff290 */ /* 0x000ff6000fffe03f */
[----:B------:R-:W-:Y:S01]  /*32820*/  @!UPT UIADD3 URZ, URZ, URZ, URZ ;  /* 0x0000003f3f3ff290 */ /* 0x000fe2000fffe03f */
[----:B------:R0:W-:Y:S01]  /*32830*/  STL.64 [R1+0x410], R8 ;  /* 0x0004100801007387 */ /* 0x0001e20000100a00 */
[----:B------:R1:W-:Y:S02]  /*32840*/  STL.64 [R1+0x418], R10 ;  /* 0x0004180a01007387 */ /* 0x0003e40000100a00 */
[----:B0-----:R-:W-:Y:S01]  /*32850*/  IMAD.MOV.U32 R9, RZ, RZ, R14 ;  /* 0x000000ffff097224 */ /* 0x001fe200078e000e */
[----:B-1----:R-:W3:Y:S01]  /*32860*/  LDL.LU.64 R10, [R1+0x2280] ;  /* 0x00228000010a7983 */ /* 0x002ee20000300a00 */
        /* <DEDUP_REMOVED lines=10> */
[----:B------:R-:W4:Y:S02]  /*32910*/  LDL.LU.64 R14, [R1+0x2260] ;  /* 0x00226000010e7983 */ /* 0x000f240000300a00 */
[----:B------:R-:W4:Y:S02]  /*32920*/  LDL.LU.64 R12, [R1+0x2258] ;  /* 0x00225800010c7983 */ /* 0x000f240000300a00 */
[C---:B----4-:R-:W-:Y:S11]  /*32930*/  HMMA.16816.F32 R12, R16.reuse, R26, R12 ;  /* 0x0000001a100c723c */ /* 0x050ff6000000180c */
[----:B------:R-:W-:Y:S11]  /*32940*/  @!UPT UIADD3 URZ, URZ, URZ, URZ ;  /* 0x0000003f3f3ff290 */ /* 0x000ff6000fffe03f */
[----:B------:R-:W-:Y:S01]  /*32950*/  @!UPT UIADD3 URZ, URZ, URZ, URZ ;  /* 0x0000003f3f3ff290 */ /* 0x000fe2000fffe03f */
[----:B------:R-:W-:Y:S01]  /*32960*/  STL.64 [R1+0x3f0], R12 ;  /* 0x0003f00c01007387 */ /* 0x000fe20000100a00 */
[----:B------:R0:W-:Y:S03]  /*32970*/  STL.64 [R1+0x3f8], R14 ;  /* 0x0003f80e01007387 */ /* 0x0001e60000100a00 */
[----:B0-----:R-:W2:Y:S01]  /*32980*/  LDL.LU.64 R14, [R1+0x2250] ;  /* 0x00225000010e7983 */ /* 0x001ea20000300a00 */
[----:B------:R-:W4:Y:S02]  /*32990*/  LDL.LU.64 R12, [R1+0x2248] ;  /* 0x00224800010c7983 */ /* 0x000f240000300a00 */
[----:B------:R-:W-:Y:S02]  /*329a0*/  STL.64 [R1+0x20c0], R26 ;  /* 0x0020c01a01007387 */ /* 0x000fe40000100a00 */
[----:B------:R-:W-:Y:S01]  /*329b0*/  STL [R1+0x20b8], R25 ;  /* 0x0020b81901007387 */ /* 0x000fe20000100800 */
[----:B--2---:R-:W-:Y:S11]  /*329c0*/  HMMA.16816.F32 R4, R16, R14, R4 ;  /* 0x0000000e1004723c */ /* 0x004ff60000001804 */
[----:B------:R-:W-:Y:S11]  /*329d0*/  @!UPT UIADD3 URZ, URZ, URZ, URZ ;  /* 0x0000003f3f3ff290 */ /* 0x000ff6000fffe03f */
[----:B------:R-:W-:Y:S01]  /*329e0*/  @!UPT UIADD3 URZ, URZ, URZ, URZ ;  /* 0x0000003f3f3ff290 */ /* 0x000fe2000fffe03f */
[----:B------:R-:W-:Y:S01]  /*329f0*/  STL.64 [R1+0x3e0], R4 ;  /* 0x0003e00401007387 */ /* 0x000fe20000100a00 */
[----:B------:R0:W-:Y:S03]  /*32a00*/  STL.64 [R1+0x3e8], R6 ;  /* 0x0003e80601007387 */ /* 0x0001e60000100a00 */
[----:B0-----:R-:W3:Y:S01]  /*32a10*/  LDL.LU.64 R6, [R1+0x2240] ;  /* 0x0022400001067983 */ /* 0x001ee20000300a00 */
[----:B------:R-:W3:Y:S02]  /*32a20*/  LDL.LU.64 R4, [R1+0x2238] ;  /* 0x0022380001047983 */ /* 0x000ee40000300a00 */
[----:B------:R-:W-:Y:S02]  /*32a30*/  IMAD.MOV.U32 R26, RZ, RZ, R2 ;  /* 0x000000ffff1a7224 */ /* 0x000fe400078e0002 */
[----:B------:R-:W-:Y:S01]  /*32a40*/  IMAD.MOV.U32 R27, RZ, RZ, R22 ;  /* 0x000000ffff1b7224 */ /* 0x000fe200078e0016 */
[----:B------:R-:W-:Y:S01]  /*32a50*/  STL.64 [R1+0x20f8], R14 ;  /* 0x0020f80e01007387 */ /* 0x000fe20000100a00 */
[----:B----4-:R-:W-:Y:S02]  /*32a60*/  STL [R1+0x20f0], R12 ;  /* 0x0020f00c01007387 */ /* 0x010fe40000100800 */
[----:B------:R-:W2:Y:S02]  /*32a70*/  LDL.LU R2, [R1+0x2234] ;  /* 0x0022340001027983 */ /* 0x000ea40000300800 */
[----:B------:R-:W4:Y:S01]  /*32a80*/  LDL.LU R22, [R1+0x2230] ;  /* 0x0022300001167983 */ /* 0x000f220000300800 */
[----:B------:R0:W-:Y:S02]  /*32a90*/  STL.64 [R1+0x20d8], R26 ;  /* 0x0020d81a01007387 */ /* 0x0001e40000100a00 */
[----:B0-----:R-:W-:-:S02]  /*32aa0*/  IMAD.MOV.U32 R26, RZ, RZ, R9 ;  /* 0x000000ffff1a7224 */ /* 0x001fc400078e0009 */
[----:B------:R-:W-:Y:S02]  /*32ab0*/  IMAD.MOV.U32 R27, RZ, RZ, R8 ;  /* 0x000000ffff1b7224 */ /* 0x000fe400078e0008 */
[----:B------:R-:W-:Y:S02]  /*32ac0*/  IMAD.MOV.U32 R14, RZ, RZ, R23 ;  /* 0x000000ffff0e7224 */ /* 0x000fe400078e0017 */
[----:B------:R-:W-:Y:S01]  /*32ad0*/  IMAD.MOV.U32 R15, RZ, RZ, R24 ;  /* 0x000000ffff0f7224 */ /* 0x000fe200078e0018 */
[----:B---3--:R-:W-:Y:S11]  /*32ae0*/  HMMA.16816.F32 R4, R16, R10, R4 ;  /* 0x0000000a1004723c */ /* 0x008ff60000001804 */
[----:B------:R-:W-:Y:S11]  /*32af0*/  @!UPT UIADD3 URZ, URZ, URZ, URZ ;  /* 0x0000003f3f3ff290 */ /* 0x000ff6000fffe03f */
[----:B------:R-:W-:Y:S01]  /*32b00*/  @!UPT UIADD3 URZ, URZ, URZ, URZ ;  /* 0x0000003f3f3ff290 */ /* 0x000fe2000fffe03f */
[----:B------:R-:W-:Y:S01]  /*32b10*/  STL.64 [R1+0x3d0], R4 ;  /* 0x0003d00401007387 */ /* 0x000fe20000100a00 */
[----:B------:R0:W-:Y:S03]  /*32b20*/  STL.64 [R1+0x3d8], R6 ;  /* 0x0003d80601007387 */ /* 0x0001e60000100a00 */
[----:B0-----:R-:W3:Y:S01]  /*32b30*/  LDL.LU.64 R6, [R1+0x2228] ;  /* 0x0022280001067983 */ /* 0x001ee20000300a00 */
[----:B------:R-:W2:Y:S02]  /*32b40*/  LDL.LU.64 R4, [R1+0x2220] ;  /* 0x0022200001047983 */ /* 0x000ea40000300a00 */
[----:B------:R-:W-:Y:S02]  /*32b50*/  STL.64 [R1+0x2100], R26 ;  /* 0x0021001a01007387 */ /* 0x000fe40000100a00 */
[----:B------:R0:W-:Y:S01]  /*32b60*/  STL.64 [R1+0x20a0], R10 ;  /* 0x0020a00a01007387 */ /* 0x0001e20000100a00 */
[----:B------:R-:W3:Y:S01]  /*32b70*/  LDL.LU R8, [R1+0x1f0] ;  /* 0x0001f00001087983 */ /* 0x000ee20000300800 */
[----:B------:R-:W3:Y:S03]  /*32b80*/  LDL.LU R9, [R1+0x1f4] ;  /* 0x0001f40001097983 */ /* 0x000ee60000300800 */
[----:B0-----:R-:W3:Y:S01]  /*32b90*/  LDL.LU R10, [R1+0x1f8] ;  /* 0x0001f800010a7983 */ /* 0x001ee20000300800 */
[----:B------:R-:W3:Y:S02]  /*32ba0*/  LDL.LU R11, [R1+0x1fc] ;  /* 0x0001fc00010b7983 */ /* 0x000ee40000300800 */
[----:B------:R-:W3:Y:S02]  /*32bb0*/  LDL.LU R23, [R1+0x2218] ;  /* 0x0022180001177983 */ /* 0x000ee40000300800 */
[----:B------:R0:W-:Y:S01]  /*32bc0*/  STL.64 [R1+0x2108], R14 ;  /* 0x0021080e01007387 */ /* 0x0001e20000100a00 */
[----:B------:R-:W3:Y:S01]  /*32bd0*/  LDL.LU R24, [R1+0x230] ;  /* 0x0002300001187983 */ /* 0x000ee20000300800 */
[----:B------:R-:W3:Y:S02]  /*32be0*/  LDL.LU R25, [R1+0x234] ;  /* 0x0002340001197983 */ /* 0x000ee40000300800 */
[----:B------:R-:W3:Y:S02]  /*32bf0*/  LDL.LU R26, [R1+0x238] ;  /* 0x00023800011a7983 */ /* 0x000ee40000300800 */
[----:B------:R-:W3:Y:S02]  /*32c00*/  LDL.LU R27, [R1+0x23c] ;  /* 0x00023c00011b7983 */ /* 0x000ee40000300800 */
[----:B0-----:R-:W-:-:S02]  /*32c10*/  IMAD.MOV.U32 R15, RZ, RZ, R20 ;  /* 0x000000ffff0f7224 */ /* 0x001fc400078e0014 */
[----:B--2---:R-:W-:Y:S01]  /*32c20*/  IMAD.MOV.U32 R14, RZ, RZ, R5 ;  /* 0x000000ffff0e7224 */ /* 0x004fe200078e0005 */
[----:B---3--:R-:W-:Y:S01]  /*32c30*/  STL.64 [R1+0x2118], R26 ;  /* 0x0021181a01007387 */ /* 0x008fe20000100a00 */
[----:B------:R0:W-:Y:S02]  /*32c40*/  STL.64 [R1+0x2110], R24 ;  /* 0x0021101801007387 */ /* 0x0001e40000100a00 */
[----:B------:R-:W2:Y:S02]  /*32c50*/  LDL.LU R5, [R1+0x2214] ;  /* 0x0022140001057983 */ /* 0x000ea40000300800 */
[----:B------:R-:W3:Y:S01]  /*32c60*/  LDL.LU R20, [R1+0x2210] ;  /* 0x0022100001147983 */ /* 0x000ee20000300800 */
[----:B------:R1:W-:Y:S04]  /*32c70*/  STL.64 [R1+0x2120], R14 ;  /* 0x0021200e01007387 */ /* 0x0003e80000100a00 */
[----:B0-----:R-:W2:Y:S01]  /*32c80*/  LDL.LU R24, [R1+0x240] ;  /* 0x0002400001187983 */ /* 0x001ea20000300800 */
[----:B------:R-:W2:Y:S02]  /*32c90*/  LDL.LU R25, [R1+0x244] ;  /* 0x0002440001197983 */ /* 0x000ea40000300800 */
[----:B------:R-:W2:Y:S02]  /*32ca0*/  LDL.LU R26, [R1+0x248] ;  /* 0x00024800011a7983 */ /* 0x000ea40000300800 */
[----:B------:R-:W2:Y:S02]  /*32cb0*/  LDL.LU R27, [R1+0x24c] ;  /* 0x00024c00011b7983 */ /* 0x000ea40000300800 */
[----:B-1----:R-:W-:-:S02]  /*32cc0*/  IMAD.MOV.U32 R14, RZ, RZ, R21 ;  /* 0x000000ffff0e7224 */ /* 0x002fc400078e0015 */
[----:B------:R-:W-:Y:S01]  /*32cd0*/  IMAD.MOV.U32 R15, RZ, RZ, R3 ;  /* 0x000000ffff0f7224 */ /* 0x000fe200078e0003 */
[----:B--2---:R-:W-:Y:S01]  /*32ce0*/  STL.64 [R1+0x2130], R26 ;  /* 0x0021301a01007387 */ /* 0x004fe20000100a00 */
[----:B------:R-:W-:Y:S02]  /*32cf0*/  STL.64 [R1+0x2128], R24 ;  /* 0x0021281801007387 */ /* 0x000fe40000100a00 */
[----:B------:R-:W2:Y:S02]  /*32d00*/  LDL.LU R21, [R1+0x220c] ;  /* 0x00220c0001157983 */ /* 0x000ea40000300800 */
[----:B------:R0:W-:Y:S02]  /*32d10*/  STL.64 [R1+0x2138], R14 ;  /* 0x0021380e01007387 */ /* 0x0001e40000100a00 */
[----:B0-----:R-:W-:Y:S02]  /*32d20*/  IMAD.MOV.U32 R14, RZ, RZ, R0 ;  /* 0x000000ffff0e7224 */ /* 0x001fe400078e0000 */
[----:B------:R-:W-:Y:S01]  /*32d30*/  IMAD.MOV.U32 R15, RZ, RZ, R13 ;  /* 0x000000ffff0f7224 */ /* 0x000fe200078e000d */
[----:B------:R-:W2:Y:S01]  /*32d40*/  LDL.LU R0, [R1+0x2208] ;  /* 0x0022080001007983 */ /* 0x000ea20000300800 */
[----:B------:R-:W2:Y:S03]  /*32d50*/  LDL.LU R13, [R1+0x2204] ;  /* 0x00220400010d7983 */ /* 0x000ea60000300800 */
[----:B------:R0:W-:Y:S01]  /*32d60*/  STL.64 [R1+0x2150], R14 ;  /* 0x0021500e01007387 */ /* 0x0001e20000100a00 */
[----:B------:R-:W2:Y:S02]  /*32d70*/  LDL.LU R24, [R1+0x250] ;  /* 0x0002500001187983 */ /* 0x000ea40000300800 */
[----:B------:R-:W2:Y:S02]  /*32d80*/  LDL.LU R25, [R1+0x254] ;  /* 0x0002540001197983 */ /* 0x000ea40000300800 */
[----:B------:R-:W2:Y:S01]  /*32d90*/  LDL.LU R26, [R1+0x258] ;  /* 0x00025800011a7983 */ /* 0x000ea20000300800 */
[----:B------:R-:W2:Y:S01]  /*32da0*/  LDL.LU R27, [R1+0x25c] ;  /* 0x00025c00011b7983 */ /* 0x000ea20000300800 */
[----:B0-----:R-:W-:-:S02]  /*32db0*/  IMAD.MOV.U32 R14, RZ, RZ, R29 ;  /* 0x000000ffff0e7224 */ /* 0x001fc400078e001d */
[----:B------:R-:W-:-:S05]  /*32dc0*/  IMAD.MOV.U32 R15, RZ, RZ, R28 ;  /* 0x000000ffff0f7224 */ /* 0x000fca00078e001c */
[----:B------:R-:W-:Y:S04]  /*32dd0*/  STL.64 [R1+0x2168], R14 ;  /* 0x0021680e01007387 */ /* 0x000fe80000100a00 */
[----:B--2---:R-:W-:Y:S01]  /*32de0*/  STL.64 [R1+0x2148], R26 ;  /* 0x0021481a01007387 */ /* 0x004fe20000100a00 */
[----:B------:R0:W-:Y:S03]  /*32df0*/  STL.64 [R1+0x2140], R24 ;  /* 0x0021401801007387 */ /* 0x0001e60000100a00 */
[----:B0-----:R-:W2:Y:S01]  /*32e00*/  LDL.LU R24, [R1+0x260] ;  /* 0x0002600001187983 */ /* 0x001ea20000300800 */
[----:B------:R-:W2:Y:S02]  /*32e10*/  LDL.LU R25, [R1+0x264] ;  /* 0x0002640001197983 */ /* 0x000ea40000300800 */
[----:B------:R-:W2:Y:S02]  /*32e20*/  LDL.LU R26, [R1+0x268] ;  /* 0x00026800011a7983 */ /* 0x000ea40000300800 */
[----:B------:R-:W2:Y:S02]  /*32e30*/  LDL.LU R27, [R1+0x26c] ;  /* 0x00026c00011b7983 */ /* 0x000ea40000300800 */
[----:B------:R-:W-:-:S02]  /*32e40*/  IMAD.MOV.U32 R14, RZ, RZ, R4 ;  /* 0x000000ffff0e7224 */ /* 0x000fc400078e0004 */
[----:B------:R-:W-:Y:S01]  /*32e50*/  IMAD.MOV.U32 R15, RZ, RZ, R2 ;  /* 0x000000ffff0f7224 */ /* 0x000fe200078e0002 */
[----:B------:R-:W3:Y:S04]  /*32e60*/  LDL.LU R4, [R1+0x2200] ;  /* 0x0022000001047983 */ /* 0x000ee80000300800 */
        /* <DEDUP_REMOVED lines=9> */
[----:B------:R-:W3:Y:S01]  /*32f00*/  LDL.LU R7, [R1+0x21fc] ;  /* 0x0021fc0001077983 */ /* 0x000ee20000300800 */
[----:B------:R-:W3:Y:S03]  /*32f10*/  LDL.LU R6, [R1+0x21f8] ;  /* 0x0021f80001067983 */ /* 0x000ee60000300800 */
        /* <DEDUP_REMOVED lines=8> */
[----:B----4-:R-:W-:-:S05]  /*32fa0*/  IMAD.MOV.U32 R15, RZ, RZ, R22 ;  /* 0x000000ffff0f7224 */ /* 0x010fca00078e0016 */
[----:B------:R-:W-:Y:S04]  /*32fb0*/  STL.64 [R1+0x21b0], R14 ;  /* 0x0021b00e01007387 */ /* 0x000fe80000100a00 */
[----:B--2---:R-:W-:Y:S01]  /*32fc0*/  STL.64 [R1+0x2190], R26 ;  /* 0x0021901a01007387 */ /* 0x004fe20000100a00 */
[----:B------:R0:W-:Y:S03]  /*32fd0*/  STL.64 [R1+0x2188], R24 ;  /* 0x0021881801007387 */ /* 0x0001e60000100a00 */
[----:B0-----:R-:W2:Y:S01]  /*32fe0*/  LDL.LU R24, [R1+0x290] ;  /* 0x0002900001187983 */ /* 0x001ea20000300800 */
[----:B------:R-:W2:Y:S02]  /*32ff0*/  LDL.LU R25, [R1+0x294] ;  /* 0x0002940001197983 */ /* 0x000ea40000300800 */
[----:B------:R-:W4:Y:S02]  /*33000*/  LDL.LU R26, [R1+0x298] ;  /* 0x00029800011a7983 */ /* 0x000f240000300800 */
[----:B------:R-:W4:Y:S02]  /*33010*/  LDL.LU R27, [R1+0x29c] ;  /* 0x00029c00011b7983 */ /* 0x000f240000300800 */
[----:B------:R-:W-:-:S02]  /*33020*/  IMAD.MOV.U32 R14, RZ, RZ, R21 ;  /* 0x000000ffff0e7224 */ /* 0x000fc400078e0015 */
[----:B---3--:R-:W-:-:S05]  /*33030*/  IMAD.MOV.U32 R15, RZ, RZ, R20 ;  /* 0x000000ffff0f7224 */ /* 0x008fca00078e0014 */
[----:B------:R-:W-:Y:S04]  /*33040*/  STL.64 [R1+0x21c8], R14 ;  /* 0x0021c80e01007387 */ /* 0x000fe80000100a00 */
[----:B----4-:R-:W-:Y:S01]  /*33050*/  STL.64 [R1+0x21a8], R26 ;  /* 0x0021a81a01007387 */ /* 0x010fe20000100a00 */
[----:B--2---:R0:W-:Y:S03]  /*33060*/  STL.64 [R1+0x21a0], R24 ;  /* 0x0021a01801007387 */ /* 0x0041e60000100a00 */
[----:B0-----:R-:W2:Y:S01]  /*33070*/  LDL.LU R24, [R1+0x2a0] ;  /* 0x0002a00001187983 */ /* 0x001ea20000300800 */
[----:B------:R-:W2:Y:S02]  /*33080*/  LDL.LU R25, [R1+0x2a4] ;  /* 0x0002a40001197983 */ /* 0x000ea40000300800 */
[----:B------:R-:W3:Y:S02]  /*33090*/  LDL.LU R26, [R1+0x2a8] ;  /* 0x0002a800011a7983 */ /* 0x000ee40000300800 */
[----:B------:R-:W3:Y:S01]  /*330a0*/  LDL.LU R27, [R1+0x2ac] ;  /* 0x0002ac00011b7983 */ /* 0x000ee20000300800 */
[----:B------:R-:W4:Y:S01]  /*330b0*/  LDL.LU R20, [R1+0x2d0] ;  /* 0x0002d00001147983 */ /* 0x000f220000300800 */
[----:B------:R-:W4:Y:S02]  /*330c0*/  LDL.LU R21, [R1+0x2d4] ;  /* 0x0002d40001157983 */ /* 0x000f240000300800 */
[----:B------:R-:W4:Y:S02]  /*330d0*/  LDL.LU R22, [R1+0x2d8] ;  /* 0x0002d80001167983 */ /* 0x000f240000300800 */
[----:B------:R-:W4:Y:S01]  /*330e0*/  LDL.LU R23, [R1+0x2dc] ;  /* 0x0002dc0001177983 */ /* 0x000f220000300800 */
[----:B---3--:R-:W-:Y:S01]  /*330f0*/  STL.64 [R1+0x21c0], R26 ;  /* 0x0021c01a01007387 */ /* 0x008fe20000100a00 */
        /* <DEDUP_REMOVED lines=10> */
[----:B------:R-:W2:Y:S01]  /*331a0*/  LDL.LU R27, [R1+0x2cc] ;  /* 0x0002cc00011b7983 */ /* 0x000ea20000300800 */
[----:B------:R-:W-:Y:S01]  /*331b0*/  STL.64 [R1+0x20b0], R10 ;  /* 0x0020b00a01007387 */ /* 0x000fe20000100a00 */
[----:B------:R0:W-:Y:S03]  /*331c0*/  STL.64 [R1+0x20a8], R8 ;  /* 0x0020a80801007387 */ /* 0x0001e60000100a00 */
[----:B0-----:R-:W3:Y:S01]  /*331d0*/  LDL.LU R8, [R1+0x200] ;  /* 0x0002000001087983 */ /* 0x001ee20000300800 */
[----:B------:R-:W3:Y:S02]  /*331e0*/  LDL.LU R9, [R1+0x204] ;  /* 0x0002040001097983 */ /* 0x000ee40000300800 */
[----:B------:R-:W2:Y:S02]  /*331f0*/  LDL.LU R10, [R1+0x208] ;  /* 0x00020800010a7983 */ /* 0x000ea40000300800 */
[----:B------:R-:W2:Y:S02]  /*33200*/  LDL.LU R11, [R1+0x20c] ;  /* 0x00020c00010b7983 */ /* 0x000ea40000300800 */
[----:B--2---:R-:W-:Y:S01]  /*33210*/  STL.64 [R1+0x20d0], R10 ;  /* 0x0020d00a01007387 */ /* 0x004fe20000100a00 */
[----:B---3--:R0:W-:Y:S03]  /*33220*/  STL.64 [R1+0x20c8], R8 ;  /* 0x0020c80801007387 */ /* 0x0081e60000100a00 */
[----:B0-----:R-:W2:Y:S01]  /*33230*/  LDL.LU R8, [R1+0x210] ;  /* 0x0002100001087983 */ /* 0x001ea20000300800 */
[----:B------:R-:W2:Y:S02]  /*33240*/  LDL.LU R9, [R1+0x214] ;  /* 0x0002140001097983 */ /* 0x000ea40000300800 */
[----:B------:R-:W-:-:S02]  /*33250*/  IMAD.MOV.U32 R10, RZ, RZ, R6 ;  /* 0x000000ffff0a7224 */ /* 0x000fc400078e0006 */
[----:B------:R-:W-:Y:S01]  /*33260*/  IMAD.MOV.U32 R11, RZ, RZ, R7 ;  /* 0x000000ffff0b7224 */ /* 0x000fe200078e0007 */
[----:B------:R-:W4:Y:S01]  /*33270*/  LDL.LU R6, [R1+0x21f4] ;  /* 0x0021f40001067983 */ /* 0x000f220000300800 */
[----:B------:R-:W4:Y:S03]  /*33280*/  LDL.LU R7, [R1+0x21f0] ;  /* 0x0021f00001077983 */ /* 0x000f260000300800 */
[----:B------:R-:W-:Y:S04]  /*33290*/  STL.64 [R1+0x20e8], R10 ;  /* 0x0020e80a01007387 */ /* 0x000fe80000100a00 */
[----:B--2---:R0:W-:Y:S01]  /*332a0*/  STL.64 [R1+0x20e0], R8 ;  /* 0x0020e00801007387 */ /* 0x0041e20000100a00 */
[----:B----4-:R-:W-:Y:S03]  /*332b0*/  HMMA.16816.F32 R16, R16, R6, R20 ;  /* 0x000000061010723c */ /* 0x010fe60000001814 */
[----:B0-----:R-:W2:Y:S01]  /*332c0*/  LDL.LU R8, [R1+0x220] ;  /* 0x0002200001087983 */ /* 0x001ea20000300800 */
[----:B------:R-:W2:Y:S02]  /*332d0*/  LDL.LU R9, [R1+0x224] ;  /* 0x0002240001097983 */ /* 0x000ea40000300800 */
[----:B------:R-:W2:Y:S02]  /*332e0*/  LDL.LU R10, [R1+0x228] ;  /* 0x00022800010a7983 */ /* 0x000ea40000300800 */
[----:B------:R-:W2:Y:S01]  /*332f0*/  LDL.LU R11, [R1+0x22c] ;  /* 0x00022c00010b7983 */ /* 0x000ea20000300800 */
[----:B------:R-:W3:Y:S01]  /*33300*/  LDL.LU.64 R22, [R1+0x21e8] ;  /* 0x0021e80001167983 */ /* 0x000ee20000300a00 */
[----:B------:R-:W3:Y:S02]  /*33310*/  LDL.LU.64 R20, [R1+0x21e0] ;  /* 0x0021e00001147983 */ /* 0x000ee40000300a00 */
[----:B------:R-:W-:-:S02]  /*33320*/  IMAD.MOV.U32 R14, RZ, RZ, R13 ;  /* 0x000000ffff0e7224 */ /* 0x000fc400078e000d */
[----:B------:R-:W-:-:S09]  /*33330*/  IMAD.MOV.U32 R15, RZ, RZ, R0 ;  /* 0x000000ffff0f7224 */ /* 0x000fd200078e0000 */
[----:B------:R0:W-:Y:S01]  /*33340*/  STL.64 [R1+0x2d0], R16 ;  /* 0x0002d01001007387 */ /* 0x0001e20000100a00 */
[----:B------:R1:W-:Y:S03]  /*33350*/  STL.64 [R1+0x2d8], R18 ;  /* 0x0002d81201007387 */ /* 0x0003e60000100a00 */
[----:B0-----:R-:W4:Y:S01]  /*33360*/  LDL.LU R16, [R1+0xd0] ;  /* 0x0000d00001107983 */ /* 0x001f220000300800 */
[----:B------:R-:W4:Y:S02]  /*33370*/  LDL.LU R17, [R1+0xd4] ;  /* 0x0000d40001117983 */ /* 0x000f240000300800 */
[----:B-1----:R-:W4:Y:S02]  /*33380*/  LDL.LU R18, [R1+0xd8] ;  /* 0x0000d80001127983 */ /* 0x002f240000300800 */
[----:B------:R-:W4:Y:S01]  /*33390*/  LDL.LU R19, [R1+0xdc] ;  /* 0x0000dc0001137983 */ /* 0x000f220000300800 */
[C---:B---3--:R-:W-:Y:S01]  /*333a0*/  HMMA.16816.F32 R12, R20.reuse, R14, R24 ;  /* 0x0000000e140c723c */ /* 0x048fe20000001818 */
[----:B------:R-:W3:Y:S01]  /*333b0*/  LDL.LU.64 R26, [R1+0x21d8] ;  /* 0x0021d800011a7983 */ /* 0x000ee20000300a00 */
[----:B------:R-:W3:Y:S11]  /*333c0*/  LDL.LU.64 R24, [R1+0x21d0] ;  /* 0x0021d00001187983 */ /* 0x000ef60000300a00 */
[----:B------:R-:W-:Y:S10]  /*333d0*/  @!UPT UIADD3 URZ, URZ, URZ, URZ ;  /* 0x0000003f3f3ff290 */ /* 0x000ff4000fffe03f */
[----:B------:R-:W-:Y:S01]  /*333e0*/  STL.64 [R1+0x2c0], R12 ;  /* 0x0002c00c01007387 */ /* 0x000fe20000100a00 */
[----:B------:R0:W-:Y:S03]  /*333f0*/  STL.64 [R1+0x2c8], R14 ;  /* 0x0002c80e01007387 */ /* 0x0001e60000100a00 */
[----:B0-----:R-:W3:Y:S02]  /*33400*/  LDL.LU.64 R14, [R1+0x21c8] ;  /* 0x0021c800010e7983 */ /* 0x001ee40000300a00 */
[C---:B---3--:R-:W-:Y:S02]  /*33410*/  HMMA.16816.F32 R12, R20.reuse, R14, R24 ;  /* 0x0000000e140c723c */ /* 0x048fe40000001818 */
[----:B------:R-:W3:Y:S01]  /*33420*/  LDL.LU.64 R26, [R1+0x21c0] ;  /* 0x0021c000011a7983 */ /* 0x000ee20000300a00 */
[----:B------:R-:W3:Y:S11]  /*33430*/  LDL.LU.64 R24, [R1+0x21b8] ;  /* 0x0021b80001187983 */ /* 0x000ef60000300a00 */
[----:B------:R-:W-:Y:S09]  /*33440*/  @!UPT UIADD3 URZ, URZ, URZ, URZ ;  /* 0x0000003f3f3ff290 */ /* 0x000ff2000fffe03f */
        /* <DEDUP_REMOVED lines=53> */
[----:B------:R-:W2:Y:S11]  /*337a0*/  LDL.LU.64 R26, [R1+0x2100] ;  /* 0x00210000011a7983 */ /* 0x000eb60000300a00 */
[----:B------:R-:W-:Y:S10]  /*337b0*/  @!UPT UIADD3 URZ, URZ, URZ, URZ ;  /* 0x0000003f3f3ff290 */ /* 0x000ff4000fffe03f */
[----:B------:R-:W-:Y:S01]  /*337c0*/  STL.64 [R1+0x230], R12 ;  /* 0x0002300c01007387 */ /* 0x000fe20000100a00 */
[----:B------:R0:W-:Y:S03]  /*337d0*/  STL.64 [R1+0x238], R14 ;  /* 0x0002380e01007387 */ /* 0x0001e60000100a00 */
[----:B0-----:R-:W3:Y:S01]  /*337e0*/  LDL.LU.64 R14, [R1+0x20f8] ;  /* 0x0020f800010e7983 */ /* 0x001ee20000300a00 */
[----:B------:R-:W3:Y:S02]  /*337f0*/  LDL.LU R12, [R1+0x20f0] ;  /* 0x0020f000010c7983 */ /* 0x000ee40000300800 */
[----:B------:R-:W3:Y:S02]  /*33800*/  LDL R0, [R1+0x5f4] ;  /* 0x0005f40001007983 */ /* 0x000ee40000100800 */
[----:B------:R-:W3:Y:S01]  /*33810*/  LDL R13, [R1+0x5f0] ;  /* 0x0005f000010d7983 */ /* 0x000ee20000100800 */
[C---:B--2---:R-:W-:Y:S01]  /*33820*/  HMMA.16816.F32 R24, R20.reuse, R26, R8 ;  /* 0x0000001a1418723c */ /* 0x044fe20000001808 */
[----:B------:R-:W2:Y:S01]  /*33830*/  LDL.LU.64 R10, [R1+0x20e8] ;  /* 0x0020e800010a7983 */ /* 0x000ea20000300a00 */
[----:B------:R-:W2:Y:S11]  /*33840*/  LDL.LU.64 R8, [R1+0x20e0] ;  /* 0x0020e00001087983 */ /* 0x000eb60000300a00 */
[----:B------:R-:W-:Y:S10]  /*33850*/  @!UPT UIADD3 URZ, URZ, URZ, URZ ;  /* 0x0000003f3f3ff290 */ /* 0x000ff4000fffe03f */
[----:B------:R-:W-:Y:S01]  /*33860*/  STL.64 [R1+0x220], R24 ;  /* 0x0002201801007387 */ /* 0x000fe20000100a00 */
[----:B------:R0:W-:Y:S03]  /*33870*/  STL.64 [R1+0x228], R26 ;  /* 0x0002281a01007387 */ /* 0x0001e60000100a00 */
[----:B0-----:R-:W2:Y:S02]  /*33880*/  LDL.LU.64 R26, [R1+0x20d8] ;  /* 0x0020d800011a7983 */ /* 0x001ea40000300a00 */
[C---:B--2---:R-:W-:Y:S02]  /*33890*/  HMMA.16816.F32 R24, R20.reuse, R26, R8 ;  /* 0x0000001a1418723c */ /* 0x044fe40000001808 */
[----:B------:R-:W2:Y:S01]  /*338a0*/  LDL.LU.64 R10, [R1+0x20d0] ;  /* 0x0020d000010a7983 */ /* 0x000ea20000300a00 */
[----:B------:R-:W2:Y:S11]  /*338b0*/  LDL.LU.64 R8, [R1+0x20c8] ;  /* 0x0020c80001087983 */ /* 0x000eb60000300a00 */
[----:B------:R-:W-:Y:S09]  /*338c0*/  @!UPT UIADD3 URZ, URZ, URZ, URZ ;  /* 0x0000003f3f3ff290 */ /* 0x000ff2000fffe03f */
[----:B------:R-:W-:Y:S01]  /*338d0*/  STL.64 [R1+0x210], R24 ;  /* 0x0002101801007387 */ /* 0x000fe20000100a00 */
[----:B------:R0:W-:Y:S03]  /*338e0*/  STL.64 [R1+0x218], R26 ;  /* 0x0002181a01007387 */ /* 0x0001e60000100a00 */
[----:B0-----:R-:W2:Y:S01]  /*338f0*/  LDL.LU.64 R26, [R1+0x20c0] ;  /* 0x0020c000011a7983 */ /* 0x001ea20000300a00 */
[----:B------:R-:W3:Y:S01]  /*33900*/  LDL.LU R25, [R1+0x20b8] ;  /* 0x0020b80001197983 */ /* 0x000ee20000300800 */
[C---:B--2---:R-:W-:Y:S11]  /*33910*/  HMMA.16816.F32 R8, R20.reuse, R26, R8 ;  /* 0x0000001a1408723c */ /* 0x044ff60000001808 */
[----:B------:R-:W-:Y:S11]  /*33920*/  @!UPT UIADD3 URZ, URZ, URZ, URZ ;  /* 0x0000003f3f3ff290 */ /* 0x000ff6000fffe03f */
[----:B------:R-:W-:Y:S01]  /*33930*/  @!UPT UIADD3 URZ, URZ, URZ, URZ ;  /* 0x0000003f3f3ff290 */ /* 0x000fe2000fffe03f */
[----:B------:R-:W-:Y:S01]  /*33940*/  STL.64 [R1+0x200], R8 ;  /* 0x0002000801007387 */ /* 0x000fe20000100a00 */
[----:B------:R0:W-:Y:S03]  /*33950*/  STL.64 [R1+0x208], R10 ;  /* 0x0002080a01007387 */ /* 0x0001e60000100a00 */
[----:B0-----:R-:W2:Y:S01]  /*33960*/  LDL.LU.64 R10, [R1+0x20b0] ;  /* 0x0020b000010a7983 */ /* 0x001ea20000300a00 */
[----:B------:R-:W2:Y:S02]  /*33970*/  LDL.LU.64 R8, [R1+0x20a8] ;  /* 0x0020a80001087983 */ /* 0x000ea40000300a00 */
[----:B------:R-:W-:Y:S02]  /*33980*/  STL.64 [R1+0x2080], R26 ;  /* 0x0020801a01007387 */ /* 0x000fe40000100a00 */
[----:B---3--:R0:W-:Y:S01]  /*33990*/  STL [R1+0x2078], R25 ;  /* 0x0020781901007387 */ /* 0x0081e20000100800 */
[----:B------:R-:W3:Y:S04]  /*339a0*/  LDL.LU R24, [R1+0x1e0] ;  /* 0x0001e00001187983 */ /* 0x000ee80000300800 */
[----:B0-----:R-:W3:Y:S01]  /*339b0*/  LDL.LU R25, [R1+0x1e4] ;  /* 0x0001e40001197983 */ /* 0x001ee20000300800 */
[----:B------:R-:W3:Y:S02]  /*339c0*/  LDL.LU R26, [R1+0x1e8] ;  /* 0x0001e800011a7983 */ /* 0x000ee40000300800 */
[----:B------:R-:W3:Y:S01]  /*339d0*/  LDL.LU R27, [R1+0x1ec] ;  /* 0x0001ec00011b7983 */ /* 0x000ee20000300800 */
[C---:B--2---:R-:W-:Y:S11]  /*339e0*/  HMMA.16816.F32 R8, R20.reuse, R14, R8 ;  /* 0x0000000e1408723c */ /* 0x044ff60000001808 */
[----:B------:R-:W-:Y:S11]  /*339f0*/  @!UPT UIADD3 URZ, URZ, URZ, URZ ;  /* 0x0000003f3f3ff290 */ /* 0x000ff6000fffe03f */
[----:B------:R-:W-:Y:S01]  /*33a00*/  @!UPT UIADD3 URZ, URZ, URZ, URZ ;  /* 0x0000003f3f3ff290 */ /* 0x000fe2000fffe03f */
[----:B------:R-:W-:Y:S01]  /*33a10*/  STL.64 [R1+0x1f0], R8 ;  /* 0x0001f00801007387 */ /* 0x000fe20000100a00 */
[----:B------:R0:W-:Y:S03]  /*33a20*/  STL.64 [R1+0x1f8], R10 ;  /* 0x0001f80a01007387 */ /* 0x0001e60000100a00 */
[----:B0-----:R-:W3:Y:S01]  /*33a30*/  LDL.LU.64 R10, [R1+0x20a0] ;  /* 0x0020a000010a7983 */ /* 0x001ee20000300a00 */
[----:B------:R-:W-:Y:S02]  /*33a40*/  STL.64 [R1+0x2008], R14 ;  /* 0x0020080e01007387 */ /* 0x000fe40000100a00 */
[----:B------:R-:W-:Y:S01]  /*33a50*/  STL [R1+0x2000], R12 ;  /* 0x0020000c01007387 */ /* 0x000fe20000100800 */
[C---:B---3--:R-:W-:Y:S01]  /*33a60*/  HMMA.16816.F32 R24, R20.reuse, R10, R24 ;  /* 0x0000000a1418723c */ /* 0x048fe20000001818 */
[----:B------:R-:W-:Y:S01]  /*33a70*/  STL [R1+0x1fa4], R10 ;  /* 0x001fa40a01007387 */ /* 0x000fe20000100800 */
[----:B------:R-:W-:Y:S11]  /*33a80*/  STL [R1+0x1fa0], R11 ;  /* 0x001fa00b01007387 */ /* 0x000ff60000100800 */
[----:B------:R-:W-:Y:S10]  /*33a90*/  @!UPT UIADD3 URZ, URZ, URZ, URZ ;  /* 0x0000003f3f3ff290 */ /* 0x000ff4000fffe03f */
[----:B------:R-:W-:Y:S01]  /*33aa0*/  STL.64 [R1+0x1e0], R24 ;  /* 0x0001e01801007387 */ /* 0x000fe20000100a00 */
[----:B------:R0:W-:Y:S03]  /*33ab0*/  STL.64 [R1+0x1e8], R26 ;  /* 0x0001e81a01007387 */ /* 0x0001e60000100a00 */
[----:B0-----:R-:W2:Y:S01]  /*33ac0*/  LDL.LU.64 R26, [R1+0x88] ;  /* 0x00008800011a7983 */ /* 0x001ea20000300a00 */
[----:B----4-:R-:W-:Y:S01]  /*33ad0*/  HMMA.16816.F32 R8, R20, R6, R16 ;  /* 0x000000061408723c */ /* 0x010fe20000001810 */
[----:B------:R-:W0:Y:S04]  /*33ae0*/  LDSM.16.MT88.4 R20, [R13+0x10800] ;  /* 0x010800000d14783b */ /* 0x000e280000004200 */
[----:B------:R-:W1:Y:S01]  /*33af0*/  LDSM.16.MT88.4 R16, [R0+0x10800] ;  /* 0x010800000010783b */ /* 0x000e620000004200 */
[----:B--2---:R2:W-:Y:S11]  /*33b00*/  STL.64 [R1+0x2088], R26 ;  /* 0x0020881a01007387 */ /* 0x0045f60000100a00 */
[----:B------:R-:W-:Y:S06]  /*33b10*/  @!UPT UIADD3 URZ, URZ, URZ, URZ ;  /* 0x0000003f3f3ff290 */ /* 0x000fec000fffe03f */
[----:B------:R-:W-:Y:S02]  /*33b20*/  STL.64 [R1+0xd0], R8 ;  /* 0x0000d00801007387 */ /* 0x000fe40000100a00 */
[----:B------:R-:W-:Y:S01]  /*33b30*/  STL.64 [R1+0xd8], R10 ;  /* 0x0000d80a01007387 */ /* 0x000fe20000100a00 */
[----:B--2---:R-:W2:Y:S04]  /*33b40*/  LDL.LU.64 R26, [R1+0x98] ;  /* 0x00009800011a7983 */ /* 0x004ea80000300a00 */
[----:B--2---:R2:W-:Y:S04]  /*33b50*/  STL.64 [R1+0x2090], R26 ;  /* 0x0020901a01007387 */ /* 0x0045e80000100a00 */
[----:B--2---:R-:W2:Y:S04]  /*33b60*/  LDL.LU.64 R26, [R1+0xa8] ;  /* 0x0000a800011a7983 */ /* 0x004ea80000300a00 */
[----:B--2---:R2:W-:Y:S04]  /*33b70*/  STL.64 [R1+0x2098], R26 ;  /* 0x0020981a01007387 */ /* 0x0045e80000100a00 */
[----:B--2---:R-:W1:Y:S01]  /*33b80*/  LDL.LU.64 R26, [R1+0xb8] ;  /* 0x0000b800011a7983 */ /* 0x004e620000300a00 */
[----:B------:R-:W2:Y:S02]  /*33b90*/  LDL.LU R8, [R1+0x380] ;  /* 0x0003800001087983 */ /* 0x000ea40000300800 */
[----:B------:R-:W2:Y:S02]  /*33ba0*/  LDL.LU R9, [R1+0x384] ;  /* 0x0003840001097983 */ /* 0x000ea40000300800 */
[----:B------:R-:W2:Y:S01]  /*33bb0*/  LDL.LU R10, [R1+0x388] ;  /* 0x00038800010a7983 */ /* 0x000ea20000300800 */
[----:B------:R-:W2:Y:S01]  /*33bc0*/  LDL.LU R11, [R1+0x38c] ;  /* 0x00038c00010b7983 */ /* 0x000ea20000300800 */
[----:B------:R-:W-:Y:S02]  /*33bd0*/  STL.64 [R1+0x1f78], R6 ;  /* 0x001f780601007387 */ /* 0x000fe40000100a00 */
[----:B------:R3:W-:Y:S02]  /*33be0*/  STL.64 [R1+0x1f70], R4 ;  /* 0x001f700401007387 */ /* 0x0007e40000100a00 */
[----:B---3--:R-:W3:Y:S01]  /*33bf0*/  LDL.LU R4, [R1+0x3b0] ;  /* 0x0003b00001047983 */ /* 0x008ee20000300800 */
[----:B------:R-:W3:Y:S02]  /*33c00*/  LDL.LU R5, [R1+0x3b4] ;  /* 0x0003b40001057983 */ /* 0x000ee40000300800 */
[----:B------:R-:W3:Y:S02]  /*33c10*/  LDL.LU R6, [R1+0x3b8] ;  /* 0x0003b80001067983 */ /* 0x000ee40000300800 */
[----:B------:R-:W3:Y:S01]  /*33c20*/  LDL.LU R7, [R1+0x3bc] ;  /* 0x0003bc0001077983 */ /* 0x000ee20000300800 */
[----:B------:R-:W4:Y:S01]  /*33c30*/  LDL.LU.64 R14, [R1+0x68] ;  /* 0x00006800010e7983 */ /* 0x000f220000300a00 */
[----:B0-----:R-:W-:Y:S02]  /*33c40*/  STL.64 [R1+0x1f68], R22 ;  /* 0x001f681601007387 */ /* 0x001fe40000100a00 */
[----:B------:R0:W-:Y:S02]  /*33c50*/  STL.64 [R1+0x1f60], R20 ;  /* 0x001f601401007387 */ /* 0x0001e40000100a00 */
[----:B0-----:R-:W1:Y:S01]  /*33c60*/  LDL.LU R20, [R1+0x3c0] ;  /* 0x0003c00001147983 */ /* 0x001e620000300800 */
[----:B------:R-:W1:Y:S02]  /*33c70*/  LDL.LU R21, [R1+0x3c4] ;  /* 0x0003c40001157983 */ /* 0x000e640000300800 */
[----:B------:R-:W1:Y:S02]  /*33c80*/  LDL.LU R22, [R1+0x3c8] ;  /* 0x0003c80001167983 */ /* 0x000e640000300800 */
[----:B------:R-:W1:Y:S02]  /*33c90*/  LDL.LU R23, [R1+0x3cc] ;  /* 0x0003cc0001177983 */ /* 0x000e640000300800 */
[C---:B-1----:R-:W-:Y:S11]  /*33ca0*/  HMMA.16816.F32 R20, R16.reuse, R26, R20 ;  /* 0x0000001a1014723c */ /* 0x042ff60000001814 */
[----:B------:R-:W-:Y:S11]  /*33cb0*/  @!UPT UIADD3 URZ, URZ, URZ, URZ ;  /* 0x0000003f3f3ff290 */ /* 0x000ff6000fffe03f */
[----:B------:R-:W-:Y:S01]  /*33cc0*/  @!UPT UIADD3 URZ, URZ, URZ, URZ ;  /* 0x0000003f3f3ff290 */ /* 0x000fe2000fffe03f */
[----:B------:R0:W-:Y:S01]  /*33cd0*/  STL.64 [R1+0x3c0], R20 ;  /* 0x0003c01401007387 */ /* 0x0001e20000100a00 */
[----:B------:R-:W-:Y:S02]  /*33ce0*/  STL.64 [R1+0x3c8], R22 ;  /* 0x0003c81601007387 */ /* 0x000fe40000100a00 */
[----:B0-----:R-:W-:Y:S02]  /*33cf0*/  IMAD.MOV.U32 R21, RZ, RZ, R26 ;  /* 0x000000ffff157224 */ /* 0x001fe400078e001a */
[----:B------:R-:W-:Y:S02]  /*33d00*/  IMAD.MOV.U32 R20, RZ, RZ, R27 ;  /* 0x000000ffff147224 */ /* 0x000fe400078e001b */
[----:B------:R-:W3:Y:S03]  /*33d10*/  LDL.LU.64 R26, [R1+0x2098] ;  /* 0x00209800011a7983 */ /* 0x000ee60000300a00 */
[----:B------:R0:W-:Y:S02]  /*33d20*/  STL [R1+0x1fac], R20 ;  /* 0x001fac1401007387 */ /* 0x0001e40000100800 */
[----:B------:R1:W-:Y:S01]  /*33d30*/  STL [R1+0x1fa8], R21 ;  /* 0x001fa81501007387 */ /* 0x0003e20000100800 */
[----:B0-----:R-:W2:Y:S01]  /*33d40*/  LDL.LU R20, [R1+0x390] ;  /* 0x0003900001147983 */ /* 0x001ea20000300800 */
[----:B-1----:R-:W2:Y:S02]  /*33d50*/  LDL.LU R21, [R1+0x394] ;  /* 0x0003940001157983 */ /* 0x002ea40000300800 */
[----:B------:R-:W2:Y:S02]  /*33d60*/  LDL.LU R22, [R1+0x398] ;  /* 0x0003980001167983 */ /* 0x000ea40000300800 */
[----:B------:R-:W2:Y:S01]  /*33d70*/  LDL.LU R23, [R1+0x39c] ;  /* 0x00039c0001177983 */ /* 0x000ea20000300800 */
[C---:B---3--:R-:W-:Y:S11]  /*33d80*/  HMMA.16816.F32 R4, R16.reuse, R26, R4 ;  /* 0x0000001a1004723c */ /* 0x048ff60000001804 */
[----:B------:R-:W-:Y:S11]  /*33d90*/  @!UPT UIADD3 URZ, URZ, URZ, URZ ;  /* 0x0000003f3f3ff290 */ /* 0x000ff6000fffe03f */
[----:B------:R-:W-:Y:S01]  /*33da0*/  @!UPT UIADD3 URZ, URZ, URZ, URZ ;  /* 0x0000003f3f3ff290 */ /* 0x000fe2000fffe03f */
[----:B------:R0:W-:Y:S01]  /*33db0*/  STL.64 [R1+0x3b0], R4 ;  /* 0x0003b00401007387 */ /* 0x0001e20000100a00 */
[----:B------:R-:W-:Y:S02]  /*33dc0*/  STL.64 [R1+0x3b8], R6 ;  /* 0x0003b80601007387 */ /* 0x000fe40000100a00 */
[----:B0-----:R-:W-:Y:S02]  /*33dd0*/  IMAD.MOV.U32 R4, RZ, RZ, R27 ;  /* 0x000000ffff047224 */ /* 0x001fe400078e001b */
[----:B------:R-:W-:Y:S02]  /*33de0*/  IMAD.MOV.U32 R5, RZ, RZ, R26 ;  /* 0x000000ffff057224 */ /* 0x000fe400078e001a */
[----:B------:R-:W3:Y:S01]  /*33df0*/  LDL.LU.64 R26, [R1+0x2090] ;  /* 0x00209000011a7983 */ /* 0x000ee20000300a00 */
[----:B------:R0:W-:Y:S02]  /*33e00*/  STL [R1+0x1fb4], R4 ;  /* 0x001fb40401007387 */ /* 0x0001e40000100800 */
[----:B------:R1:W-:Y:S01]  /*33e10*/  STL [R1+0x1fb0], R5 ;  /* 0x001fb00501007387 */ /* 0x0003e20000100800 */
[----:B0-----:R-:W3:Y:S01]  /*33e20*/  LDL.LU R4, [R1+0x3a0] ;  /* 0x0003a00001047983 */ /* 0x001ee20000300800 */
[----:B-1----:R-:W3:Y:S02]  /*33e30*/  LDL.LU R5, [R1+0x3a4] ;  /* 0x0003a40001057983 */ /* 0x002ee40000300800 */
[----:B------:R-:W3:Y:S02]  /*33e40*/  LDL.LU R6, [R1+0x3a8] ;  /* 0x0003a80001067983 */ /* 0x000ee40000300800 */
[----:B------:R-:W3:Y:S02]  /*33e50*/  LDL.LU R7, [R1+0x3ac] ;  /* 0x0003ac0001077983 */ /* 0x000ee40000300800 */
[C---:B---3--:R-:W-:Y:S11]  /*33e60*/  HMMA.16816.F32 R4, R16.reuse, R26, R4 ;  /* 0x0000001a1004723c */ /* 0x048ff60000001804 */
[----:B------:R-:W-:Y:S11]  /*33e70*/  @!UPT UIADD3 URZ, URZ, URZ, URZ ;  /* 0x0000003f3f3ff290 */ /* 0x000ff6000fffe03f */
[----:B------:R-:W-:Y:S01]  /*33e80*/  @!UPT UIADD3 URZ, URZ, URZ, URZ ;  /* 0x0000003f3f3ff290 */ /* 0x000fe2000fffe03f */
[----:B------:R-:W-:Y:S01]  /*33e90*/  STL.64 [R1+0x3a0], R4 ;  /* 0x0003a00401007387 */ /* 0x000fe20000100a00 */
[----:B------:R0:W-:Y:S02]  /*33ea0*/  STL.64 [R1+0x3a8], R6 ;  /* 0x0003a80601007387 */ /* 0x0001e40000100a00 */
[----:B0-----:R-:W-:Y:S02]  /*33eb0*/  IMAD.MOV.U32 R7, RZ, RZ, R26 ;  /* 0x000000ffff077224 */ /* 0x001fe400078e001a */
[----:B------:R-:W-:Y:S02]  /*33ec0*/  IMAD.MOV.U32 R6, RZ, RZ, R27 ;  /* 0x000000ffff067224 */ /* 0x000fe400078e001b */
[----:B------:R-:W2:Y:S01]  /*33ed0*/  LDL.LU.64 R26, [R1+0x2088] ;  /* 0x00208800011a7983 */ /* 0x000ea20000300a00 */
[----:B------:R-:W-:Y:S02]  /*33ee0*/  STL [R1+0x1fb8], R7 ;  /* 0x001fb80701007387 */ /* 0x000fe40000100800 */
[----:B------:R0:W-:Y:S02]  /*33ef0*/  STL [R1+0x2010], R6 ;  /* 0x0020100601007387 */ /* 0x0001e40000100800 */
[----:B------:R-:W4:Y:S01]  /*33f00*/  LDL.LU R4, [R1+0x370] ;  /* 0x0003700001047983 */ /* 0x000f220000300800 */
[----:B------:R-:W4:Y:S04]  /*33f10*/  LDL.LU R5, [R1+0x374] ;  /* 0x0003740001057983 */ /* 0x000f280000300800 */
[----:B0-----:R-:W4:Y:S01]  /*33f20*/  LDL.LU R6, [R1+0x378] ;  /* 0x0003780001067983 */ /* 0x001f220000300800 */
[----:B------:R-:W4:Y:S01]  /*33f30*/  LDL.LU R7, [R1+0x37c] ;  /* 0x00037c0001077983 */ /* 0x000f220000300800 */
[C---:B--2---:R-:W-:Y:S11]  /*33f40*/  HMMA.16816.F32 R20, R16.reuse, R26, R20 ;  /* 0x0000001a1014723c */ /* 0x044ff60000001814 */
[----:B------:R-:W-:Y:S11]  /*33f50*/  @!UPT UIADD3 URZ, URZ, URZ, URZ ;  /* 0x0000003f3f3ff290 */ /* 0x000ff6000fffe03f */
[----:B------:R-:W-:Y:S01]  /*33f60*/  @!UPT UIADD3 URZ, URZ, URZ, URZ ;  /* 0x0000003f3f3ff290 */ /* 0x000fe2000fffe03f */
[----:B------:R-:W-:Y:S01]  /*33f70*/  STL.64 [R1+0x390], R20 ;  /* 0x0003901401007387 */ /* 0x000fe20000100a00 */
[----:B------:R0:W-:Y:S02]  /*33f80*/  STL.64 [R1+0x398], R22 ;  /* 0x0003981601007387 */ /* 0x0001e40000100a00 */
[----:B0-----:R-:W-:Y:S02]  /*33f90*/  IMAD.MOV.U32 R23, RZ, RZ, R26 ;  /* 0x000000ffff177224 */ /* 0x001fe400078e001a */
[----:B------:R-:W-:Y:S02]  /*33fa0*/  IMAD.MOV.U32 R22, RZ, RZ, R27 ;  /* 0x000000ffff167224 */ /* 0x000fe400078e001b */
[----:B------:R-:W2:Y:S01]  /*33fb0*/  LDL.LU.64 R26, [R1+0x2080] ;  /* 0x00208000011a7983 */ /* 0x000ea20000300a00 */
[----:B------:R-:W3:Y:S02]  /*33fc0*/  LDL.LU R25, [R1+0x2078] ;  /* 0x0020780001197983 */ /* 0x000ee40000300800 */
[----:B------:R0:W-:Y:S02]  /*33fd0*/  STL.64 [R1+0x2028], R22 ;  /* 0x0020281601007387 */ /* 0x0001e40000100a00 */
[----:B0-----:R-:W2:Y:S02]  /*33fe0*/  LDL.LU.64 R22, [R1+0x78] ;  /* 0x0000780001167983 */ /* 0x001ea40000300a00 */
[----:B--2---:R-:W-:Y:S11]  /*33ff0*/  HMMA.16816.F32 R8, R16, R22, R8 ;  /* 0x000000161008723c */ /* 0x004ff60000001808 */
[----:B------:R-:W-:Y:S11]  /*34000*/  @!UPT UIADD3 URZ, URZ, URZ, URZ ;  /* 0x0000003f3f3ff290 */ /* 0x000ff6000fffe03f */
[----:B------:R-:W-:Y:S01]  /*34010*/  @!UPT UIADD3 URZ, URZ, URZ, URZ ;  /* 0x0000003f3f3ff290 */ /* 0x000fe2000fffe03f */
[----:B------:R0:W-:Y:S01]  /*34020*/  STL.64 [R1+0x380], R8 ;  /* 0x0003800801007387 */ /* 0x0001e20000100a00 */
[----:B------:R-:W-:Y:S02]  /*34030*/  STL.64 [R1+0x388], R10 ;  /* 0x0003880a01007387 */ /* 0x000fe40000100a00 */
[----:B0-----:R-:W-:Y:S02]  /*34040*/  IMAD.MOV.U32 R8, RZ, RZ, R22 ;  /* 0x000000ffff087224 */ /* 0x001fe400078e0016 */
[----:B------:R-:W-:-:S05]  /*34050*/  IMAD.MOV.U32 R9, RZ, RZ, R23 ;  /* 0x000000ffff097224 */ /* 0x000fca00078e0017 */
[----:B------:R0:W-:Y:S04]  /*34060*/  STL.64 [R1+0x2040], R8 ;  /* 0x0020400801007387 */ /* 0x0001e80000100a00 */
[----:B0-----:R-:W2:Y:S01]  /*34070*/  LDL.LU R8, [R1+0x340] ;  /* 0x0003400001087983 */ /* 0x001ea20000300800 */
[----:B------:R-:W2:Y:S02]  /*34080*/  LDL.LU R9, [R1+0x344] ;  /* 0x0003440001097983 */ /* 0x000ea40000300800 */
[----:B------:R-:W2:Y:S02]  /*34090*/  LDL.LU R10, [R1+0x348] ;  /* 0x00034800010a7983 */ /* 0x000ea40000300800 */
[----:B------:R-:W2:Y:S01]  /*340a0*/  LDL.LU R11, [R1+0x34c] ;  /* 0x00034c00010b7983 */ /* 0x000ea20000300800 */
[----:B----4-:R-:W-:Y:S01]  /*340b0*/  HMMA.16816.F32 R4, R16, R14, R4 ;  /* 0x0000000e1004723c */ /* 0x010fe20000001804 */
[----:B--2---:R0:W-:Y:S01]  /*340c0*/  STL.64 [R1+0x2050], R10 ;  /* 0x0020500a01007387 */ /* 0x0041e20000100a00 */
[----:B------:R-:W-:Y:S03]  /*340d0*/  STL.64 [R1+0x2048], R8 ;  /* 0x0020480801007387 */ /* 0x000fe60000100a00 */
[----:B0-----:R-:W2:Y:S04]  /*340e0*/  LDL.LU.64 R10, [R1+0x48] ;  /* 0x00004800010a7983 */ /* 0x001ea80000300a00 */
[----:B--2---:R0:W-:Y:S04]  /*340f0*/  STL.64 [R1+0x2060], R10 ;  /* 0x0020600a01007387 */ /* 0x0041e80000100a00 */
[----:B0-----:R-:W2:Y:S10]  /*34100*/  LDL.LU.64 R10, [R1+0x58] ;  /* 0x00005800010a7983 */ /* 0x001eb40000300a00 */
[----:B------:R0:W-:Y:S02]  /*34110*/  STL.64 [R1+0x370], R4 ;  /* 0x0003700401007387 */ /* 0x0001e40000100a00 */
[----:B------:R1:W-:Y:S01]  /*34120*/  STL.64 [R1+0x378], R6 ;  /* 0x0003780601007387 */ /* 0x0003e20000100a00 */
[----:B0-----:R-:W4:Y:S01]  /*34130*/  LDL.LU R4, [R1+0x320] ;  /* 0x0003200001047983 */ /* 0x001f220000300800 */
[----:B------:R-:W4:Y:S02]  /*34140*/  LDL.LU R5, [R1+0x324] ;  /* 0x0003240001057983 */ /* 0x000f240000300800 */
[----:B-1----:R-:W2:Y:S02]  /*34150*/  LDL.LU R6, [R1+0x328] ;  /* 0x0003280001067983 */ /* 0x002ea40000300800 */
[----:B------:R-:W2:Y:S01]  /*34160*/  LDL.LU R7, [R1+0x32c] ;  /* 0x00032c0001077983 */ /* 0x000ea20000300800 */
[----:B------:R-:W2:Y:S01]  /*34170*/  LDL.LU R20, [R1+0x330] ;  /* 0x0003300001147983 */ /* 0x000ea20000300800 */
[----:B------:R-:W2:Y:S02]  /*34180*/  LDL.LU R21, [R1+0x334] ;  /* 0x0003340001157983 */ /* 0x000ea40000300800 */
[----:B------:R-:W2:Y:S02]  /*34190*/  LDL.LU R22, [R1+0x338] ;  /* 0x0003380001167983 */ /* 0x000ea40000300800 */
[----:B------:R-:W2:Y:S02]  /*341a0*/  LDL.LU R23, [R1+0x33c] ;  /* 0x00033c0001177983 */ /* 0x000ea40000300800 */
[----:B--2---:R0:W-:Y:S01]  /*341b0*/  STL.64 [R1+0x2038], R22 ;  /* 0x0020381601007387 */ /* 0x0041e20000100a00 */
[----:B------:R1:W-:Y:S03]  /*341c0*/  STL.64 [R1+0x2030], R20 ;  /* 0x0020301401007387 */ /* 0x0003e60000100a00 */
[----:B0-----:R-:W2:Y:S04]  /*341d0*/  LDL.LU.64 R22, [R1+0x38] ;  /* 0x0000380001167983 */ /* 0x001ea80000300a00 */
[----:B--2---:R0:W-:Y:S01]  /*341e0*/  STL.64 [R1+0x2058], R22 ;  /* 0x0020581601007387 */ /* 0x0041e20000100a00 */
[----:B-1----:R-:W2:Y:S02]  /*341f0*/  LDL.LU R20, [R1+0x350] ;  /* 0x0003500001147983 */ /* 0x002ea40000300800 */
[----:B------:R-:W2:Y:S01]  /*34200*/  LDL.LU R21, [R1+0x354] ;  /* 0x0003540001157983 */ /* 0x000ea20000300800 */
[----:B0-----:R-:W2:Y:S01]  /*34210*/  LDL.LU R22, [R1+0x358] ;  /* 0x0003580001167983 */ /* 0x001ea20000300800 */
[----:B------:R-:W2:Y:S03]  /*34220*/  LDL.LU R23, [R1+0x35c] ;  /* 0x00035c0001177983 */ /* 0x000ea60000300800 */
[----:B--2---:R-:W-:Y:S01]  /*34230*/  STL.64 [R1+0x2070], R22 ;  /* 0x0020701601007387 */ /* 0x004fe20000100a00 */
[----:B------:R0:W-:Y:S03]  /*34240*/  STL.64 [R1+0x2068], R20 ;  /* 0x0020681401007387 */ /* 0x0001e60000100a00 */
[----:B0-----:R-:W2:Y:S01]  /*34250*/  LDL.LU R20, [R1+0x360] ;  /* 0x0003600001147983 */ /* 0x001ea20000300800 */
[----:B------:R-:W2:Y:S02]  /*34260*/  LDL.LU R21, [R1+0x364] ;  /* 0x0003640001157983 */ /* 0x000ea40000300800 */
[----:B------:R-:W2:Y:S02]  /*34270*/  LDL.LU R22, [R1+0x368] ;  /* 0x0003680001167983 */ /* 0x000ea40000300800 */
[----:B------:R-:W2:Y:S02]  /*34280*/  LDL.LU R23, [R1+0x36c] ;  /* 0x00036c0001177983 */ /* 0x000ea40000300800 */
[----:B------:R-:W-:Y:S01]  /*34290*/  IMAD.MOV.U32 R24, RZ, RZ, R14 ;  /* 0x000000ffff187224 */ /* 0x000fe200078e000e */
[----:B------:R0:W-:Y:S01]  /*342a0*/  STL.64 [R1+0x2020], R6 ;  /* 0x0020200601007387 */ /* 0x0001e20000100a00 */
[----:B----4-:R-:W-:Y:S02]  /*342b0*/  STL.64 [R1+0x2018], R4 ;  /* 0x0020180401007387 */ /* 0x010fe40000100a00 */
[----:B------:R-:W-:-:S02]  /*342c0*/  IMAD.MOV.U32 R0, RZ, RZ, R15 ;  /* 0x000000ffff007224 */ /* 0x000fc400078e000f */
[----:B------:R-:W-:Y:S02]  /*342d0*/  IMAD.MOV.U32 R28, RZ, RZ, R10 ;  /* 0x000000ffff1c7224 */ /* 0x000fe400078e000a */
[----:B------:R-:W-:Y:S01]  /*342e0*/  IMAD.MOV.U32 R2, RZ, RZ, R11 ;  /* 0x000000ffff027224 */ /* 0x000fe200078e000b */
[----:B0-----:R-:W4:Y:S01]  /*342f0*/  LDL.LU.64 R6, [R1+0x28] ;  /* 0x0000280001067983 */ /* 0x001f220000300a00 */
[----:B------:R-:W4:Y:S02]  /*34300*/  LDL.LU.64 R14, [R1+0x18] ;  /* 0x00001800010e7983 */ /* 0x000f240000300a00 */
[----:B------:R0:W-:Y:S02]  /*34310*/  STL.64 [R1+0x1fe8], R26 ;  /* 0x001fe81a01007387 */ /* 0x0001e40000100a00 */
[----:B---3--:R-:W-:Y:S01]  /*34320*/  STL.64 [R1+0x1fe0], R24 ;  /* 0x001fe01801007387 */ /* 0x008fe20000100a00 */
        /* <DEDUP_REMOVED lines=18> */
[C---:B--2---:R-:W-:Y:S11]  /*34450*/  HMMA.16816.F32 R8, R16.reuse, R22, R8 ;  /* 0x000000161008723c */ /* 0x044ff60000001808 */
[----:B------:R-:W-:Y:S11]  /*34460*/  @!UPT UIADD3 URZ, URZ, URZ, URZ ;  /* 0x0000003f3f3ff290 */ /* 0x000ff6000fffe03f */
[----:B------:R-:W-:Y:S01]  /*34470*/  @!UPT UIADD3 URZ, URZ, URZ, URZ ;  /* 0x0000003f3f3ff290 */ /* 0x000fe2000fffe03f */
[----:B------:R0:W-:Y:S01]  /*34480*/  STL.64 [R1+0x340], R8 ;  /* 0x0003400801007387 */ /* 0x0001e20000100a00 */
[----:B------:R1:W-:Y:S03]  /*34490*/  STL.64 [R1+0x348], R10 ;  /* 0x0003480a01007387 */ /* 0x0003e60000100a00 */
[----:B0-----:R-:W2:Y:S01]  /*344a0*/  LDL.LU.64 R8, [R1+0x2040] ;  /* 0x0020400001087983 */ /* 0x001ea20000300a00 */
[----:B-1----:R-:W-:Y:S02]  /*344b0*/  IMAD.MOV.U32 R10, RZ, RZ, R22 ;  /* 0x000000ffff0a7224 */ /* 0x002fe400078e0016 */
[----:B------:R-:W-:Y:S02]  /*344c0*/  IMAD.MOV.U32 R11, RZ, RZ, R23 ;  /* 0x000000ffff0b7224 */ /* 0x000fe400078e0017 */
[----:B------:R-:W4:Y:S01]  /*344d0*/  LDL.LU.64 R22, [R1+0x2038] ;  /* 0x0020380001167983 */ /* 0x000f220000300a00 */
[----:B------:R-:W4:Y:S02]  /*344e0*/  LDL.LU.64 R20, [R1+0x2030] ;  /* 0x0020300001147983 */ /* 0x000f240000300a00 */
[----:B------:R-:W-:Y:S01]  /*344f0*/  STL.64 [R1+0x1fc8], R10 ;  /* 0x001fc80a01007387 */ /* 0x000fe20000100a00 */
[----:B--2---:R0:W-:Y:S04]  /*34500*/  STL.64 [R1+0x1fc0], R8 ;  /* 0x001fc00801007387 */ /* 0x0041e80000100a00 */
[----:B0-----:R-:W2:Y:S01]  /*34510*/  LDL.LU R8, [R1+0x2f0] ;  /* 0x0002f00001087983 */ /* 0x001ea20000300800 */
[----:B------:R-:W2:Y:S02]  /*34520*/  LDL.LU R9, [R1+0x2f4] ;  /* 0x0002f40001097983 */ /* 0x000ea40000300800 */
[----:B------:R-:W2:Y:S02]  /*34530*/  LDL.LU R10, [R1+0x2f8] ;  /* 0x0002f800010a7983 */ /* 0x000ea40000300800 */
[----:B------:R-:W2:Y:S01]  /*34540*/  LDL.LU R11, [R1+0x2fc] ;  /* 0x0002fc00010b7983 */ /* 0x000ea20000300800 */
[----:B----4-:R-:W-:Y:S01]  /*34550*/  HMMA.16816.F32 R20, R16, R6, R20 ;  /* 0x000000061014723c */ /* 0x010fe20000001814 */
[----:B--2---:R-:W-:Y:S01]  /*34560*/  STL.64 [R1+0x1fd8], R10 ;  /* 0x001fd80a01007387 */ /* 0x004fe20000100a00 */
[----:B------:R0:W-:Y:S03]  /*34570*/  STL.64 [R1+0x1fd0], R8 ;  /* 0x001fd00801007387 */ /* 0x0001e60000100a00 */
[----:B0-----:R-:W2:Y:S01]  /*34580*/  LDL.LU R8, [R1+0x300] ;  /* 0x0003000001087983 */ /* 0x001ea20000300800 */
[----:B------:R-:W2:Y:S02]  /*34590*/  LDL.LU R9, [R1+0x304] ;  /* 0x0003040001097983 */ /* 0x000ea40000300800 */
[----:B------:R-:W4:Y:S02]  /*345a0*/  LDL.LU R10, [R1+0x308] ;  /* 0x00030800010a7983 */ /* 0x000f240000300800 */
[----:B------:R-:W4:Y:S02]  /*345b0*/  LDL.LU R11, [R1+0x30c] ;  /* 0x00030c00010b7983 */ /* 0x000f240000300800 */
[----:B----4-:R-:W-:Y:S01]  /*345c0*/  STL.64 [R1+0x1ff8], R10 ;  /* 0x001ff80a01007387 */ /* 0x010fe20000100a00 */
[----:B--2---:R0:W-:Y:S03]  /*345d0*/  STL.64 [R1+0x1ff0], R8 ;  /* 0x001ff00801007387 */ /* 0x0041e60000100a00 */
[----:B0-----:R-:W3:Y:S01]  /*345e0*/  LDL.LU R8, [R1+0x310] ;  /* 0x0003100001087983 */ /* 0x001ee20000300800 */
[----:B------:R-:W3:Y:S02]  /*345f0*/  LDL.LU R9, [R1+0x314] ;  /* 0x0003140001097983 */ /* 0x000ee40000300800 */
[----:B------:R-:W3:Y:S02]  /*34600*/  LDL.LU R10, [R1+0x318] ;  /* 0x00031800010a7983 */ /* 0x000ee40000300800 */
[----:B------:R-:W3:Y:S02]  /*34610*/  LDL.LU R11, [R1+0x31c] ;  /* 0x00031c00010b7983 */ /* 0x000ee40000300800 */
[----:B------:R0:W-:Y:S01]  /*34620*/  STL.64 [R1+0x330], R20 ;  /* 0x0003301401007387 */ /* 0x0001e20000100a00 */
[----:B------:R1:W-:Y:S02]  /*34630*/  STL.64 [R1+0x338], R22 ;  /* 0x0003381601007387 */ /* 0x0003e40000100a00 */
[----:B0-----:R-:W-:Y:S01]  /*34640*/  IMAD.MOV.U32 R20, RZ, RZ, R6 ;  /* 0x000000ffff147224 */ /* 0x001fe200078e0006 */
[----:B-1----:R-:W2:Y:S01]  /*34650*/  LDL.LU.64 R22, [R1+0x2028] ;  /* 0x0020280001167983 */ /* 0x002ea20000300a00 */
[----:B------:R-:W-:-:S02]  /*34660*/  IMAD.MOV.U32 R21, RZ, RZ, R7 ;  /* 0x000000ffff157224 */ /* 0x000fc400078e0007 */
[----:B------:R-:W4:Y:S02]  /*34670*/  LDL.LU.64 R6, [R1+0x2020] ;  /* 0x0020200001067983 */ /* 0x000f240000300a00 */
[----:B------:R-:W4:Y:S02]  /*34680*/  LDL.LU.64 R4, [R1+0x2018] ;  /* 0x0020180001047983 */ /* 0x000f240000300a00 */
[----:B------:R-:W-:Y:S01]  /*34690*/  IMAD.MOV.U32 R13, RZ, RZ, R15 ;  /* 0x000000ffff0d7224 */ /* 0x000fe200078e000f */
[C---:B---3--:R-:W-:Y:S08]  /*346a0*/  HMMA.16816.F32 R8, R16.reuse, R26, R8 ;  /* 0x0000001a1008723c */ /* 0x048ff00000001808 */
[----:B----4-:R-:W-:Y:S11]  /*346b0*/  HMMA.16816.F32 R4, R16, R14, R4 ;  /* 0x0000000e1004723c */ /* 0x010ff60000001804 */
[----:B------:R-:W-:Y:S11]  /*346c0*/  @!UPT UIADD3 URZ, URZ, URZ, URZ ;  /* 0x0000003f3f3ff290 */ /* 0x000ff6000fffe03f */
[----:B------:R-:W-:Y:S01]  /*346d0*/  @!UPT UIADD3 URZ, URZ, URZ, URZ ;  /* 0x0000003f3f3ff290 */ /* 0x000fe2000fffe03f */
[----:B------:R0:W-:Y:S01]  /*346e0*/  STL.64 [R1+0x320], R4 ;  /* 0x0003200401007387 */ /* 0x0001e20000100a00 */
[----:B------:R1:W-:Y:S02]  /*346f0*/  STL.64 [R1+0x328], R6 ;  /* 0x0003280601007387 */ /* 0x0003e40000100a00 */
[----:B0-----:R-:W-:Y:S01]  /*34700*/  IMAD.MOV.U32 R5, RZ, RZ, R14 ;  /* 0x000000ffff057224 */ /* 0x001fe200078e000e */
[----:B-1----:R-:W3:Y:S01]  /*34710*/  LDL.LU R6, [R1+0x2010] ;  /* 0x0020100001067983 */ /* 0x002ee20000300800 */
[----:B------:R-:W4:Y:S02]  /*34720*/  LDL.LU.64 R14, [R1+0x2008] ;  /* 0x00200800010e7983 */ /* 0x000f240000300a00 */
[----:B------:R-:W2:Y:S02]  /*34730*/  LDL.LU R12, [R1+0x2000] ;  /* 0x00200000010c7983 */ /* 0x000ea40000300800 */
[----:B------:R-:W-:Y:S01]  /*34740*/  STL.64 [R1+0x310], R8 ;  /* 0x0003100801007387 */ /* 0x000fe20000100a00 */
[----:B------:R0:W-:Y:S01]  /*34750*/  STL.64 [R1+0x318], R10 ;  /* 0x0003180a01007387 */ /* 0x0001e20000100a00 */
[----:B------:R-:W-:-:S02]  /*34760*/  IMAD.MOV.U32 R7, RZ, RZ, R26 ;  /* 0x000000ffff077224 */ /* 0x000fc400078e001a */
[----:B------:R-:W-:Y:S01]  /*34770*/  IMAD.MOV.U32 R4, RZ, RZ, R27 ;  /* 0x000000ffff047224 */ /* 0x000fe200078e001b */
[----:B0-----:R-:W2:Y:S01]  /*34780*/  LDL.LU.64 R10, [R1+0x1ff8] ;  /* 0x001ff800010a7983 */ /* 0x001ea20000300a00 */
[----:B------:R-:W2:Y:S02]  /*34790*/  LDL.LU.64 R8, [R1+0x1ff0] ;  /* 0x001ff00001087983 */ /* 0x000ea40000300a00 */
[----:B------:R-:W2:Y:S02]  /*347a0*/  LDL.LU.64 R26, [R1+0x1fe8] ;  /* 0x001fe800011a7983 */ /* 0x000ea40000300a00 */
[----:B------:R-:W3:Y:S01]  /*347b0*/  LDL.LU.64 R24, [R1+0x1fe0] ;  /* 0x001fe00001187983 */ /* 0x000ee20000300a00 */
[----:B--2---:R-:W-:Y:S11]  /*347c0*/  HMMA.16816.F32 R8, R16, R26, R8 ;  /* 0x0000001a1008723c */ /* 0x004ff60000001808 */
[----:B------:R-:W-:Y:S11]  /*347d0*/  @!UPT UIADD3 URZ, URZ, URZ, URZ ;  /* 0x0000003f3f3ff290 */ /* 0x000ff6000fffe03f */
[----:B------:R-:W-:Y:S01]  /*347e0*/  @!UPT UIADD3 URZ, URZ, URZ, URZ ;  /* 0x0000003f3f3ff290 */ /* 0x000fe2000fffe03f */
[----:B------:R-:W-:Y:S01]  /*347f0*/  STL.64 [R1+0x300], R8 ;  /* 0x0003000801007387 */ /* 0x000fe20000100a00 */
[----:B------:R0:W-:Y:S03]  /*34800*/  STL.64 [R1+0x308], R10 ;  /* 0x0003080a01007387 */ /* 0x0001e60000100a00 */
[----:B0-----:R-:W4:Y:S01]  /*34810*/  LDL.LU.64 R10, [R1+0x1fd8] ;  /* 0x001fd800010a7983 */ /* 0x001f220000300a00 */
[----:B------:R-:W4:Y:S02]  /*34820*/  LDL.LU.64 R8, [R1+0x1fd0] ;  /* 0x001fd00001087983 */ /* 0x000f240000300a00 */
[----:B------:R0:W-:Y:S02]  /*34830*/  STL.64 [R1+0x1e40], R26 ;  /* 0x001e401a01007387 */ /* 0x0001e40000100a00 */
[----:B---3--:R-:W-:Y:S02]  /*34840*/  STL [R1+0x1e38], R25 ;  /* 0x001e381901007387 */ /* 0x008fe40000100800 */
[----:B0-----:R-:W-:-:S02]  /*34850*/  IMAD.MOV.U32 R26, RZ, RZ, R7 ;  /* 0x000000ffff1a7224 */ /* 0x001fc400078e0007 */
[----:B------:R-:W-:Y:S01]  /*34860*/  IMAD.MOV.U32 R27, RZ, RZ, R4 ;  /* 0x000000ffff1b7224 */ /* 0x000fe200078e0004 */
[----:B----4-:R-:W-:Y:S11]  /*34870*/  HMMA.16816.F32 R8, R16, R14, R8 ;  /* 0x0000000e1008723c */ /* 0x010ff60000001808 */
[----:B------:R-:W-:Y:S11]  /*34880*/  @!UPT UIADD3 URZ, URZ, URZ, URZ ;  /* 0x0000003f3f3ff290 */ /* 0x000ff6000fffe03f */
[----:B------:R-:W-:Y:S01]  /*34890*/  @!UPT UIADD3 URZ, URZ, URZ, URZ ;  /* 0x0000003f3f3ff290 */ /* 0x000fe2000fffe03f */
[----:B------:R-:W-:Y:S01]  /*348a0*/  STL.64 [R1+0x2f0], R8 ;  /* 0x0002f00801007387 */ /* 0x000fe20000100a00 */
[----:B------:R0:W-:Y:S03]  /*348b0*/  STL.64 [R1+0x2f8], R10 ;  /* 0x0002f80a01007387 */ /* 0x0001e60000100a00 */
[----:B0-----:R-:W2:Y:S01]  /*348c0*/  LDL.LU.64 R10, [R1+0x1fc8] ;  /* 0x001fc800010a7983 */ /* 0x001ea20000300a00 */
[----:B------:R-:W3:Y:S02]  /*348d0*/  LDL.LU.64 R8, [R1+0x1fc0] ;  /* 0x001fc00001087983 */ /* 0x000ee40000300a00 */
[----:B------:R-:W4:Y:S02]  /*348e0*/  LDL.LU R7, [R1+0x1fb8] ;  /* 0x001fb80001077983 */ /* 0x000f240000300800 */
[----:B------:R-:W2:Y:S01]  /*348f0*/  LDL.LU R4, [R1+0x1fb4] ;  /* 0x001fb40001047983 */ /* 0x000ea20000300800 */
[----:B------:R0:W-:Y:S02]  /*34900*/  STL.64 [R1+0x1e58], R26 ;  /* 0x001e581a01007387 */ /* 0x0001e40000100a00 */
[----:B0-----:R-:W-:-:S02]  /*34910*/  IMAD.MOV.U32 R26, RZ, RZ, R5 ;  /* 0x000000ffff1a7224 */ /* 0x001fc400078e0005 */
[----:B------:R-:W-:Y:S01]  /*34920*/  IMAD.MOV.U32 R27, RZ, RZ, R13 ;  /* 0x000000ffff1b7224 */ /* 0x000fe200078e000d */
[----:B------:R-:W2:Y:S04]  /*34930*/  LDL.LU R5, [R1+0x1fb0] ;  /* 0x001fb00001057983 */ /* 0x000ea80000300800 */
[----:B------:R-:W-:Y:S01]  /*34940*/  STL.64 [R1+0x1e70], R26 ;  /* 0x001e701a01007387 */ /* 0x000fe20000100a00 */
[----:B------:R-:W-:Y:S02]  /*34950*/  STL.64 [R1+0x1e30], R14 ;  /* 0x001e300e01007387 */ /* 0x000fe40000100a00 */
[----:B------:R0:W-:Y:S02]  /*34960*/  STL [R1+0x1e28], R12 ;  /* 0x001e280c01007387 */ /* 0x0001e40000100800 */
        /* <DEDUP_REMOVED lines=50> */
[----:B------:R-:W4:Y:S01]  /*34c90*/  LDL.LU R24, [R1+0x1f8c] ;  /* 0x001f8c0001187983 */ /* 0x000f220000300800 */
[----:B------:R-:W4:Y:S03]  /*34ca0*/  LDL.LU R0, [R1+0x1f88] ;  /* 0x001f880001007983 */ /* 0x000f260000300800 */
[----:B------:R3:W-:Y:S02]  /*34cb0*/  STL.64 [R1+0x1ee8], R26 ;  /* 0x001ee81a01007387 */ /* 0x0007e40000100a00 */
[----:B---3--:R-:W-:Y:S02]  /*34cc0*/  IMAD.MOV.U32 R26, RZ, RZ, R8 ;  /* 0x000000ffff1a7224 */ /* 0x008fe400078e0008 */
        /* <DEDUP_REMOVED lines=19> */
[----:B----4-:R-:W-:-:S02]  /*34e00*/  IMAD.MOV.U32 R26, RZ, RZ, R7 ;  /* 0x000000ffff1a7224 */ /* 0x010fc400078e0007 */
[----:B------:R-:W-:-:S05]  /*34e10*/  IMAD.MOV.U32 R27, RZ, RZ, R6 ;  /* 0x000000ffff1b7224 */ /* 0x000fca00078e0006 */
        /* <DEDUP_REMOVED lines=8> */
[----:B------:R-:W-:-:S05]  /*34ea0*/  IMAD.MOV.U32 R27, RZ, RZ, R4 ;  /* 0x000000ffff1b7224 */ /* 0x000fca00078e0004 */
[----:B------:R-:W-:Y:S04]  /*34eb0*/  STL.64 [R1+0x1f48], R26 ;  /* 0x001f481a01007387 */ /* 0x000fe80000100a00 */
[----:B----4-:R-:W-:Y:S01]  /*34ec0*/  STL.64 [R1+0x1ef8], R14 ;  /* 0x001ef80e01007387 */ /* 0x010fe20000100a00 */
[----:B--2---:R0:W-:Y:S03]  /*34ed0*/  STL.64 [R1+0x1ef0], R12 ;  /* 0x001ef00c01007387 */ /* 0x0041e60000100a00 */
[----:B0-----:R-:W2:Y:S01]  /*34ee0*/  LDL.LU R12, [R1+0x180] ;  /* 0x00018000010c7983 */ /* 0x001ea20000300800 */
[----:B------:R-:W2:Y:S02]  /*34ef0*/  LDL.LU R13, [R1+0x184] ;  /* 0x00018400010d7983 */ /* 0x000ea40000300800 */
[----:B------:R-:W4:Y:S02]  /*34f00*/  LDL.LU R14, [R1+0x188] ;  /* 0x00018800010e7983 */ /* 0x000f240000300800 */
[----:B------:R-:W4:Y:S01]  /*34f10*/  LDL.LU R15, [R1+0x18c] ;  /* 0x00018c00010f7983 */ /* 0x000f220000300800 */
[----:B------:R-:W2:Y:S01]  /*34f20*/  LDL.LU R4, [R1+0x2e0] ;  /* 0x0002e00001047983 */ /* 0x000ea20000300800 */
[----:B------:R-:W3:Y:S02]  /*34f30*/  LDL.LU R5, [R1+0x2e4] ;  /* 0x0002e40001057983 */ /* 0x000ee40000300800 */
[----:B------:R-:W3:Y:S02]  /*34f40*/  LDL.LU R6, [R1+0x2e8] ;  /* 0x0002e80001067983 */ /* 0x000ee40000300800 */
[----:B------:R-:W3:Y:S02]  /*34f50*/  LDL.LU R7, [R1+0x2ec] ;  /* 0x0002ec0001077983 */ /* 0x000ee40000300800 */
[----:B------:R-:W-:-:S02]  /*34f60*/  IMAD.MOV.U32 R27, RZ, RZ, R20 ;  /* 0x000000ffff1b7224 */ /* 0x000fc400078e0014 */
[----:B------:R-:W-:Y:S01]  /*34f70*/  IMAD.MOV.U32 R26, RZ, RZ, R21 ;  /* 0x000000ffff1a7224 */ /* 0x000fe200078e0015 */
[----:B------:R-:W3:Y:S01]  /*34f80*/  LDL.LU R20, [R1+0x1d0] ;  /* 0x0001d00001147983 */ /* 0x000ee20000300800 */
[----:B------:R-:W3:Y:S02]  /*34f90*/  LDL.LU R21, [R1+0x1d4] ;  /* 0x0001d40001157983 */ /* 0x000ee40000300800 */
[----:B------:R-:W3:Y:S02]  /*34fa0*/  LDL.LU R22, [R1+0x1d8] ;  /* 0x0001d80001167983 */ /* 0x000ee40000300800 */
[----:B------:R-:W3:Y:S01]  /*34fb0*/  LDL.LU R23, [R1+0x1dc] ;  /* 0x0001dc0001177983 */ /* 0x000ee20000300800 */
[----:B----4-:R-:W-:Y:S01]  /*34fc0*/  STL.64 [R1+0x1f10], R14 ;  /* 0x001f100e01007387 */ /* 0x010fe20000100a00 */
[----:B--2---:R0:W-:Y:S03]  /*34fd0*/  STL.64 [R1+0x1f08], R12 ;  /* 0x001f080c01007387 */ /* 0x0041e60000100a00 */
[----:B0-----:R-:W2:Y:S01]  /*34fe0*/  LDL.LU R12, [R1+0x190] ;  /* 0x00019000010c7983 */ /* 0x001ea20000300800 */
[----:B------:R-:W2:Y:S02]  /*34ff0*/  LDL.LU R13, [R1+0x194] ;  /* 0x00019400010d7983 */ /* 0x000ea40000300800 */
[----:B------:R-:W4:Y:S02]  /*35000*/  LDL.LU R14, [R1+0x198] ;  /* 0x00019800010e7983 */ /* 0x000f240000300800 */
[----:B------:R-:W4:Y:S02]  /*35010*/  LDL.LU R15, [R1+0x19c] ;  /* 0x00019c00010f7983 */ /* 0x000f240000300800 */
[----:B----4-:R-:W-:Y:S01]  /*35020*/  STL.64 [R1+0x1f28], R14 ;  /* 0x001f280e01007387 */ /* 0x010fe20000100a00 */
[----:B--2---:R0:W-:Y:S03]  /*35030*/  STL.64 [R1+0x1f20], R12 ;  /* 0x001f200c01007387 */ /* 0x0041e60000100a00 */
[----:B0-----:R-:W2:Y:S01]  /*35040*/  LDL.LU R12, [R1+0x1a0] ;  /* 0x0001a000010c7983 */ /* 0x001ea20000300800 */
[----:B------:R-:W2:Y:S02]  /*35050*/  LDL.LU R13, [R1+0x1a4] ;  /* 0x0001a400010d7983 */ /* 0x000ea40000300800 */
[----:B------:R-:W4:Y:S02]  /*35060*/  LDL.LU R14, [R1+0x1a8] ;  /* 0x0001a800010e7983 */ /* 0x000f240000300800 */
[----:B------:R-:W4:Y:S01]  /*35070*/  LDL.LU R15, [R1+0x1ac] ;  /* 0x0001ac00010f7983 */ /* 0x000f220000300800 */
[C---:B---3--:R-:W-:Y:S01]  /*35080*/  HMMA.16816.F32 R4, R16.reuse, R10, R4 ;  /* 0x0000000a1004723c */ /* 0x048fe20000001804 */
        /* <DEDUP_REMOVED lines=15> */
[----:B------:R-:W4:Y:S02]  /*35180*/  LDL.LU.64 R4, [R1+0x1f70] ;  /* 0x001f700001047983 */ /* 0x000f240000300a00 */
[----:B------:R-:W-:Y:S02]  /*35190*/  STL.64 [R1+0x1e20], R10 ;  /* 0x001e200a01007387 */ /* 0x000fe40000100a00 */
[----:B------:R0:W-:Y:S02]  /*351a0*/  STL.64 [R1+0x1e18], R8 ;  /* 0x001e180801007387 */ /* 0x0001e40000100a00 */
[----:B0-----:R-:W2:Y:S01]  /*351b0*/  LDL.LU R8, [R1+0xf0] ;  /* 0x0000f00001087983 */ /* 0x001ea20000300800 */
[----:B------:R-:W2:Y:S02]  /*351c0*/  LDL.LU R9, [R1+0xf4] ;  /* 0x0000f40001097983 */ /* 0x000ea40000300800 */
[----:B------:R-:W2:Y:S02]  /*351d0*/  LDL.LU R10, [R1+0xf8] ;  /* 0x0000f800010a7983 */ /* 0x000ea40000300800 */
[----:B------:R-:W2:Y:S01]  /*351e0*/  LDL.LU R11, [R1+0xfc] ;  /* 0x0000fc00010b7983 */ /* 0x000ea20000300800 */
[----:B---3--:R-:W-:Y:S01]  /*351f0*/  HMMA.16816.F32 R16, R16, R6, R20 ;  /* 0x000000061010723c */ /* 0x008fe20000001814 */
[----:B------:R-:W2:Y:S01]  /*35200*/  LDL.LU.64 R22, [R1+0x1f68] ;  /* 0x001f680001167983 */ /* 0x000ea20000300a00 */
[----:B------:R-:W2:Y:S11]  /*35210*/  LDL.LU.64 R20, [R1+0x1f60] ;  /* 0x001f600001147983 */ /* 0x000eb60000300a00 */
[----:B------:R-:W-:Y:S10]  /*35220*/  @!UPT UIADD3 URZ, URZ, URZ, URZ ;  /* 0x0000003f3f3ff290 */ /* 0x000ff4000fffe03f */
[----:B------:R0:W-:Y:S01]  /*35230*/  STL.64 [R1+0x1d0], R16 ;  /* 0x0001d01001007387 */ /* 0x0001e20000100a00 */
[----:B------:R1:W-:Y:S03]  /*35240*/  STL.64 [R1+0x1d8], R18 ;  /* 0x0001d81201007387 */ /* 0x0003e60000100a00 */
[----:B0-----:R-:W3:Y:S01]  /*35250*/  LDL.LU R16, [R1+0xc0] ;  /* 0x0000c00001107983 */ /* 0x001ee20000300800 */
[----:B-1----:R-:W-:Y:S02]  /*35260*/  IMAD.MOV.U32 R18, RZ, RZ, R24 ;  /* 0x000000ffff127224 */ /* 0x002fe400078e0018 */
[----:B------:R-:W3:Y:S01]  /*35270*/  LDL.LU R17, [R1+0xc4] ;  /* 0x0000c40001117983 */ /* 0x000ee20000300800 */
        /* <DEDUP_REMOVED lines=28> */
[----:B----4-:R-:W-:Y:S02]  /*35440*/  IMAD.MOV.U32 R19, RZ, RZ, R4 ;  /* 0x000000ffff137224 */ /* 0x010fe400078e0004 */
[----:B------:R-:W4:Y:S01]  /*35450*/  LDL R4, [R1+0x4c0] ;  /* 0x0004c00001047983 */ /* 0x000f220000100800 */
        /* <DEDUP_REMOVED lines=63> */
[----:B------:R-:W3:Y:S01]  /*35850*/  LDL.LU R12, [R1+0x1e28] ;  /* 0x001e2800010c7983 */ /* 0x000ee20000300800 */
[----:B--2---:R-:W-:Y:S11]  /*35860*/  HMMA.16816.F32 R8, R20, R14, R8 ;  /* 0x0000000e1408723c */ /* 0x004ff60000001808 */
[----:B------:R-:W-:Y:S11]  /*35870*/  @!UPT UIADD3 URZ, URZ, URZ, URZ ;  /* 0x0000003f3f3ff290 */ /* 0x000ff6000fffe03f */
[----:B------:R-:W-:Y:S01]  /*35880*/  @!UPT UIADD3 URZ, URZ, URZ, URZ ;  /* 0x0000003f3f3ff290 */ /* 0x000fe2000fffe03f */
[----:B------:R-:W-:Y:S01]  /*35890*/  STL.64 [R1+0xf0], R8 ;  /* 0x0000f00801007387 */ /* 0x000fe20000100a00 */
[----:B------:R0:W-:Y:S03]  /*358a0*/  STL.64 [R1+0xf8], R10 ;  /* 0x0000f80a01007387 */ /* 0x0001e60000100a00 */
[----:B0-----:R-:W3:Y:S01]  /*358b0*/  LDL.LU.64 R10, [R1+0x1e20] ;  /* 0x001e2000010a7983 */ /* 0x001ee20000300a00 */
[----:B------:R-:W2:Y:S02]  /*358c0*/  LDL.LU.64 R8, [R1+0x1e18] ;  /* 0x001e180001087983 */ /* 0x000ea40000300a00 */
[----:B------:R-:W-:Y:S02]  /*358d0*/  IMAD.MOV.U32 R15, RZ, RZ, R0 ;  /* 0x000000ffff0f7224 */ /* 0x000fe400078e0000 */
[----:B--2---:R-:W-:Y:S02]  /*358e0*/  IMAD.MOV.U32 R13, RZ, RZ, R9 ;  /* 0x000000ffff0d7224 */ /* 0x004fe400078e0009 */
[----:B------:R-:W-:-:S07]  /*358f0*/  IMAD.MOV.U32 R14, RZ, RZ, R8 ;  /* 0x000000ffff0e7224 */ /* 0x000fce00078e0008 */
[C---:B---3--:R-:W-:Y:S08]  /*35900*/  HMMA.16816.F32 R8, R20.reuse, R10, R12 ;  /* 0x0000000a1408723c */ /* 0x048ff0000000180c */
[----:B------:R-:W-:Y:S01]  /*35910*/  HMMA.16816.F32 R12, R20, R6, R16 ;  /* 0x00000006140c723c */ /* 0x000fe20000001810 */
[----:B----4-:R-:W-:Y:S04]  /*35920*/  LDSM.16.M88.4 R20, [R4+0x2000] ;  /* 0x002000000414783b */ /* 0x010fe80000000200 */
[----:B------:R-:W-:Y:S02]  /*35930*/  LDSM.16.MT88.4 R16, [R25+0x11000] ;  /* 0x011000001910783b */ /* 0x000fe40000004200 */
[----:B------:R-:W-:Y:S11]  /*35940*/  LDSM.16.M88.4 R24, [R4+0x6000] ;  /* 0x006000000418783b */ /* 0x000ff60000000200 */
[----:B------:R-:W-:Y:S05]  /*35950*/  @!UPT UIADD3 URZ, URZ, URZ, URZ ;  /* 0x0000003f3f3ff290 */ /* 0x000fea000fffe03f */
[----:B------:R-:W-:Y:S01]  /*35960*/  STL.64 [R1+0xc0], R12 ;  /* 0x0000c00c01007387 */ /* 0x000fe20000100a00 */
[----:B------:R-:W-:Y:S02]  /*35970*/  STL.64 [R1+0xe0], R8 ;  /* 0x0000e00801007387 */ /* 0x000fe40000100a00 */
[----:B------:R-:W-:Y:S02]  /*35980*/  STL.64 [R1+0xe8], R10 ;  /* 0x0000e80a01007387 */ /* 0x000fe40000100a00 */
[----:B------:R-:W0:Y:S04]  /*35990*/  LDSM.16.M88.4 R8, [R4] ;  /* 0x000000000408783b */ /* 0x000e280000000200 */
[----:B------:R-:W-:Y:S01]  /*359a0*/  STL [R1+0xc8], R14 ;  /* 0x0000c80e01007387 */ /* 0x000fe20000100800 */
[----:B------:R-:W-:-:S02]  /*359b0*/  IMAD.MOV.U32 R0, RZ, RZ, R15 ;  /* 0x000000ffff007224 */ /* 0x000fc400078e000f */
[----:B------:R-:W1:Y:S03]  /*359c0*/  LDSM.16.M88.4 R12, [R4+0x1000] ;  /* 0x00100000040c783b */ /* 0x000e660000000200 */
[----:B------:R-:W-:Y:S04]  /*359d0*/  STL [R1+0x1a88], R0 ;  /* 0x001a880001007387 */ /* 0x000fe80000100800 */
[----:B0-----:R-:W-:Y:S01]  /*359e0*/  STL.64 [R1+0xb0], R8 ;  /* 0x0000b00801007387 */ /* 0x001fe20000100a00 */
[----:B------:R-:W-:Y:S02]  /*359f0*/  STL.64 [R1+0xb8], R10 ;  /* 0x0000b80a01007387 */ /* 0x000fe40000100a00 */
[----:B-1----:R-:W-:Y:S02]  /*35a00*/  STL.64 [R1+0xa0], R12 ;  /* 0x0000a00c01007387 */ /* 0x002fe40000100a00 */
[----:B------:R-:W-:Y:S01]  /*35a10*/  STL.64 [R1+0xa8], R14 ;  /* 0x0000a80e01007387 */ /* 0x000fe20000100a00 */
[----:B------:R-:W-:Y:S01]  /*35a20*/  STL.64 [R1+0x90], R20 ;  /* 0x0000901401007387 */ /* 0x000fe20000100a00 */
[----:B------:R0:W-:Y:S03]  /*35a30*/  STL.64 [R1+0x98], R22 ;  /* 0x0000981601007387 */ /* 0x0001e60000100a00 */
[----:B------:R-:W1:Y:S04]  /*35a40*/  LDSM.16.M88.4 R8, [R4+0x3000] ;  /* 0x003000000408783b */ /* 0x000e680000000200 */
[----:B------:R-:W2:Y:S04]  /*35a50*/  LDSM.16.M88.4 R12, [R4+0x4000] ;  /* 0x00400000040c783b */ /* 0x000ea80000000200 */
[----:B0-----:R-:W3:Y:S04]  /*35a60*/  LDL R23, [R1+0x5f8] ;  /* 0x0005f80001177983 */ /* 0x001ee80000100800 */
[----:B-1----:R-:W-:Y:S01]  /*35a70*/  STL.64 [R1+0x80], R8 ;  /* 0x0000800801007387 */ /* 0x002fe20000100a00 */
[----:B------:R-:W-:Y:S02]  /*35a80*/  STL.64 [R1+0x88], R10 ;  /* 0x0000880a01007387 */ /* 0x000fe40000100a00 */
[----:B------:R-:W0:Y:S04]  /*35a90*/  LDSM.16.M88.4 R8, [R4+0x5000] ;  /* 0x005000000408783b */ /* 0x000e280000000200 */
[----:B--2---:R-:W-:Y:S01]  /*35aa0*/  STL.64 [R1+0x70], R12 ;  /* 0x0000700c01007387 */ /* 0x004fe20000100a00 */
[----:B------:R-:W-:Y:S02]  /*35ab0*/  STL.64 [R1+0x78], R14 ;  /* 0x0000780e01007387 */ /* 0x000fe40000100a00 */
[----:B------:R-:W1:Y:S02]  /*35ac0*/  LDSM.16.M88.4 R12, [R4+0x7000] ;  /* 0x00700000040c783b */ /* 0x000e640000000200 */
[----:B0-----:R-:W-:Y:S02]  /*35ad0*/  STL.64 [R1+0x60], R8 ;  /* 0x0000600801007387 */ /* 0x001fe40000100a00 */
[----:B------:R-:W-:Y:S02]  /*35ae0*/  STL.64 [R1+0x68], R10 ;  /* 0x0000680a01007387 */ /* 0x000fe40000100a00 */
[----:B------:R-:W0:Y:S04]  /*35af0*/  LDSM.16.M88.4 R8, [R4+0x8000] ;  /* 0x008000000408783b */ /* 0x000e280000000200 */
[----:B------:R-:W-:Y:S01]  /*35b00*/  STL.64 [R1+0x50], R24 ;  /* 0x0000501801007387 */ /* 0x000fe20000100a00 */
[----:B------:R-:W-:Y:S02]  /*35b10*/  STL.64 [R1+0x58], R26 ;  /* 0x0000581a01007387 */ /* 0x000fe40000100a00 */
[----:B------:R-:W2:Y:S04]  /*35b20*/  LDSM.16.M88.4 R24, [R4+0x9000] ;  /* 0x009000000418783b */ /* 0x000ea80000000200 */
[----:B-1----:R-:W-:Y:S02]  /*35b30*/  STL.64 [R1+0x40], R12 ;  /* 0x0000400c01007387 */ /* 0x002fe40000100a00 */
[----:B------:R-:W-:Y:S02]  /*35b40*/  STL.64 [R1+0x48], R14 ;  /* 0x0000480e01007387 */ /* 0x000fe40000100a00 */
[----:B------:R-:W1:Y:S04]  /*35b50*/  LDSM.16.M88.4 R12, [R4+0xa000] ;  /* 0x00a00000040c783b */ /* 0x000e680000000200 */
[----:B0-----:R-:W-:Y:S01]  /*35b60*/  STL.64 [R1+0x30], R8 ;  /* 0x0000300801007387 */ /* 0x001fe20000100a00 */
[----:B------:R-:W-:Y:S02]  /*35b70*/  STL.64 [R1+0x38], R10 ;  /* 0x0000380a01007387 */ /* 0x000fe40000100a00 */
[----:B--2---:R-:W-:Y:S02]  /*35b80*/  STL.64 [R1+0x20], R24 ;  /* 0x0000201801007387 */ /* 0x004fe40000100a00 */
[----:B------:R-:W-:Y:S02]  /*35b90*/  STL.64 [R1+0x28], R26 ;  /* 0x0000281a01007387 */ /* 0x000fe40000100a00 */
[----:B------:R-:W0:Y:S04]  /*35ba0*/  LDSM.16.M88.4 R24, [R4+0xc000] ;  /* 0x00c000000418783b */ /* 0x000e280000000200 */
[----:B------:R-:W2:Y:S04]  /*35bb0*/  LDSM.16.M88.4 R8, [R4+0xb000] ;  /* 0x00b000000408783b */ /* 0x000ea80000000200 */
[----:B-1----:R-:W-:Y:S01]  /*35bc0*/  STL.64 [R1+0x10], R12 ;  /* 0x0000100c01007387 */ /* 0x002fe20000100a00 */
[----:B------:R-:W-:Y:S02]  /*35bd0*/  STL.64 [R1+0x18], R14 ;  /* 0x0000180e01007387 */ /* 0x000fe40000100a00 */
[----:B------:R-:W1:Y:S01]  /*35be0*/  LDSM.16.M88.4 R12, [R4+0xd000] ;  /* 0x00d00000040c783b */ /* 0x000e620000000200 */
[----:B0-----:R-:W-:Y:S03]  /*35bf0*/  STL [R1+0x18c4], R26 ;  /* 0x0018c41a01007387 */ /* 0x001fe60000100800 */
[----:B--2---:R-:W-:Y:S02]  /*35c00*/  STL.64 [R1], R8 ;  /* 0x0000000801007387 */ /* 0x004fe40000100a00 */
[----:B------:R-:W-:Y:S02]  /*35c10*/  STL.64 [R1+0x8], R10 ;  /* 0x0000080a01007387 */ /* 0x000fe40000100a00 */
[----:B------:R-:W0:Y:S04]  /*35c20*/  LDSM.16.M88.4 R8, [R4+0xe000] ;  /* 0x00e000000408783b */ /* 0x000e280000000200 */
[----:B------:R-:W-:Y:S01]  /*35c30*/  STL [R1+0x18c0], R27 ;  /* 0x0018c01b01007387 */ /* 0x000fe20000100800 */
[----:B------:R2:W-:Y:S03]  /*35c40*/  STL.64 [R1+0x1dd0], R24 ;  /* 0x001dd01801007387 */ /* 0x0005e60000100a00 */
[----:B--2---:R-:W2:Y:S01]  /*35c50*/  LDL.64 R24, [R1+0xb0] ;  /* 0x0000b00001187983 */ /* 0x004ea20000100a00 */
[----:B-1----:R-:W-:Y:S02]  /*35c60*/  STL [R1+0x1d48], R12 ;  /* 0x001d480c01007387 */ /* 0x002fe40000100800 */
[----:B------:R1:W-:Y:S02]  /*35c70*/  STL [R1+0x1d44], R13 ;  /* 0x001d440d01007387 */ /* 0x0003e40000100800 */
[----:B------:R-:W-:Y:S01]  /*35c80*/  STL [R1+0x1914], R14 ;  /* 0x0019140e01007387 */ /* 0x000fe20000100800 */
[----:B------:R-:W-:Y:S04]  /*35c90*/  STL [R1+0x1910], R15 ;  /* 0x0019100f01007387 */ /* 0x000fe80000100800 */
[----:B-1----:R-:W4:Y:S04]  /*35ca0*/  LDL.64 R12, [R1+0xa0] ;  /* 0x0000a000010c7983 */ /* 0x002f280000100a00 */
[----:B0-----:R0:W-:Y:S01]  /*35cb0*/  STL [R1+0x1d2c], R8 ;  /* 0x001d2c0801007387 */ /* 0x0011e20000100800 */
[----:B------:R1:W-:Y:S02]  /*35cc0*/  STL [R1+0x1d28], R9 ;  /* 0x001d280901007387 */ /* 0x0003e40000100800 */
[----:B------:R1:W-:Y:S02]  /*35cd0*/  STL [R1+0x188c], R10 ;  /* 0x00188c0a01007387 */ /* 0x0003e40000100800 */
[----:B------:R1:W-:Y:S01]  /*35ce0*/  STL [R1+0x1888], R11 ;  /* 0x0018880b01007387 */ /* 0x0003e20000100800 */
[----:B0-----:R-:W4:Y:S01]  /*35cf0*/  LDL.LU R8, [R1+0x4a0] ;  /* 0x0004a00001087983 */ /* 0x001f220000300800 */
[----:B-1----:R-:W4:Y:S02]  /*35d00*/  LDL.LU R9, [R1+0x4a4] ;  /* 0x0004a40001097983 */ /* 0x002f240000300800 */
[----:B------:R-:W4:Y:S02]  /*35d10*/  LDL.LU R10, [R1+0x4a8] ;  /* 0x0004a800010a7983 */ /* 0x000f240000300800 */
[----:B------:R-:W-:-:S02]  /*35d20*/  IMAD.MOV.U32 R11, RZ, RZ, R5 ;  /* 0x000000ffff0b7224 */ /* 0x000fc400078e0005 */
[----:B------:R-:W0:Y:S04]  /*35d30*/  LDSM.16.M88.4 R4, [R4+0xf000] ;  /* 0x00f000000404783b */ /* 0x000e280000000200 */
[----:B0-----:R-:W-:Y:S01]  /*35d40*/  STL [R1+0x1934], R6 ;  /* 0x0019340601007387 */ /* 0x001fe20000100800 */
[----:B------:R-:W-:Y:S03]  /*35d50*/  STL [R1+0x1930], R7 ;  /* 0x0019300701007387 */ /* 0x000fe60000100800 */
[----:B---3--:R-:W0:Y:S04]  /*35d60*/  LDSM.16.MT88.4 R20, [R23+0x11000] ;  /* 0x011000001714783b */ /* 0x008e280000004200 */
[----:B0-----:R-:W-:Y:S01]  /*35d70*/  STL.64 [R1+0x1d18], R22 ;  /* 0x001d181601007387 */ /* 0x001fe20000100a00 */
[----:B------:R0:W-:Y:S03]  /*35d80*/  STL.64 [R1+0x1d10], R20 ;  /* 0x001d101401007387 */ /* 0x0001e60000100a00 */
[----:B0-----:R-:W3:Y:S01]  /*35d90*/  LDL.LU R20, [R1+0x4b0] ;  /* 0x0004b00001147983 */ /* 0x001ee20000300800 */
[----:B------:R-:W3:Y:S02]  /*35da0*/  LDL.LU R21, [R1+0x4b4] ;  /* 0x0004b40001157983 */ /* 0x000ee40000300800 */
[----:B------:R-:W3:Y:S02]  /*35db0*/  LDL.LU R22, [R1+0x4b8] ;  /* 0x0004b80001167983 */ /* 0x000ee40000300800 */
[----:B------:R-:W3:Y:S02]  /*35dc0*/  LDL.LU R23, [R1+0x4bc] ;  /* 0x0004bc0001177983 */ /* 0x000ee40000300800 */
[----:B--2---:R-:W-:Y:S01]  /*35dd0*/  IMAD.MOV.U32 R0, RZ, RZ, R25 ;  /* 0x000000ffff007224 */ /* 0x004fe200078e0019 */
[C---:B---3--:R-:W-:Y:S11]  /*35de0*/  HMMA.16816.F32 R20, R16.reuse, R24, R20 ;  /* 0x000000181014723c */ /* 0x048ff60000001814 */
[----:B------:R-:W-:Y:S11]  /*35df0*/  @!UPT UIADD3 URZ, URZ, URZ, URZ ;  /* 0x0000003f3f3ff290 */ /* 0x000ff6000fffe03f */
[----:B------:R-:W-:Y:S01]  /*35e00*/  @!UPT UIADD3 URZ, URZ, URZ, URZ ;  /* 0x0000003f3f3ff290 */ /* 0x000fe2000fffe03f */
[----:B------:R0:W-:Y:S01]  /*35e10*/  STL.64 [R1+0x4b0], R20 ;  /* 0x0004b01401007387 */ /* 0x0001e20000100a00 */
[----:B------:R-:W-:Y:S02]  /*35e20*/  STL.64 [R1+0x4b8], R22 ;  /* 0x0004b81601007387 */ /* 0x000fe40000100a00 */
[----:B0-----:R-:W-:Y:S02]  /*35e30*/  IMAD.MOV.U32 R20, RZ, RZ, R24 ;  /* 0x000000ffff147224 */ /* 0x001fe400078e0018 */
[----:B------:R-:W2:Y:S01]  /*35e40*/  LDL.64 R24, [R1+0x70] ;  /* 0x0000700001187983 */ /* 0x000ea20000100a00 */
[----:B----4-:R-:W-:Y:S01]  /*35e50*/  HMMA.16816.F32 R8, R16, R12, R8 ;  /* 0x0000000c1008723c */ /* 0x010fe20000001808 */
[----:B------:R-:W-:Y:S02]  /*35e60*/  IMAD.MOV.U32 R27, RZ, RZ, R2 ;  /* 0x000000ffff1b7224 */ /* 0x000fe400078e0002 */
[----:B--2---:R0:W-:Y:S04]  /*35e70*/  STL.64 [R1+0x1de8], R24 ;  /* 0x001de81801007387 */ /* 0x0041e80000100a00 */
[----:B0-----:R-:W2:Y:S01]  /*35e80*/  LDL.LU R24, [R1+0x480] ;  /* 0x0004800001187983 */ /* 0x001ea20000300800 */
[----:B------:R-:W2:Y:S02]  /*35e90*/  LDL.LU R25, [R1+0x484] ;  /* 0x0004840001197983 */ /* 0x000ea40000300800 */
[----:B------:R-:W3:Y:S11]  /*35ea0*/  LDL.LU R26, [R1+0x488] ;  /* 0x00048800011a7983 */ /* 0x000ef60000300800 */
[----:B------:R-:W-:Y:S03]  /*35eb0*/  @!UPT UIADD3 URZ, URZ, URZ, URZ ;  /* 0x0000003f3f3ff290 */ /* 0x000fe6000fffe03f */
[----:B------:R-:W-:Y:S02]  /*35ec0*/  IMAD.MOV.U32 R6, RZ, RZ, R9 ;  /* 0x000000ffff067224 */ /* 0x000fe400078e0009 */
[----:B------:R-:W-:Y:S02]  /*35ed0*/  IMAD.MOV.U32 R7, RZ, RZ, R10 ;  /* 0x000000ffff077224 */ /* 0x000fe400078e000a */
[----:B------:R-:W-:Y:S01]  /*35ee0*/  IMAD.MOV.U32 R2, RZ, RZ, R11 ;  /* 0x000000ffff027224 */ /* 0x000fe200078e000b */
[----:B---3--:R-:W-:Y:S01]  /*35ef0*/  STL.64 [R1+0x1e08], R26 ;  /* 0x001e081a01007387 */ /* 0x008fe20000100a00 */
[----:B--2---:R0:W-:Y:S03]  /*35f00*/  STL.64 [R1+0x1e00], R24 ;  /* 0x001e001801007387 */ /* 0x0041e60000100a00 */
[----:B0-----:R-:W2:Y:S01]  /*35f10*/  LDL.64 R24, [R1+0x90] ;  /* 0x0000900001187983 */ /* 0x001ea20000100a00 */
[----:B------:R-:W-:Y:S02]  /*35f20*/  STL [R1+0x1d34], R0 ;  /* 0x001d340001007387 */ /* 0x000fe40000100800 */
[----:B------:R-:W-:Y:S02]  /*35f30*/  STL [R1+0x1d30], R20 ;  /* 0x001d301401007387 */ /* 0x000fe40000100800 */
[----:B------:R0:W-:Y:S02]  /*35f40*/  STL [R1+0x4a0], R8 ;  /* 0x0004a00801007387 */ /* 0x0001e40000100800 */
[----:B0-----:R-:W3:Y:S01]  /*35f50*/  LDL.LU R8, [R1+0x460] ;  /* 0x0004600001087983 */ /* 0x001ee20000300800 */
[----:B------:R-:W3:Y:S02]  /*35f60*/  LDL.LU R9, [R1+0x464] ;  /* 0x0004640001097983 */ /* 0x000ee40000300800 */
[----:B------:R-:W4:Y:S02]  /*35f70*/  LDL.LU R10, [R1+0x468] ;  /* 0x00046800010a7983 */ /* 0x000f240000300800 */
[----:B------:R-:W4:Y:S02]  /*35f80*/  LDL.LU R11, [R1+0x46c] ;  /* 0x00046c00010b7983 */ /* 0x000f240000300800 */
[----:B------:R-:W-:-:S02]  /*35f90*/  IMAD.MOV.U32 R21, RZ, RZ, R13 ;  /* 0x000000ffff157224 */ /* 0x000fc400078e000d */
[----:B------:R-:W-:Y:S01]  /*35fa0*/  IMAD.MOV.U32 R22, RZ, RZ, R12 ;  /* 0x000000ffff167224 */ /* 0x000fe200078e000c */
[----:B----4-:R-:W-:Y:S01]  /*35fb0*/  STL.64 [R1+0x1df8], R10 ;  /* 0x001df80a01007387 */ /* 0x010fe20000100a00 */
[----:B---3--:R0:W-:Y:S02]  /*35fc0*/  STL.64 [R1+0x1df0], R8 ;  /* 0x001df00801007387 */ /* 0x0081e40000100a00 */
[----:B------:R-:W3:Y:S01]  /*35fd0*/  LDL.64 R12, [R1+0x60] ;  /* 0x00006000010c7983 */ /* 0x000ee20000100a00 */
[----:B0-----:R-:W4:Y:S01]  /*35fe0*/  LDL.64 R8, [R1+0x80] ;  /* 0x0000800001087983 */ /* 0x001f220000100a00 */
[----:B------:R0:W-:Y:S02]  /*35ff0*/  STL [R1+0x1d3c], R21 ;  /* 0x001d3c1501007387 */ /* 0x0001e40000100800 */
[----:B------:R1:W-:Y:S02]  /*36000*/  STL [R1+0x1d38], R22 ;  /* 0x001d381601007387 */ /* 0x0003e40000100800 */
[----:B------:R-:W3:Y:S02]  /*36010*/  LDL.LU R20, [R1+0x470] ;  /* 0x0004700001147983 */ /* 0x000ee40000300800 */
[----:B0-----:R-:W-:-:S02]  /*36020*/  IMAD.MOV.U32 R21, RZ, RZ, R28 ;  /* 0x000000ffff157224 */ /* 0x001fc400078e001c */
[----:B-1----:R-:W-:Y:S01]  /*36030*/  IMAD.MOV.U32 R22, RZ, RZ, R29 ;  /* 0x000000ffff167224 */ /* 0x002fe200078e001d */
[----:B------:R-:W3:Y:S01]  /*36040*/  LDL.LU R28, [R1+0x1e14] ;  /* 0x001e1400011c7983 */ /* 0x000ee20000300800 */
[----:B------:R-:W4:Y:S02]  /*36050*/  LDL.LU R29, [R1+0x1e10] ;  /* 0x001e1000011d7983 */ /* 0x000f240000300800 */
[----:B------:R-:W4:Y:S02]  /*36060*/  LDL.LU R23, [R1+0x47c] ;  /* 0x00047c0001177983 */ /* 0x000f240000300800 */
[----:B------:R-:W-:Y:S01]  /*36070*/  STL [R1+0x1a94], R2 ;  /* 0x001a940201007387 */ /* 0x000fe20000100800 */
[----:B------:R-:W-:Y:S01]  /*36080*/  STL [R1+0x1a90], R7 ;  /* 0x001a900701007387 */ /* 0x000fe20000100800 */
[----:B------:R-:W-:Y:S02]  /*36090*/  STL [R1+0x1a8c], R6 ;  /* 0x001a8c0601007387 */ /* 0x000fe40000100800 */
[----:B------:R0:W-:Y:S02]  /*360a0*/  STL.64 [R1+0x1d20], R4 ;  /* 0x001d200401007387 */ /* 0x0001e40000100a00 */
[----:B0-----:R-:W4:Y:S01]  /*360b0*/  LDL.LU R4, [R1+0x490] ;  /* 0x0004900001047983 */ /* 0x001f220000300800 */
[----:B------:R-:W4:Y:S02]  /*360c0*/  LDL.LU R5, [R1+0x494] ;  /* 0x0004940001057983 */ /* 0x000f240000300800 */
[----:B--2---:R-:W-:-:S02]  /*360d0*/  IMAD.MOV.U32 R2, RZ, RZ, R25 ;  /* 0x000000ffff027224 */ /* 0x004fc400078e0019 */
[----:B---3--:R-:W-:Y:S02]  /*360e0*/  IMAD.MOV.U32 R7, RZ, RZ, R28 ;  /* 0x000000ffff077224 */ /* 0x008fe400078e001c */
[----:B----4-:R-:W-:-:S07]  /*360f0*/  IMAD.MOV.U32 R6, RZ, RZ, R29 ;  /* 0x000000ffff067224 */ /* 0x010fce00078e001d */
[----:B------:R-:W-:Y:S11]  /*36100*/  HMMA.16816.F32 R4, R16, R24, R4 ;  /* 0x000000181004723c */ /* 0x000ff60000001804 */
[----:B------:R-:W-:Y:S11]  /*36110*/  @!UPT UIADD3 URZ, URZ, URZ, URZ ;  /* 0x0000003f3f3ff290 */ /* 0x000ff6000fffe03f */
[----:B------:R-:W-:Y:S01]  /*36120*/  @!UPT UIADD3 URZ, URZ, URZ, URZ ;  /* 0x0000003f3f3ff290 */ /* 0x000fe2000fffe03f */
[----:B------:R0:W-:Y:S01]  /*36130*/  STL.64 [R1+0x490], R4 ;  /* 0x0004900401007387 */ /* 0x0001e20000100a00 */
[----:B------:R1:W-:Y:S02]  /*36140*/  STL.64 [R1+0x498], R6 ;  /* 0x0004980601007387 */ /* 0x0003e40000100a00 */
[----:B------:R-:W2:Y:S02]  /*36150*/  LDL.LU.64 R26, [R1+0x1e08] ;  /* 0x001e0800011a7983 */ /* 0x000ea40000300a00 */
[----:B0-----:R-:W-:Y:S02]  /*36160*/  IMAD.MOV.U32 R4, RZ, RZ, R24 ;  /* 0x000000ffff047224 */ /* 0x001fe400078e0018 */
[----:B------:R-:W2:Y:S03]  /*36170*/  LDL.LU.64 R24, [R1+0x1e00] ;  /* 0x001e000001187983 */ /* 0x000ea60000300a00 */
[----:B------:R-:W-:Y:S02]  /*36180*/  STL [R1+0x1d40], R4 ;  /* 0x001d400401007387 */ /* 0x000fe40000100800 */
[----:B-1----:R-:W-:-:S02]  /*36190*/  IMAD.MOV.U32 R6, RZ, RZ, R8 ;  /* 0x000000ffff067224 */ /* 0x002fc400078e0008 */
[----:B------:R-:W-:Y:S01]  /*361a0*/  IMAD.MOV.U32 R5, RZ, RZ, R9 ;  /* 0x000000ffff057224 */ /* 0x000fe200078e0009 */
[----:B------:R-:W3:Y:S01]  /*361b0*/  LDL.LU.64 R10, [R1+0x1df8] ;  /* 0x001df800010a7983 */ /* 0x000ee20000300a00 */
[----:B--2---:R-:W-:Y:S03]  /*361c0*/  HMMA.16816.F32 R24, R16, R8, R24 ;  /* 0x000000081018723c */ /* 0x004fe60000001818 */
[----:B------:R-:W3:Y:S11]  /*361d0*/  LDL.LU.64 R8, [R1+0x1df0] ;  /* 0x001df00001087983 */ /* 0x000ef60000300a00 */
[----:B------:R-:W-:Y:S09]  /*361e0*/  @!UPT UIADD3 URZ, URZ, URZ, URZ ;  /* 0x0000003f3f3ff290 */ /* 0x000ff2000fffe03f */
[----:B------:R0:W-:Y:S04]  /*361f0*/  STL.64 [R1+0x480], R24 ;  /* 0x0004801801007387 */ /* 0x0001e80000100a00 */
[----:B0-----:R-:W2:Y:S01]  /*36200*/  LDL.LU.64 R24, [R1+0x1de8] ;  /* 0x001de80001187983 */ /* 0x001ea20000300a00 */
[----:B------:R-:W-:Y:S02]  /*36210*/  IMAD.MOV.U32 R28, RZ, RZ, R27 ;  /* 0x000000ffff1c7224 */ /* 0x000fe400078e001b */
[----:B------:R-:W-:-:S03]  /*36220*/  IMAD.MOV.U32 R29, RZ, RZ, R26 ;  /* 0x000000ffff1d7224 */ /* 0x000fc600078e001a */
[----:B------:R-:W-:Y:S02]  /*36230*/  STL [R1+0x1a98], R28 ;  /* 0x001a981c01007387 */ /* 0x000fe40000100800 */
[----:B------:R-:W-:Y:S01]  /*36240*/  STL [R1+0x1918], R29 ;  /* 0x0019181d01007387 */ /* 0x000fe20000100800 */
[----:B--2---:R-:W-:Y:S11]  /*36250*/  HMMA.16816.F32 R20, R16, R24, R20 ;  /* 0x000000181014723c */ /* 0x004ff60000001814 */
[----:B------:R-:W-:Y:S11]  /*36260*/  @!UPT UIADD3 URZ, URZ, URZ, URZ ;  /* 0x0000003f3f3ff290 */ /* 0x000ff6000fffe03f */
[----:B------:R-:W-:Y:S01]  /*36270*/  @!UPT UIADD3 URZ, URZ, URZ, URZ ;  /* 0x0000003f3f3ff290 */ /* 0x000fe2000fffe03f */
[----:B------:R-:W-:Y:S01]  /*36280*/  STL.64 [R1+0x470], R20 ;  /* 0x0004701401007387 */ /* 0x000fe20000100a00 */
[----:B------:R0:W-:Y:S02]  /*36290*/  STL.64 [R1+0x478], R22 ;  /* 0x0004781601007387 */ /* 0x0001e40000100a00 */
[----:B0-----:R-:W-:-:S05]  /*362a0*/  IMAD.MOV.U32 R23, RZ, RZ, R24 ;  /* 0x000000ffff177224 */ /* 0x001fca00078e0018 */
[----:B------:R0:W-:Y:S01]  /*362b0*/  STL [R1+0x1dcc], R23 ;  /* 0x001dcc1701007387 */ /* 0x0001e20000100800 */
[----:B------:R-:W2:Y:S02]  /*362c0*/  LDL.LU R20, [R1+0x440] ;  /* 0x0004400001147983 */ /* 0x000ea40000300800 */
[----:B------:R-:W2:Y:S02]  /*362d0*/  LDL.LU R21, [R1+0x444] ;  /* 0x0004440001157983 */ /* 0x000ea40000300800 */
[----:B------:R-:W4:Y:S01]  /*362e0*/  LDL.LU R22, [R1+0x448] ;  /* 0x0004480001167983 */ /* 0x000f220000300800 */
[----:B0-----:R-:W4:Y:S01]  /*362f0*/  LDL.LU R23, [R1+0x44c] ;  /* 0x00044c0001177983 */ /* 0x001f220000300800 */
[----:B------:R-:W-:Y:S02]  /*36300*/  IMAD.MOV.U32 R7, RZ, RZ, R25 ;  /* 0x000000ffff077224 */ /* 0x000fe400078e0019 */
[----:B------:R-:W3:Y:S02]  /*36310*/  LDL.LU R24, [R1+0x450] ;  /* 0x0004500001187983 */ /* 0x000ee40000300800 */
[----:B------:R-:W3:Y:S01]  /*36320*/  LDL.LU R25, [R1+0x454] ;  /* 0x0004540001197983 */ /* 0x000ee20000300800 */
[----:B------:R-:W3:Y:S01]  /*36330*/  LDL.LU R26, [R1+0x458] ;  /* 0x00045800011a7983 */ /* 0x000ee20000300800 */
[----:B------:R-:W-:-:S02]  /*36340*/  IMAD.MOV.U32 R27, RZ, RZ, R3 ;  /* 0x000000ffff1b7224 */ /* 0x000fc400078e0003 */
[----:B------:R-:W-:Y:S01]  /*36350*/  IMAD.MOV.U32 R28, RZ, RZ, R13 ;  /* 0x000000ffff1c7224 */ /* 0x000fe200078e000d */
[----:B----4-:R-:W-:Y:S01]  /*36360*/  STL.64 [R1+0x1de0], R22 ;  /* 0x001de01601007387 */ /* 0x010fe20000100a00 */
[----:B--2---:R0:W-:Y:S03]  /*36370*/  STL.64 [R1+0x1dd8], R20 ;  /* 0x001dd81401007387 */ /* 0x0041e60000100a00 */
[----:B0-----:R-:W2:Y:S01]  /*36380*/  LDL.64 R20, [R1+0x50] ;  /* 0x0000500001147983 */ /* 0x001ea20000100a00 */
[----:B------:R-:W-:Y:S02]  /*36390*/  STL.64 [R1+0x1db0], R6 ;  /* 0x001db00601007387 */ /* 0x000fe40000100a00 */
[----:B------:R3:W-:Y:S02]  /*363a0*/  STL [R1+0x1da8], R5 ;  /* 0x001da80501007387 */ /* 0x0007e40000100800 */
[----:B---3--:R-:W-:Y:S07]  /*363b0*/  HMMA.16816.F32 R4, R16, R12, R8 ;  /* 0x0000000c1004723c */ /* 0x008fee0000001808 */
[----:B------:R-:W-:-:S05]  /*363c0*/  IMAD.MOV.U32 R9, RZ, RZ, R12 ;  /* 0x000000ffff097224 */ /* 0x000fca00078e000c */
[----:B------:R0:W-:Y:S04]  /*363d0*/  STL [R1+0x1dc8], R9 ;  /* 0x001dc80901007387 */ /* 0x0001e80000100800 */
[----:B0-----:R-:W3:Y:S08]  /*363e0*/  LDL.64 R8, [R1+0x40] ;  /* 0x0000400001087983 */ /* 0x001ef00000100a00 */
[----:B------:R-:W-:-:S02]  /*363f0*/  IMAD.MOV.U32 R29, RZ, RZ, R4 ;  /* 0x000000ffff1d7224 */ /* 0x000fc400078e0004 */
[----:B------:R-:W-:Y:S02]  /*36400*/  IMAD.MOV.U32 R14, RZ, RZ, R5 ;  /* 0x000000ffff0e7224 */ /* 0x000fe400078e0005 */
[----:B------:R-:W-:Y:S01]  /*36410*/  IMAD.MOV.U32 R15, RZ, RZ, R6 ;  /* 0x000000ffff0f7224 */ /* 0x000fe200078e0006 */
[----:B------:R-:W4:Y:S01]  /*36420*/  LDL.LU R4, [R1+0x430] ;  /* 0x0004300001047983 */ /* 0x000f220000300800 */
[----:B------:R-:W4:Y:S02]  /*36430*/  LDL.LU R5, [R1+0x434] ;  /* 0x0004340001057983 */ /* 0x000f240000300800 */
[----:B------:R-:W-:Y:S02]  /*36440*/  IMAD.MOV.U32 R3, RZ, RZ, R7 ;  /* 0x000000ffff037224 */ /* 0x000fe400078e0007 */
[----:B------:R-:W4:Y:S01]  /*36450*/  LDL.LU R6, [R1+0x438] ;  /* 0x0004380001067983 */ /* 0x000f220000300800 */
[----:B------:R-:W4:Y:S01]  /*36460*/  LDL.LU R7, [R1+0x43c] ;  /* 0x00043c0001077983 */ /* 0x000f220000300800 */
[----:B------:R0:W-:Y:S02]  /*36470*/  STL.64 [R1+0x1d70], R14 ;  /* 0x001d700e01007387 */ /* 0x0001e40000100a00 */
[----:B------:R-:W2:Y:S02]  /*36480*/  LDL.LU R12, [R1+0x400] ;  /* 0x00040000010c7983 */ /* 0x000ea40000300800 */
[----:B------:R-:W2:Y:S01]  /*36490*/  LDL.LU R13, [R1+0x404] ;  /* 0x00040400010d7983 */ /* 0x000ea20000300800 */
[----:B0-----:R-:W2:Y:S01]  /*364a0*/  LDL.LU R14, [R1+0x408] ;  /* 0x00040800010e7983 */ /* 0x001ea20000300800 */
[----:B------:R-:W2:Y:S03]  /*364b0*/  LDL.LU R15, [R1+0x40c] ;  /* 0x00040c00010f7983 */ /* 0x000ea60000300800 */
[----:B--2---:R-:W-:Y:S01]  /*364c0*/  STL.64 [R1+0x1d80], R14 ;  /* 0x001d800e01007387 */ /* 0x004fe20000100a00 */
[----:B------:R0:W-:Y:S03]  /*364d0*/  STL.64 [R1+0x1d78], R12 ;  /* 0x001d780c01007387 */ /* 0x0001e60000100a00 */
[----:B0-----:R-:W2:Y:S04]  /*364e0*/  LDL.64 R12, [R1+0x10] ;  /* 0x00001000010c7983 */ /* 0x001ea80000100a00 */
[----:B--2---:R0:W-:Y:S04]  /*364f0*/  STL.64 [R1+0x1d90], R12 ;  /* 0x001d900c01007387 */ /* 0x0041e80000100a00 */
[----:B0-----:R-:W2:Y:S01]  /*36500*/  LDL.LU R12, [R1+0x420] ;  /* 0x00042000010c7983 */ /* 0x001ea20000300800 */
[----:B------:R-:W2:Y:S02]  /*36510*/  LDL.LU R13, [R1+0x424] ;  /* 0x00042400010d7983 */ /* 0x000ea40000300800 */
[----:B------:R-:W2:Y:S02]  /*36520*/  LDL.LU R14, [R1+0x428] ;  /* 0x00042800010e7983 */ /* 0x000ea40000300800 */
[----:B------:R-:W2:Y:S01]  /*36530*/  LDL.LU R15, [R1+0x42c] ;  /* 0x00042c00010f7983 */ /* 0x000ea20000300800 */
[----:B------:R-:W-:Y:S01]  /*36540*/  HMMA.16816.F32 R24, R16, R20, R24 ;  /* 0x000000141018723c */ /* 0x000fe20000001818 */
[----:B--2---:R-:W-:Y:S01]  /*36550*/  STL.64 [R1+0x1dc0], R14 ;  /* 0x001dc00e01007387 */ /* 0x004fe20000100a00 */
[----:B------:R0:W-:Y:S03]  /*36560*/  STL.64 [R1+0x1db8], R12 ;  /* 0x001db80c01007387 */ /* 0x0001e60000100a00 */
[----:B0-----:R-:W4:Y:S01]  /*36570*/  LDL.64 R12, [R1+0x30] ;  /* 0x00003000010c7983 */ /* 0x001f220000100a00 */
[----:B------:R0:W-:Y:S02]  /*36580*/  STL [R1+0x1aa0], R3 ;  /* 0x001aa00301007387 */ /* 0x0001e40000100800 */
[----:B------:R1:W-:Y:S02]  /*36590*/  STL [R1+0x1a9c], R29 ;  /* 0x001a9c1d01007387 */ /* 0x0003e40000100800 */
[----:B------:R-:W3:Y:S02]  /*365a0*/  LDL.LU.64 R22, [R1+0x1de0] ;  /* 0x001de00001167983 */ /* 0x000ee40000300a00 */
[----:B0-----:R-:W-:-:S02]  /*365b0*/  IMAD.MOV.U32 R3, RZ, RZ, R21 ;  /* 0x000000ffff037224 */ /* 0x001fc400078e0015 */
[----:B-1----:R-:W-:Y:S02]  /*365c0*/  IMAD.MOV.U32 R29, RZ, RZ, R20 ;  /* 0x000000ffff1d7224 */ /* 0x002fe400078e0014 */
[----:B------:R-:W3:Y:S07]  /*365d0*/  LDL.LU.64 R20, [R1+0x1dd8] ;  /* 0x001dd80001147983 */ /* 0x000eee0000300a00 */
[----:B------:R-:W-:Y:S02]  /*365e0*/  STL.64 [R1+0x450], R24 ;  /* 0x0004501801007387 */ /* 0x000fe40000100a00 */
[----:B------:R0:W-:Y:S02]  /*365f0*/  STL [R1+0x458], R26 ;  /* 0x0004581a01007387 */ /* 0x0001e40000100800 */
[----:B0-----:R-:W-:Y:S01]  /*36600*/  IMAD.MOV.U32 R26, RZ, RZ, R27 ;  /* 0x000000ffff1a7224 */ /* 0x001fe200078e001b */
[----:B------:R-:W2:Y:S04]  /*36610*/  LDL.LU.64 R24, [R1+0x1dd0] ;  /* 0x001dd00001187983 */ /* 0x000ea80000300a00 */
[----:B------:R-:W-:Y:S01]  /*36620*/  STL [R1+0x18c8], R26 ;  /* 0x0018c81a01007387 */ /* 0x000fe20000100800 */
[C---:B---3--:R-:W-:Y:S11]  /*36630*/  HMMA.16816.F32 R20, R16.reuse, R8, R20 ;  /* 0x000000081014723c */ /* 0x048ff60000001814 */
[----:B------:R-:W-:Y:S11]  /*36640*/  @!UPT UIADD3 URZ, URZ, URZ, URZ ;  /* 0x0000003f3f3ff290 */ /* 0x000ff6000fffe03f */
[----:B------:R-:W-:Y:S01]  /*36650*/  @!UPT UIADD3 URZ, URZ, URZ, URZ ;  /* 0x0000003f3f3ff290 */ /* 0x000fe2000fffe03f */
[----:B------:R0:W-:Y:S01]  /*36660*/  STL.64 [R1+0x440], R20 ;  /* 0x0004401401007387 */ /* 0x0001e20000100a00 */
[----:B------:R1:W-:Y:S02]  /*36670*/  STL.64 [R1+0x448], R22 ;  /* 0x0004481601007387 */ /* 0x0003e40000100a00 */
[----:B0-----:R-:W-:Y:S01]  /*36680*/  IMAD.MOV.U32 R20, RZ, RZ, R8 ;  /* 0x000000ffff147224 */ /* 0x001fe200078e0008 */
[----:B-1----:R-:W3:Y:S01]  /*36690*/  LDL.LU R23, [R1+0x1dcc] ;  /* 0x001dcc0001177983 */ /* 0x002ee20000300800 */
[----:B------:R-:W-:Y:S02]  /*366a0*/  IMAD.MOV.U32 R8, RZ, RZ, R9 ;  /* 0x000000ffff087224 */ /* 0x000fe400078e0009 */
[----:B------:R-:W2:Y:S03]  /*366b0*/  LDL.LU R9, [R1+0x1dc8] ;  /* 0x001dc80001097983 */ /* 0x000ea60000300800 */
[----:B--2---:R0:W-:Y:S04]  /*366c0*/  STL.64 [R1+0x1d88], R8 ;  /* 0x001d880801007387 */ /* 0x0041e80000100a00 */
[----:B0-----:R-:W2:Y:S01]  /*366d0*/  LDL.LU R8, [R1+0x410] ;  /* 0x0004100001087983 */ /* 0x001ea20000300800 */
[----:B------:R-:W2:Y:S02]  /*366e0*/  LDL.LU R9, [R1+0x414] ;  /* 0x0004140001097983 */ /* 0x000ea40000300800 */
[----:B------:R-:W2:Y:S02]  /*366f0*/  LDL.LU R10, [R1+0x418] ;  /* 0x00041800010a7983 */ /* 0x000ea40000300800 */
[----:B------:R-:W2:Y:S01]  /*36700*/  LDL.LU R11, [R1+0x41c] ;  /* 0x00041c00010b7983 */ /* 0x000ea20000300800 */
[----:B----4-:R-:W-:Y:S01]  /*36710*/  HMMA.16816.F32 R4, R16, R12, R4 ;  /* 0x0000000c1004723c */ /* 0x010fe20000001804 */
[----:B------:R-:W-:-:S02]  /*36720*/  IMAD.MOV.U32 R22, RZ, RZ, R12 ;  /* 0x000000ffff167224 */ /* 0x000fc400078e000c */
[----:B------:R-:W-:Y:S01]  /*36730*/  IMAD.MOV.U32 R0, RZ, RZ, R13 ;  /* 0x000000ffff007224 */ /* 0x000fe200078e000d */
[----:B--2---:R-:W-:Y:S01]  /*36740*/  STL.64 [R1+0x1da0], R10 ;  /* 0x001da00a01007387 */ /* 0x004fe20000100a00 */
[----:B------:R0:W-:Y:S03]  /*36750*/  STL.64 [R1+0x1d98], R8 ;  /* 0x001d980801007387 */ /* 0x0001e60000100a00 */
[----:B0-----:R-:W2:Y:S01]  /*36760*/  LDL.64 R8, [R1+0x20] ;  /* 0x0000200001087983 */ /* 0x001ea20000100a00 */
[----:B------:R-:W2:Y:S02]  /*36770*/  LDL.LU.64 R14, [R1+0x1dc0] ;  /* 0x001dc000010e7983 */ /* 0x000ea40000300a00 */
[----:B------:R-:W2:Y:S11]  /*36780*/  LDL.LU.64 R12, [R1+0x1db8] ;  /* 0x001db800010c7983 */ /* 0x000eb60000300a00 */
[----:B------:R-:W-:Y:S02]  /*36790*/  @!UPT UIADD3 URZ, URZ, URZ, URZ ;  /* 0x0000003f3f3ff290 */ /* 0x000fe4000fffe03f */
[----:B------:R-:W-:Y:S01]  /*367a0*/  IMAD.MOV.U32 R26, RZ, RZ, R7 ;  /* 0x000000ffff1a7224 */ /* 0x000fe200078e0007 */
[----:B------:R-:W-:Y:S01]  /*367b0*/  STL.64 [R1+0x430], R4 ;  /* 0x0004300401007387 */ /* 0x000fe20000100a00 */
[----:B------:R0:W-:Y:S03]  /*367c0*/  STL [R1+0x438], R6 ;  /* 0x0004380601007387 */ /* 0x0001e60000100800 */
[----:B0-----:R-:W4:Y:S01]  /*367d0*/  LDL.LU.64 R6, [R1+0x1db0] ;  /* 0x001db00001067983 */ /* 0x001f220000300a00 */
[----:B------:R-:W3:Y:S02]  /*367e0*/  LDL.LU R5, [R1+0x1da8] ;  /* 0x001da80001057983 */ /* 0x000ee40000300800 */
[----:B------:R-:W-:Y:S02]  /*367f0*/  STL [R1+0x18d0], R26 ;  /* 0x0018d01a01007387 */ /* 0x000fe40000100800 */
[----:B------:R-:W3:Y:S01]  /*36800*/  LDL.LU.64 R10, [R1+0x1da0] ;  /* 0x001da000010a7983 */ /* 0x000ee20000300a00 */
[----:B--2---:R-:W-:Y:S01]  /*36810*/  HMMA.16816.F32 R12, R16, R8, R12 ;  /* 0x00000008100c723c */ /* 0x004fe2000000180c */
[----:B------:R-:W-:-:S02]  /*36820*/  IMAD.MOV.U32 R4, RZ, RZ, R8 ;  /* 0x000000ffff047224 */ /* 0x000fc400078e0008 */
[----:B------:R-:W-:Y:S02]  /*36830*/  IMAD.MOV.U32 R21, RZ, RZ, R9 ;  /* 0x000000ffff157224 */ /* 0x000fe400078e0009 */
[----:B------:R-:W2:Y:S11]  /*36840*/  LDL.LU.64 R8, [R1+0x1d98] ;  /* 0x001d980001087983 */ /* 0x000eb60000300a00 */
[----:B------:R-:W-:Y:S07]  /*36850*/  @!UPT UIADD3 URZ, URZ, URZ, URZ ;  /* 0x0000003f3f3ff290 */ /* 0x000fee000fffe03f */
[----:B------:R0:W-:Y:S01]  /*36860*/  STL [R1+0x424], R13 ;  /* 0x0004240d01007387 */ /* 0x0001e20000100800 */
[----:B------:R-:W-:Y:S02]  /*36870*/  STL.64 [R1+0x428], R14 ;  /* 0x0004280e01007387 */ /* 0x000fe40000100a00 */
[----:B------:R-:W-:Y:S02]  /*36880*/  IMAD.MOV.U32 R27, RZ, RZ, R12 ;  /* 0x000000ffff1b7224 */ /* 0x000fe400078e000c */
[----:B0-----:R-:W2:Y:S01]  /*36890*/  LDL.LU.64 R12, [R1+0x1d90] ;  /* 0x001d9000010c7983 */ /* 0x001ea20000300a00 */
[----:B---3--:R-:W-:Y:S02]  /*368a0*/  STL.64 [R1+0x1d68], R22 ;  /* 0x001d681601007387 */ /* 0x008fe40000100a00 */
[----:B------:R0:W-:Y:S02]  /*368b0*/  STL.64 [R1+0x1d60], R20 ;  /* 0x001d601401007387 */ /* 0x0001e40000100a00 */
[----:B0-----:R-:W3:Y:S01]  /*368c0*/  LDL.64 R20, [R1] ;  /* 0x0000000001147983 */ /* 0x001ee20000100a00 */
[----:B----4-:R-:W-:Y:S02]  /*368d0*/  STL.64 [R1+0x1d58], R6 ;  /* 0x001d580601007387 */ /* 0x010fe40000100a00 */
[----:B------:R0:W-:Y:S02]  /*368e0*/  STL.64 [R1+0x1d50], R4 ;  /* 0x001d500401007387 */ /* 0x0001e40000100a00 */
[----:B0-----:R-:W4:Y:S01]  /*368f0*/  LDL.LU R4, [R1+0x3f0] ;  /* 0x0003f00001047983 */ /* 0x001f220000300800 */
[----:B------:R-:W4:Y:S02]  /*36900*/  LDL.LU R5, [R1+0x3f4] ;  /* 0x0003f40001057983 */ /* 0x000f240000300800 */
[----:B------:R-:W4:Y:S02]  /*36910*/  LDL.LU R6, [R1+0x3f8] ;  /* 0x0003f80001067983 */ /* 0x000f240000300800 */
[----:B------:R-:W4:Y:S01]  /*36920*/  LDL.LU R7, [R1+0x3fc] ;  /* 0x0003fc0001077983 */ /* 0x000f220000300800 */
[----:B------:R-:W-:Y:S01]  /*36930*/  STL [R1+0x18cc], R27 ;  /* 0x0018cc1b01007387 */ /* 0x000fe20000100800 */
        /* <DEDUP_REMOVED lines=8> */
[----:B------:R-:W3:Y:S01]  /*369c0*/  LDL.LU.64 R14, [R1+0x1d80] ;  /* 0x001d8000010e7983 */ /* 0x000ee20000300a00 */
[----:B------:R-:W3:Y:S01]  /*369d0*/  LDL.LU.64 R12, [R1+0x1d78] ;  /* 0x001d7800010c7983 */ /* 0x000ee20000300a00 */
[C---:B----4-:R-:W-:Y:S11]  /*369e0*/  HMMA.16816.F32 R4, R16.reuse, R24, R4 ;  /* 0x000000181004723c */ /* 0x050ff60000001804 */
[----:B------:R-:W-:Y:S11]  /*369f0*/  @!UPT UIADD3 URZ, URZ, URZ, URZ ;  /* 0x0000003f3f3ff290 */ /* 0x000ff6000fffe03f */
[----:B------:R-:W-:Y:S02]  /*36a00*/  @!UPT UIADD3 URZ, URZ, URZ, URZ ;  /* 0x0000003f3f3ff290 */ /* 0x000fe4000fffe03f */
[----:B------:R-:W-:Y:S02]  /*36a10*/  IMAD.MOV.U32 R26, RZ, RZ, R5 ;  /* 0x000000ffff1a7224 */ /* 0x000fe400078e0005 */
[----:B------:R-:W-:Y:S01]  /*36a20*/  IMAD.MOV.U32 R27, RZ, RZ, R7 ;  /* 0x000000ffff1b7224 */ /* 0x000fe200078e0007 */
[----:B---3--:R-:W-:Y:S11]  /*36a30*/  HMMA.16816.F32 R12, R16, R20, R12 ;  /* 0x00000014100c723c */ /* 0x008ff6000000180c */
[----:B------:R-:W-:Y:S11]  /*36a40*/  @!UPT UIADD3 URZ, URZ, URZ, URZ ;  /* 0x0000003f3f3ff290 */ /* 0x000ff6000fffe03f */
[----:B------:R-:W-:Y:S01]  /*36a50*/  @!UPT UIADD3 URZ, URZ, URZ, URZ ;  /* 0x0000003f3f3ff290 */ /* 0x000fe2000fffe03f */
[----:B------:R0:W-:Y:S01]  /*36a60*/  STL.64 [R1+0x400], R12 ;  /* 0x0004000c01007387 */ /* 0x0001e20000100a00 */
[----:B------:R1:W-:Y:S02]  /*36a70*/  STL.64 [R1+0x408], R14 ;  /* 0x0004080e01007387 */ /* 0x0003e40000100a00 */
[----:B0-----:R-:W-:Y:S01]  /*36a80*/  IMAD.MOV.U32 R12, RZ, RZ, R20 ;  /* 0x000000ffff0c7224 */ /* 0x001fe200078e0014 */
[----:B-1----:R-:W3:Y:S01]  /*36a90*/  LDL.LU.64 R14, [R1+0x1d70] ;  /* 0x001d7000010e7983 */ /* 0x002ee20000300a00 */
[----:B------:R-:W-:Y:S02]  /*36aa0*/  IMAD.MOV.U32 R13, RZ, RZ, R21 ;  /* 0x000000ffff0d7224 */ /* 0x000fe400078e0015 */
[----:B------:R-:W4:Y:S02]  /*36ab0*/  LDL.LU.64 R22, [R1+0x1d68] ;  /* 0x001d680001167983 */ /* 0x000f240000300a00 */
[----:B------:R-:W2:Y:S01]  /*36ac0*/  LDL.LU.64 R20, [R1+0x1d60] ;  /* 0x001d600001147983 */ /* 0x000ea20000300a00 */
[----:B------:R-:W-:Y:S01]  /*36ad0*/  STL [R1+0x3f0], R4 ;  /* 0x0003f00401007387 */ /* 0x000fe20000100800 */
[----:B------:R0:W-:Y:S03]  /*36ae0*/  STL [R1+0x3f8], R6 ;  /* 0x0003f80601007387 */ /* 0x0001e60000100800 */
        /* <DEDUP_REMOVED lines=8> */
[----:B------:R0:W-:Y:S02]  /*36b70*/  STL.64 [R1+0x1c08], R24 ;  /* 0x001c081801007387 */ /* 0x0001e40000100a00 */
[----:B0-----:R-:W-:Y:S02]  /*36b80*/  IMAD.MOV.U32 R24, RZ, RZ, R11 ;  /* 0x000000ffff187224 */ /* 0x001fe400078e000b */
[----:B------:R-:W-:-:S05]  /*36b90*/  IMAD.MOV.U32 R25, RZ, RZ, R10 ;  /* 0x000000ffff197224 */ /* 0x000fca00078e000a */
[----:B------:R0:W-:Y:S04]  /*36ba0*/  STL.64 [R1+0x1c20], R24 ;  /* 0x001c201801007387 */ /* 0x0001e80000100a00 */
[----:B0-----:R-:W2:Y:S01]  /*36bb0*/  LDL.LU R24, [R1+0x3e0] ;  /* 0x0003e00001187983 */ /* 0x001ea20000300800 */
[----:B------:R-:W2:Y:S02]  /*36bc0*/  LDL.LU R25, [R1+0x3e4] ;  /* 0x0003e40001197983 */ /* 0x000ea40000300800 */
[----:B------:R-:W2:Y:S02]  /*36bd0*/  LDL.LU R26, [R1+0x3e8] ;  /* 0x0003e800011a7983 */ /* 0x000ea40000300800 */
[----:B------:R-:W2:Y:S02]  /*36be0*/  LDL.LU R27, [R1+0x3ec] ;  /* 0x0003ec00011b7983 */ /* 0x000ea40000300800 */
[----:B--2---:R-:W-:Y:S11]  /*36bf0*/  HMMA.16816.F32 R24, R16, R12, R24 ;  /* 0x0000000c1018723c */ /* 0x004ff60000001818 */
[----:B------:R-:W-:Y:S11]  /*36c00*/  @!UPT UIADD3 URZ, URZ, URZ, URZ ;  /* 0x0000003f3f3ff290 */ /* 0x000ff6000fffe03f */
[----:B------:R-:W-:Y:S01]  /*36c10*/  @!UPT UIADD3 URZ, URZ, URZ, URZ ;  /* 0x0000003f3f3ff290 */ /* 0x000fe2000fffe03f */
[----:B------:R0:W-:Y:S02]  /*36c20*/  STL.64 [R1+0x3e0], R24 ;  /* 0x0003e01801007387 */ /* 0x0001e40000100a00 */
[----:B0-----:R-:W-:Y:S02]  /*36c30*/  IMAD.MOV.U32 R24, RZ, RZ, R4 ;  /* 0x000000ffff187224 */ /* 0x001fe400078e0004 */
[----:B------:R-:W-:Y:S01]  /*36c40*/  IMAD.MOV.U32 R25, RZ, RZ, R21 ;  /* 0x000000ffff197224 */ /* 0x000fe200078e0015 */
[----:B------:R-:W2:Y:S01]  /*36c50*/  LDL.LU R4, [R1+0x1d40] ;  /* 0x001d400001047983 */ /* 0x000ea20000300800 */
[----:B------:R-:W2:Y:S03]  /*36c60*/  LDL.LU R21, [R1+0x1d3c] ;  /* 0x001d3c0001157983 */ /* 0x000ea60000300800 */
[----:B------:R-:W-:Y:S01]  /*36c70*/  STL.64 [R1+0x1c38], R24 ;  /* 0x001c381801007387 */ /* 0x000fe20000100a00 */
[----:B---3--:R-:W-:Y:S02]  /*36c80*/  STL.64 [R1+0x1be0], R14 ;  /* 0x001be00e01007387 */ /* 0x008fe40000100a00 */
[----:B------:R0:W-:Y:S02]  /*36c90*/  STL.64 [R1+0x1bd8], R12 ;  /* 0x001bd80c01007387 */ /* 0x0001e40000100a00 */
[----:B0-----:R-:W3:Y:S01]  /*36ca0*/  LDL.LU R12, [R1+0x200] ;  /* 0x00020000010c7983 */ /* 0x001ee20000300800 */
[----:B------:R-:W3:Y:S02]  /*36cb0*/  LDL.LU R13, [R1+0x204] ;  /* 0x00020400010d7983 */ /* 0x000ee40000300800 */
[----:B------:R-:W2:Y:S02]  /*36cc0*/  LDL.LU R14, [R1+0x208] ;  /* 0x00020800010e7983 */ /* 0x000ea40000300800 */
[----:B------:R-:W2:Y:S02]  /*36cd0*/  LDL.LU R15, [R1+0x20c] ;  /* 0x00020c00010f7983 */ /* 0x000ea40000300800 */
[----:B----4-:R-:W-:-:S02]  /*36ce0*/  IMAD.MOV.U32 R24, RZ, RZ, R22 ;  /* 0x000000ffff187224 */ /* 0x010fc400078e0016 */
[----:B------:R-:W-:Y:S01]  /*36cf0*/  IMAD.MOV.U32 R25, RZ, RZ, R0 ;  /* 0x000000ffff197224 */ /* 0x000fe200078e0000 */
[----:B------:R-:W4:Y:S01]  /*36d00*/  LDL.LU R22, [R1+0x1d38] ;  /* 0x001d380001167983 */ /* 0x000f220000300800 */
[----:B------:R-:W4:Y:S03]  /*36d10*/  LDL.LU R0, [R1+0x1d34] ;  /* 0x001d340001007983 */ /* 0x000f260000300800 */
[----:B------:R-:W-:Y:S04]  /*36d20*/  STL.64 [R1+0x1c50], R24 ;  /* 0x001c501801007387 */ /* 0x000fe80000100a00 */
[----:B--2---:R-:W-:Y:S01]  /*36d30*/  STL.64 [R1+0x1c00], R14 ;  /* 0x001c000e01007387 */ /* 0x004fe20000100a00 */
[----:B---3--:R0:W-:Y:S03]  /*36d40*/  STL.64 [R1+0x1bf8], R12 ;  /* 0x001bf80c01007387 */ /* 0x0081e60000100a00 */
[----:B0-----:R-:W2:Y:S01]  /*36d50*/  LDL.LU R12, [R1+0x210] ;  /* 0x00021000010c7983 */ /* 0x001ea20000300800 */
[----:B------:R-:W2:Y:S02]  /*36d60*/  LDL.LU R13, [R1+0x214] ;  /* 0x00021400010d7983 */ /* 0x000ea40000300800 */
[----:B------:R-:W3:Y:S02]  /*36d70*/  LDL.LU R14, [R1+0x218] ;  /* 0x00021800010e7983 */ /* 0x000ee40000300800 */
[----:B------:R-:W3:Y:S02]  /*36d80*/  LDL.LU R15, [R1+0x21c] ;  /* 0x00021c00010f7983 */ /* 0x000ee40000300800 */
[----:B------:R-:W-:-:S02]  /*36d90*/  IMAD.MOV.U32 R24, RZ, RZ, R20 ;  /* 0x000000ffff187224 */ /* 0x000fc400078e0014 */
[----:B------:R-:W-:Y:S01]  /*36da0*/  IMAD.MOV.U32 R25, RZ, RZ, R8 ;  /* 0x000000ffff197224 */ /* 0x000fe200078e0008 */
[----:B------:R-:W4:Y:S01]  /*36db0*/  LDL.LU R20, [R1+0x1d30] ;  /* 0x001d300001147983 */ /* 0x000f220000300800 */
[----:B------:R-:W4:Y:S03]  /*36dc0*/  LDL.LU R8, [R1+0x1d2c] ;  /* 0x001d2c0001087983 */ /* 0x000f260000300800 */
[----:B------:R-:W-:Y:S04]  /*36dd0*/  STL.64 [R1+0x1c68], R24 ;  /* 0x001c681801007387 */ /* 0x000fe80000100a00 */
[----:B---3--:R-:W-:Y:S01]  /*36de0*/  STL.64 [R1+0x1c18], R14 ;  /* 0x001c180e01007387 */ /* 0x008fe20000100a00 */
[----:B--2---:R0:W-:Y:S03]  /*36df0*/  STL.64 [R1+0x1c10], R12 ;  /* 0x001c100c01007387 */ /* 0x0041e60000100a00 */
[----:B0-----:R-:W2:Y:S01]  /*36e00*/  LDL.LU R12, [R1+0x220] ;  /* 0x00022000010c7983 */ /* 0x001ea20000300800 */
[----:B------:R-:W2:Y:S02]  /*36e10*/  LDL.LU R13, [R1+0x224] ;  /* 0x00022400010d7983 */ /* 0x000ea40000300800 */
[----:B------:R-:W3:Y:S02]  /*36e20*/  LDL.LU R14, [R1+0x228] ;  /* 0x00022800010e7983 */ /* 0x000ee40000300800 */
[----:B------:R-:W3:Y:S02]  /*36e30*/  LDL.LU R15, [R1+0x22c] ;  /* 0x00022c00010f7983 */ /* 0x000ee40000300800 */
[----:B------:R-:W-:-:S02]  /*36e40*/  IMAD.MOV.U32 R24, RZ, RZ, R29 ;  /* 0x000000ffff187224 */ /* 0x000fc400078e001d */
[----:B------:R-:W-:-:S05]  /*36e50*/  IMAD.MOV.U32 R25, RZ, RZ, R3 ;  /* 0x000000ffff197224 */ /* 0x000fca00078e0003 */
[----:B------:R0:W-:Y:S02]  /*36e60*/  STL.64 [R1+0x1c80], R24 ;  /* 0x001c801801007387 */ /* 0x0001e40000100a00 */
[----:B0-----:R-:W-:Y:S02]  /*36e70*/  IMAD.MOV.U32 R24, RZ, RZ, R9 ;  /* 0x000000ffff187224 */ /* 0x001fe400078e0009 */
[----:B------:R-:W-:Y:S01]  /*36e80*/  IMAD.MOV.U32 R25, RZ, RZ, R28 ;  /* 0x000000ffff197224 */ /* 0x000fe200078e001c */
[----:B------:R-:W4:Y:S04]  /*36e90*/  LDL.LU R9, [R1+0x1d28] ;  /* 0x001d280001097983 */ /* 0x000f280000300800 */
        /* <DEDUP_REMOVED lines=34> */
[----:B----4-:R-:W-:-:S02]  /*370c0*/  IMAD.MOV.U32 R24, RZ, RZ, R22 ;  /* 0x000000ffff187224 */ /* 0x010fc400078e0016 */
        /* <DEDUP_REMOVED lines=9> */
[----:B------:R-:W4:Y:S01]  /*37160*/  LDL.LU R20, [R1+0x2d0] ;  /* 0x0002d00001147983 */ /* 0x000f220000300800 */
[----:B------:R-:W4:Y:S02]  /*37170*/  LDL.LU R21, [R1+0x2d4] ;  /* 0x0002d40001157983 */ /* 0x000f240000300800 */
[----:B------:R-:W4:Y:S02]  /*37180*/  LDL.LU R22, [R1+0x2d8] ;  /* 0x0002d80001167983 */ /* 0x000f240000300800 */
[----:B------:R-:W4:Y:S01]  /*37190*/  LDL.LU R23, [R1+0x2dc] ;  /* 0x0002dc0001177983 */ /* 0x000f220000300800 */
        /* <DEDUP_REMOVED lines=21> */
[----:B------:R-:W3:Y:S01]  /*372f0*/  LDL.LU R15, [R1+0x2ac] ;  /* 0x0002ac00010f7983 */ /* 0x000ee20000300800 */
[C---:B----4-:R-:W-:Y:S01]  /*37300*/  HMMA.16816.F32 R4, R16.reuse, R8, R4 ;  /* 0x000000081004723c */ /* 0x050fe20000001804 */
        /* <DEDUP_REMOVED lines=12> */
[----:B------:R0:W-:Y:S01]  /*373d0*/  STL.64 [R1+0x3d0], R4 ;  /* 0x0003d00401007387 */ /* 0x0001e20000100a00 */
[----:B------:R-:W-:Y:S03]  /*373e0*/  STL.64 [R1+0x3d8], R6 ;  /* 0x0003d80601007387 */ /* 0x000fe60000100a00 */
[----:B0-----:R-:W3:Y:S01]  /*373f0*/  LDL.LU.64 R4, [R1+0x1d20] ;  /* 0x001d200001047983 */ /* 0x001ee20000300a00 */
[----:B------:R-:W-:Y:S01]  /*37400*/  IMAD.MOV.U32 R25, RZ, RZ, R0 ;  /* 0x000000ffff197224 */ /* 0x000fe200078e0000 */
[----:B---3--:R-:W-:Y:S02]  /*37410*/  HMMA.16816.F32 R16, R16, R4, R20 ;  /* 0x000000041010723c */ /* 0x008fe40000001814 */
[----:B------:R-:W2:Y:S01]  /*37420*/  LDL.LU.64 R22, [R1+0x1d18] ;  /* 0x001d180001167983 */ /* 0x000ea20000300a00 */
[----:B------:R-:W2:Y:S02]  /*37430*/  LDL.LU.64 R20, [R1+0x1d10] ;  /* 0x001d100001147983 */ /* 0x000ea40000300a00 */
[----:B------:R-:W-:-:S02]  /*37440*/  IMAD.MOV.U32 R10, RZ, RZ, R26 ;  /* 0x000000ffff0a7224 */ /* 0x000fc400078e001a */
[----:B------:R-:W-:Y:S11]  /*37450*/  IMAD.MOV.U32 R11, RZ, RZ, R27 ;  /* 0x000000ffff0b7224 */ /* 0x000ff600078e001b */
[----:B------:R-:W-:Y:S05]  /*37460*/  @!UPT UIADD3 URZ, URZ, URZ, URZ ;  /* 0x0000003f3f3ff290 */ /* 0x000fea000fffe03f */
[----:B------:R0:W-:Y:S01]  /*37470*/  STL.64 [R1+0x2d0], R16 ;  /* 0x0002d01001007387 */ /* 0x0001e20000100a00 */
[----:B------:R1:W-:Y:S03]  /*37480*/  STL.64 [R1+0x2d8], R18 ;  /* 0x0002d81201007387 */ /* 0x0003e60000100a00 */
[----:B0-----:R-:W3:Y:S01]  /*37490*/  LDL.LU R16, [R1+0x1e0] ;  /* 0x0001e00001107983 */ /* 0x001ee20000300800 */
[----:B------:R-:W3:Y:S02]  /*374a0*/  LDL.LU R17, [R1+0x1e4] ;  /* 0x0001e40001117983 */ /* 0x000ee40000300800 */
[----:B-1----:R-:W3:Y:S02]  /*374b0*/  LDL.LU R18, [R1+0x1e8] ;  /* 0x0001e80001127983 */ /* 0x002ee40000300800 */
[----:B------:R-:W3:Y:S01]  /*374c0*/  LDL.LU R19, [R1+0x1ec] ;  /* 0x0001ec0001137983 */ /* 0x000ee20000300800 */
[C---:B--2---:R-:W-:Y:S01]  /*374d0*/  HMMA.16816.F32 R24, R20.reuse, R24, R12 ;  /* 0x000000181418723c */ /* 0x044fe2000000180c */
[----:B------:R-:W2:Y:S01]  /*374e0*/  LDL.LU.64 R14, [R1+0x1d08] ;  /* 0x001d0800010e7983 */ /* 0x000ea20000300a00 */
[----:B------:R-:W2:Y:S11]  /*374f0*/  LDL.LU.64 R12, [R1+0x1d00] ;  /* 0x001d0000010c7983 */ /* 0x000eb60000300a00 */
[----:B------:R-:W-:Y:S10]  /*37500*/  @!UPT UIADD3 URZ, URZ, URZ, URZ ;  /* 0x0000003f3f3ff290 */ /* 0x000ff4000fffe03f */
        /* <DEDUP_REMOVED lines=79> */
[----:B0-----:R-:W4:Y:S01]  /*37a00*/  LDL.LU.64 R26, [R1+0x1bf0] ;  /* 0x001bf000011a7983 */ /* 0x001f220000300a00 */
[----:B------:R-:W2:Y:S02]  /*37a10*/  LDL.LU.64 R24, [R1+0x1be8] ;  /* 0x001be80001187983 */ /* 0x000ea40000300a00 */
[C---:B--2---:R-:W-:Y:S11]  /*37a20*/  HMMA.16816.F32 R12, R20.reuse, R24, R12 ;  /* 0x00000018140c723c */ /* 0x044ff6000000180c */
[----:B------:R-:W-:Y:S11]  /*37a30*/  @!UPT UIADD3 URZ, URZ, URZ, URZ ;  /* 0x0000003f3f3ff290 */ /* 0x000ff6000fffe03f */
[----:B------:R-:W-:Y:S01]  /*37a40*/  @!UPT UIADD3 URZ, URZ, URZ, URZ ;  /* 0x0000003f3f3ff290 */ /* 0x000fe2000fffe03f */
[----:B------:R-:W-:Y:S01]  /*37a50*/  STL.64 [R1+0x200], R12 ;  /* 0x0002000c01007387 */ /* 0x000fe20000100a00 */
[----:B------:R0:W-:Y:S03]  /*37a60*/  STL.64 [R1+0x208], R14 ;  /* 0x0002080e01007387 */ /* 0x0001e60000100a00 */
[----:B0-----:R-:W2:Y:S01]  /*37a70*/  LDL.LU.64 R14, [R1+0x1be0] ;  /* 0x001be000010e7983 */ /* 0x001ea20000300a00 */
[----:B------:R-:W3:Y:S02]  /*37a80*/  LDL.LU.64 R12, [R1+0x1bd8] ;  /* 0x001bd800010c7983 */ /* 0x000ee40000300a00 */
[----:B----4-:R-:W-:Y:S02]  /*37a90*/  STL.64 [R1+0x1b10], R26 ;  /* 0x001b101a01007387 */ /* 0x010fe40000100a00 */
[----:B------:R0:W-:Y:S02]  /*37aa0*/  STL.64 [R1+0x1b08], R24 ;  /* 0x001b081801007387 */ /* 0x0001e40000100a00 */
[----:B0-----:R-:W4:Y:S01]  /*37ab0*/  LDL.LU R24, [R1+0x1f0] ;  /* 0x0001f00001187983 */ /* 0x001f220000300800 */
[----:B------:R-:W4:Y:S02]  /*37ac0*/  LDL.LU R25, [R1+0x1f4] ;  /* 0x0001f40001197983 */ /* 0x000f240000300800 */
[----:B------:R-:W4:Y:S02]  /*37ad0*/  LDL.LU R26, [R1+0x1f8] ;  /* 0x0001f800011a7983 */ /* 0x000f240000300800 */
[----:B------:R-:W4:Y:S01]  /*37ae0*/  LDL.LU R27, [R1+0x1fc] ;  /* 0x0001fc00011b7983 */ /* 0x000f220000300800 */
[----:B--2---:R-:W-:Y:S01]  /*37af0*/  STL.64 [R1+0x1b00], R14 ;  /* 0x001b000e01007387 */ /* 0x004fe20000100a00 */
[----:B---3--:R0:W-:Y:S01]  /*37b00*/  STL.64 [R1+0x1af8], R12 ;  /* 0x001af80c01007387 */ /* 0x0081e20000100a00 */
[C---:B----4-:R-:W-:Y:S08]  /*37b10*/  HMMA.16816.F32 R24, R20.reuse, R12, R24 ;  /* 0x0000000c1418723c */ /* 0x050ff00000001818 */
[C---:B0-----:R-:W-:Y:S11]  /*37b20*/  HMMA.16816.F32 R12, R20.reuse, R8, R16 ;  /* 0x00000008140c723c */ /* 0x041ff60000001810 */
[----:B------:R-:W-:Y:S04]  /*37b30*/  @!UPT UIADD3 URZ, URZ, URZ, URZ ;  /* 0x0000003f3f3ff290 */ /* 0x000fe8000fffe03f */
[----:B------:R-:W-:Y:S01]  /*37b40*/  STL.64 [R1+0x1f0], R24 ;  /* 0x0001f01801007387 */ /* 0x000fe20000100a00 */
[----:B------:R-:W-:Y:S02]  /*37b50*/  STL.64 [R1+0x1f8], R26 ;  /* 0x0001f81a01007387 */ /* 0x000fe40000100a00 */
[----:B------:R-:W2:Y:S05]  /*37b60*/  LDL.LU R16, [R1+0xd0] ;  /* 0x0000d00001107983 */ /* 0x000eaa0000300800 */
[----:B------:R0:W-:Y:S01]  /*37b70*/  STL.64 [R1+0x1e0], R12 ;  /* 0x0001e00c01007387 */ /* 0x0001e20000100a00 */
[----:B------:R1:W-:Y:S01]  /*37b80*/  STL.64 [R1+0x1e8], R14 ;  /* 0x0001e80e01007387 */ /* 0x0003e20000100a00 */
[----:B------:R-:W2:Y:S02]  /*37b90*/  LDL.LU R17, [R1+0xd4] ;  /* 0x0000d40001117983 */ /* 0x000ea40000300800 */
[----:B------:R-:W2:Y:S02]  /*37ba0*/  LDL.LU R18, [R1+0xd8] ;  /* 0x0000d80001127983 */ /* 0x000ea40000300800 */
[----:B------:R-:W2:Y:S01]  /*37bb0*/  LDL.LU R19, [R1+0xdc] ;  /* 0x0000dc0001137983 */ /* 0x000ea20000300800 */
[----:B------:R-:W3:Y:S04]  /*37bc0*/  LDL R2, [R1+0x5f4] ;  /* 0x0005f40001027983 */ /* 0x000ee80000100800 */
[----:B------:R-:W4:Y:S04]  /*37bd0*/  LDL R0, [R1+0x5f0] ;  /* 0x0005f00001007983 */ /* 0x000f280000100800 */
[----:B0-----:R-:W2:Y:S01]  /*37be0*/  LDL.LU R12, [R1+0x380] ;  /* 0x00038000010c7983 */ /* 0x001ea20000300800 */
[----:B------:R-:W2:Y:S02]  /*37bf0*/  LDL.LU R13, [R1+0x384] ;  /* 0x00038400010d7983 */ /* 0x000ea40000300800 */
[----:B-1----:R-:W2:Y:S02]  /*37c00*/  LDL.LU R14, [R1+0x388] ;  /* 0x00038800010e7983 */ /* 0x002ea40000300800 */
[----:B------:R-:W2:Y:S02]  /*37c10*/  LDL.LU R15, [R1+0x38c] ;  /* 0x00038c00010f7983 */ /* 0x000ea40000300800 */
[----:B--2---:R-:W-:Y:S01]  /*37c20*/  STL.64 [R1+0x1ba0], R14 ;  /* 0x001ba00e01007387 */ /* 0x004fe20000100a00 */
[----:B------:R0:W-:Y:S03]  /*37c30*/  STL.64 [R1+0x1b98], R12 ;  /* 0x001b980c01007387 */ /* 0x0001e60000100a00 */
[----:B0-----:R-:W2:Y:S01]  /*37c40*/  LDL.LU R12, [R1+0x3a0] ;  /* 0x0003a000010c7983 */ /* 0x001ea20000300800 */
[----:B------:R-:W2:Y:S02]  /*37c50*/  LDL.LU R13, [R1+0x3a4] ;  /* 0x0003a400010d7983 */ /* 0x000ea40000300800 */
[----:B------:R-:W2:Y:S02]  /*37c60*/  LDL.LU R14, [R1+0x3a8] ;  /* 0x0003a800010e7983 */ /* 0x000ea40000300800 */
[----:B------:R-:W2:Y:S02]  /*37c70*/  LDL.LU R15, [R1+0x3ac] ;  /* 0x0003ac00010f7983 */ /* 0x000ea40000300800 */
[----:B--2---:R-:W-:Y:S01]  /*37c80*/  STL.64 [R1+0x1bb0], R14 ;  /* 0x001bb00e01007387 */ /* 0x004fe20000100a00 */
[----:B------:R0:W-:Y:S03]  /*37c90*/  STL.64 [R1+0x1ba8], R12 ;  /* 0x001ba80c01007387 */ /* 0x0001e60000100a00 */
[----:B0-----:R-:W2:Y:S04]  /*37ca0*/  LDL.LU.64 R12, [R1+0xa0] ;  /* 0x0000a000010c7983 */ /* 0x001ea80000300a00 */
[----:B--2---:R0:W-:Y:S04]  /*37cb0*/  STL.64 [R1+0x1bc0], R12 ;  /* 0x001bc00c01007387 */ /* 0x0041e80000100a00 */
[----:B0-----:R-:W2:Y:S01]  /*37cc0*/  LDL.LU.64 R12, [R1+0xb0] ;  /* 0x0000b000010c7983 */ /* 0x001ea20000300a00 */
[----:B------:R-:W2:Y:S03]  /*37cd0*/  LDL.LU.64 R24, [R1+0x70] ;  /* 0x0000700001187983 */ /* 0x000ea60000300a00 */
[----:B--2---:R0:W-:Y:S04]  /*37ce0*/  STL.64 [R1+0x1bb8], R24 ;  /* 0x001bb81801007387 */ /* 0x0041e80000100a00 */
[----:B0-----:R-:W2:Y:S01]  /*37cf0*/  LDL.LU R24, [R1+0x3b0] ;  /* 0x0003b00001187983 */ /* 0x001ea20000300800 */
[----:B------:R-:W2:Y:S02]  /*37d00*/  LDL.LU R25, [R1+0x3b4] ;  /* 0x0003b40001197983 */ /* 0x000ea40000300800 */
[----:B------:R-:W2:Y:S02]  /*37d10*/  LDL.LU R26, [R1+0x3b8] ;  /* 0x0003b800011a7983 */ /* 0x000ea40000300800 */
[----:B------:R-:W2:Y:S01]  /*37d20*/  LDL.LU R27, [R1+0x3bc] ;  /* 0x0003bc00011b7983 */ /* 0x000ea20000300800 */
[----:B------:R-:W-:Y:S01]  /*37d30*/  HMMA.16816.F32 R20, R20, R4, R16 ;  /* 0x000000041414723c */ /* 0x000fe20000001810 */
[----:B---3--:R-:W-:Y:S04]  /*37d40*/  LDSM.16.MT88.4 R16, [R2+0x11000] ;  /* 0x011000000210783b */ /* 0x008fe80000004200 */
[----:B--2---:R-:W-:Y:S01]  /*37d50*/  STL.64 [R1+0x1bd0], R26 ;  /* 0x001bd01a01007387 */ /* 0x004fe20000100a00 */
[----:B------:R0:W-:Y:S03]  /*37d60*/  STL.64 [R1+0x1bc8], R24 ;  /* 0x001bc81801007387 */ /* 0x0001e60000100a00 */
[----:B0-----:R-:W2:Y:S01]  /*37d70*/  LDL.LU R24, [R1+0x3c0] ;  /* 0x0003c00001187983 */ /* 0x001ea20000300800 */
[----:B------:R-:W2:Y:S02]  /*37d80*/  LDL.LU R25, [R1+0x3c4] ;  /* 0x0003c40001197983 */ /* 0x000ea40000300800 */
[----:B------:R-:W2:Y:S02]  /*37d90*/  LDL.LU R26, [R1+0x3c8] ;  /* 0x0003c800011a7983 */ /* 0x000ea40000300800 */
[----:B------:R-:W2:Y:S01]  /*37da0*/  LDL.LU R27, [R1+0x3cc] ;  /* 0x0003cc00011b7983 */ /* 0x000ea20000300800 */
[----:B------:R-:W-:Y:S01]  /*37db0*/  STL.64 [R1+0x1af0], R10 ;  /* 0x001af00a01007387 */ /* 0x000fe20000100a00 */
[----:B------:R0:W-:Y:S03]  /*37dc0*/  STL.64 [R1+0x1ae8], R8 ;  /* 0x001ae80801007387 */ /* 0x0001e60000100a00 */
[----:B0-----:R-:W3:Y:S04]  /*37dd0*/  LDL.LU.64 R8, [R1+0x80] ;  /* 0x0000800001087983 */ /* 0x001ee80000300a00 */
[----:B------:R-:W-:Y:S02]  /*37de0*/  STL.64 [R1+0xd0], R20 ;  /* 0x0000d01401007387 */ /* 0x000fe40000100a00 */
[----:B------:R-:W-:Y:S02]  /*37df0*/  STL.64 [R1+0xd8], R22 ;  /* 0x0000d81601007387 */ /* 0x000fe40000100a00 */
[----:B----4-:R0:W1:Y:S01]  /*37e00*/  LDSM.16.MT88.4 R20, [R0+0x11000] ;  /* 0x011000000014783b */ /* 0x0100620000004200 */
[----:B------:R-:W-:-:S02]  /*37e10*/  IMAD.MOV.U32 R6, RZ, RZ, R12 ;  /* 0x000000ffff067224 */ /* 0x000fc400078e000c */
[----:B0-----:R-:W-:Y:S01]  /*37e20*/  IMAD.MOV.U32 R0, RZ, RZ, R13 ;  /* 0x000000ffff007224 */ /* 0x001fe200078e000d */
[----:B-1----:R0:W-:Y:S01]  /*37e30*/  STL [R1+0x1ab0], R20 ;  /* 0x001ab01401007387 */ /* 0x0021e20000100800 */
[----:B------:R1:W-:Y:S02]  /*37e40*/  STL [R1+0x1aac], R21 ;  /* 0x001aac1501007387 */ /* 0x0003e40000100800 */
[----:B------:R4:W-:Y:S02]  /*37e50*/  STL [R1+0x1aa8], R22 ;  /* 0x001aa81601007387 */ /* 0x0009e40000100800 */
[----:B------:R4:W-:Y:S01]  /*37e60*/  STL [R1+0x1aa4], R23 ;  /* 0x001aa41701007387 */ /* 0x0009e20000100800 */
[----:B0-----:R-:W3:Y:S01]  /*37e70*/  LDL.LU R20, [R1+0x390] ;  /* 0x0003900001147983 */ /* 0x001ee20000300800 */
[----:B-1----:R-:W3:Y:S02]  /*37e80*/  LDL.LU R21, [R1+0x394] ;  /* 0x0003940001157983 */ /* 0x002ee40000300800 */
[----:B----4-:R-:W3:Y:S02]  /*37e90*/  LDL.LU R22, [R1+0x398] ;  /* 0x0003980001167983 */ /* 0x010ee40000300800 */
        /* <DEDUP_REMOVED lines=9> */
[----:B------:R-:W-:Y:S01]  /*37f30*/  STL [R1+0x1ab8], R0 ;  /* 0x001ab80001007387 */ /* 0x000fe20000100800 */
[----:B------:R-:W-:Y:S01]  /*37f40*/  STL [R1+0x1ab4], R6 ;  /* 0x001ab40601007387 */ /* 0x000fe20000100800 */
[----:B--2---:R-:W-:Y:S01]  /*37f50*/  HMMA.16816.F32 R24, R16, R12, R24 ;  /* 0x0000000c1018723c */ /* 0x004fe20000001818 */
[----:B------:R-:W-:-:S02]  /*37f60*/  IMAD.MOV.U32 R7, RZ, RZ, R13 ;  /* 0x000000ffff077224 */ /* 0x000fc400078e000d */
[----:B------:R-:W-:Y:S11]  /*37f70*/  IMAD.MOV.U32 R2, RZ, RZ, R12 ;  /* 0x000000ffff027224 */ /* 0x000ff600078e000c */
[----:B------:R-:W-:Y:S09]  /*37f80*/  @!UPT UIADD3 URZ, URZ, URZ, URZ ;  /* 0x0000003f3f3ff290 */ /* 0x000ff2000fffe03f */
[----:B------:R0:W-:Y:S01]  /*37f90*/  STL.64 [R1+0x3b0], R24 ;  /* 0x0003b01801007387 */ /* 0x0001e20000100a00 */
[----:B------:R-:W-:Y:S03]  /*37fa0*/  STL.64 [R1+0x3b8], R26 ;  /* 0x0003b81a01007387 */ /* 0x000fe60000100a00 */
[----:B0-----:R-:W2:Y:S01]  /*37fb0*/  LDL.LU.64 R24, [R1+0x1bb8] ;  /* 0x001bb80001187983 */ /* 0x001ea20000300a00 */
[----:B------:R-:W4:Y:S02]  /*37fc0*/  LDL.LU.64 R14, [R1+0x1bb0] ;  /* 0x001bb000010e7983 */ /* 0x000f240000300a00 */
[----:B------:R-:W4:Y:S02]  /*37fd0*/  LDL.LU.64 R12, [R1+0x1ba8] ;  /* 0x001ba800010c7983 */ /* 0x000f240000300a00 */
[----:B------:R-:W-:Y:S01]  /*37fe0*/  STL [R1+0x1ac0], R7 ;  /* 0x001ac00701007387 */ /* 0x000fe20000100800 */
[----:B------:R0:W-:Y:S04]  /*37ff0*/  STL.64 [R1+0x1b90], R4 ;  /* 0x001b900401007387 */ /* 0x0001e80000100a00 */
[----:B0-----:R-:W4:Y:S01]  /*38000*/  LDL.LU.64 R4, [R1+0x90] ;  /* 0x0000900001047983 */ /* 0x001f220000300a00 */
[----:B------:R-:W-:Y:S01]  /*38010*/  STL [R1+0x1abc], R2 ;  /* 0x001abc0201007387 */ /* 0x000fe20000100800 */
[C---:B----4-:R-:W-:Y:S11]  /*38020*/  HMMA.16816.F32 R12, R16.reuse, R4, R12 ;  /* 0x00000004100c723c */ /* 0x050ff6000000180c */
[----:B------:R-:W-:Y:S11]  /*38030*/  @!UPT UIADD3 URZ, URZ, URZ, URZ ;  /* 0x0000003f3f3ff290 */ /* 0x000ff6000fffe03f */
[----:B------:R-:W-:Y:S01]  /*38040*/  @!UPT UIADD3 URZ, URZ, URZ, URZ ;  /* 0x0000003f3f3ff290 */ /* 0x000fe2000fffe03f */
[----:B------:R-:W-:Y:S01]  /*38050*/  STL.64 [R1+0x3a0], R12 ;  /* 0x0003a00c01007387 */ /* 0x000fe20000100a00 */
[----:B------:R0:W-:Y:S03]  /*38060*/  STL.64 [R1+0x3a8], R14 ;  /* 0x0003a80e01007387 */ /* 0x0001e60000100a00 */
[----:B0-----:R-:W4:Y:S01]  /*38070*/  LDL.LU.64 R14, [R1+0x1ba0] ;  /* 0x001ba000010e7983 */ /* 0x001f220000300a00 */
[----:B------:R-:W4:Y:S02]  /*38080*/  LDL.LU.64 R12, [R1+0x1b98] ;  /* 0x001b9800010c7983 */ /* 0x000f240000300a00 */
[----:B------:R-:W-:Y:S02]  /*38090*/  IMAD.MOV.U32 R29, RZ, RZ, R4 ;  /* 0x000000ffff1d7224 */ /* 0x000fe400078e0004 */
[----:B------:R-:W-:Y:S02]  /*380a0*/  IMAD.MOV.U32 R28, RZ, RZ, R5 ;  /* 0x000000ffff1c7224 */ /* 0x000fe400078e0005 */
[C---:B---3--:R-:W-:Y:S03]  /*380b0*/  HMMA.16816.F32 R4, R16.reuse, R8, R20 ;  /* 0x000000081004723c */ /* 0x048fe60000001814 */
[----:B------:R-:W-:Y:S01]  /*380c0*/  STL [R1+0x1ac8], R28 ;  /* 0x001ac81c01007387 */ /* 0x000fe20000100800 */
[----:B------:R-:W-:Y:S02]  /*380d0*/  STL [R1+0x1ac4], R29 ;  /* 0x001ac41d01007387 */ /* 0x000fe40000100800 */
[----:B------:R-:W-:Y:S11]  /*380e0*/  IMAD.MOV.U32 R3, RZ, RZ, R9 ;  /* 0x000000ffff037224 */ /* 0x000ff600078e0009 */
[----:B------:R-:W-:Y:S06]  /*380f0*/  @!UPT UIADD3 URZ, URZ, URZ, URZ ;  /* 0x0000003f3f3ff290 */ /* 0x000fec000fffe03f */
[----:B------:R-:W-:Y:S01]  /*38100*/  STL.64 [R1+0x390], R4 ;  /* 0x0003900401007387 */ /* 0x000fe20000100a00 */
[----:B------:R4:W-:Y:S02]  /*38110*/  STL.64 [R1+0x398], R6 ;  /* 0x0003980601007387 */ /* 0x0009e40000100a00 */
[----:B------:R-:W-:Y:S02]  /*38120*/  IMAD.MOV.U32 R23, RZ, RZ, R8 ;  /* 0x000000ffff177224 */ /* 0x000fe400078e0008 */
[----:B------:R-:W-:Y:S02]  /*38130*/  STL [R1+0x1ad0], R3 ;  /* 0x001ad00301007387 */ /* 0x000fe40000100800 */
[----:B--2---:R-:W-:Y:S02]  /*38140*/  IMAD.MOV.U32 R21, RZ, RZ, R24 ;  /* 0x000000ffff157224 */ /* 0x004fe400078e0018 */
[----:B------:R-:W-:Y:S01]  /*38150*/  IMAD.MOV.U32 R22, RZ, RZ, R25 ;  /* 0x000000ffff167224 */ /* 0x000fe200078e0019 */
[----:B------:R-:W-:Y:S01]  /*38160*/  STL [R1+0x1acc], R23 ;  /* 0x001acc1701007387 */ /* 0x000fe20000100800 */
[----:B----4-:R-:W-:Y:S11]  /*38170*/  HMMA.16816.F32 R4, R16, R24, R12 ;  /* 0x000000181004723c */ /* 0x010ff6000000180c */
[----:B------:R-:W-:Y:S11]  /*38180*/  @!UPT UIADD3 URZ, URZ, URZ, URZ ;  /* 0x0000003f3f3ff290 */ /* 0x000ff6000fffe03f */
[----:B------:R-:W-:Y:S01]  /*38190*/  @!UPT UIADD3 URZ, URZ, URZ, URZ ;  /* 0x0000003f3f3ff290 */ /* 0x000fe2000fffe03f */
[----:B------:R-:W-:Y:S01]  /*381a0*/  STL.64 [R1+0x380], R4 ;  /* 0x0003800401007387 */ /* 0x000fe20000100a00 */
[----:B------:R-:W-:Y:S02]  /*381b0*/  STL.64 [R1+0x388], R6 ;  /* 0x0003880601007387 */ /* 0x000fe40000100a00 */
[----:B------:R-:W2:Y:S02]  /*381c0*/  LDL.LU.64 R24, [R1] ;  /* 0x0000000001187983 */ /* 0x000ea40000300a00 */
[----:B--2---:R0:W-:Y:S01]  /*381d0*/  STL.64 [R1+0x1b28], R24 ;  /* 0x001b281801007387 */ /* 0x0041e20000100a00 */
[----:B------:R-:W2:Y:S02]  /*381e0*/  LDL.LU R12, [R1+0x300] ;  /* 0x00030000010c7983 */ /* 0x000ea40000300800 */
[----:B------:R-:W2:Y:S02]  /*381f0*/  LDL.LU R13, [R1+0x304] ;  /* 0x00030400010d7983 */ /* 0x000ea40000300800 */
[----:B------:R-:W3:Y:S01]  /*38200*/  LDL.LU R14, [R1+0x308] ;  /* 0x00030800010e7983 */ /* 0x000ee20000300800 */
[----:B------:R-:W3:Y:S04]  /*38210*/  LDL.LU R15, [R1+0x30c] ;  /* 0x00030c00010f7983 */ /* 0x000ee80000300800 */
[----:B0-----:R-:W4:Y:S04]  /*38220*/  LDL.LU.64 R24, [R1+0x10] ;  /* 0x0000100001187983 */ /* 0x001f280000300a00 */
[----:B----4-:R0:W-:Y:S04]  /*38230*/  STL.64 [R1+0x1b40], R24 ;  /* 0x001b401801007387 */ /* 0x0101e80000100a00 */
[----:B0-----:R-:W4:Y:S04]  /*38240*/  LDL.LU.64 R24, [R1+0x20] ;  /* 0x0000200001187983 */ /* 0x001f280000300a00 */
[----:B----4-:R-:W-:Y:S01]  /*38250*/  STL.64 [R1+0x1b58], R24 ;  /* 0x001b581801007387 */ /* 0x010fe20000100a00 */
[----:B---3--:R-:W-:Y:S02]  /*38260*/  STL.64 [R1+0x1b20], R14 ;  /* 0x001b200e01007387 */ /* 0x008fe40000100a00 */
[----:B--2---:R0:W-:Y:S02]  /*38270*/  STL.64 [R1+0x1b18], R12 ;  /* 0x001b180c01007387 */ /* 0x0041e40000100a00 */
        /* <DEDUP_REMOVED lines=8> */
[----:B------:R-:W2:Y:S04]  /*38300*/  LDL.LU.64 R24, [R1+0x30] ;  /* 0x0000300001187983 */ /* 0x000ea80000300a00 */
[----:B--2---:R0:W-:Y:S04]  /*38310*/  STL.64 [R1+0x1b60], R24 ;  /* 0x001b601801007387 */ /* 0x0041e80000100a00 */
[----:B0-----:R-:W2:Y:S04]  /*38320*/  LDL.LU.64 R24, [R1+0x40] ;  /* 0x0000400001187983 */ /* 0x001ea80000300a00 */
[----:B--2---:R0:W-:Y:S04]  /*38330*/  STL.64 [R1+0x1b78], R24 ;  /* 0x001b781801007387 */ /* 0x0041e80000100a00 */
[----:B0-----:R-:W2:Y:S01]  /*38340*/  LDL.LU.64 R24, [R1+0x50] ;  /* 0x0000500001187983 */ /* 0x001ea20000300a00 */
[----:B---3--:R-:W-:Y:S02]  /*38350*/  STL.64 [R1+0x1b38], R14 ;  /* 0x001b380e01007387 */ /* 0x008fe40000100a00 */
[----:B------:R0:W-:Y:S02]  /*38360*/  STL.64 [R1+0x1b30], R12 ;  /* 0x001b300c01007387 */ /* 0x0001e40000100a00 */
        /* <DEDUP_REMOVED lines=22> */
[----:B------:R-:W3:Y:S01]  /*384d0*/  LDL.LU R8, [R1+0x2f0] ;  /* 0x0002f00001087983 */ /* 0x000ee20000300800 */
[----:B------:R-:W3:Y:S02]  /*384e0*/  LDL.LU R9, [R1+0x2f4] ;  /* 0x0002f40001097983 */ /* 0x000ee40000300800 */
[----:B------:R-:W3:Y:S02]  /*384f0*/  LDL.LU R10, [R1+0x2f8] ;  /* 0x0002f800010a7983 */ /* 0x000ee40000300800 */
[----:B------:R-:W3:Y:S01]  /*38500*/  LDL.LU R11, [R1+0x2fc] ;  /* 0x0002fc00010b7983 */ /* 0x000ee20000300800 */
[----:B------:R-:W-:Y:S01]  /*38510*/  STL [R1+0x1ad8], R22 ;  /* 0x001ad81601007387 */ /* 0x000fe20000100800 */
[----:B------:R0:W-:Y:S03]  /*38520*/  STL [R1+0x1ad4], R21 ;  /* 0x001ad41501007387 */ /* 0x0001e60000100800 */
[----:B0-----:R-:W4:Y:S01]  /*38530*/  LDL.LU.64 R20, [R1+0x60] ;  /* 0x0000600001147983 */ /* 0x001f220000300a00 */
[----:B------:R-:W-:-:S02]  /*38540*/  IMAD.MOV.U32 R2, RZ, RZ, R24 ;  /* 0x000000ffff027224 */ /* 0x000fc400078e0018 */
[----:B------:R-:W-:Y:S01]  /*38550*/  IMAD.MOV.U32 R0, RZ, RZ, R25 ;  /* 0x000000ffff007224 */ /* 0x000fe200078e0019 */
[C---:B--2---:R-:W-:Y:S08]  /*38560*/  HMMA.16816.F32 R12, R16.reuse, R24, R12 ;  /* 0x00000018100c723c */ /* 0x044ff0000000180c */
[----:B----4-:R-:W-:Y:S11]  /*38570*/  HMMA.16816.F32 R4, R16, R20, R4 ;  /* 0x000000141004723c */ /* 0x010ff60000001804 */
[----:B------:R-:W-:Y:S11]  /*38580*/  @!UPT UIADD3 URZ, URZ, URZ, URZ ;  /* 0x0000003f3f3ff290 */ /* 0x000ff6000fffe03f */
[----:B------:R-:W-:Y:S01]  /*38590*/  @!UPT UIADD3 URZ, URZ, URZ, URZ ;  /* 0x0000003f3f3ff290 */ /* 0x000fe2000fffe03f */
[----:B------:R0:W-:Y:S01]  /*385a0*/  STL.64 [R1+0x370], R4 ;  /* 0x0003700401007387 */ /* 0x0001e20000100a00 */
[----:B------:R1:W-:Y:S03]  /*385b0*/  STL.64 [R1+0x378], R6 ;  /* 0x0003780601007387 */ /* 0x0003e60000100a00 */
[----:B0-----:R-:W2:Y:S01]  /*385c0*/  LDL.LU.64 R4, [R1+0x1b90] ;  /* 0x001b900001047983 */ /* 0x001ea20000300a00 */
[----:B-1----:R-:W-:Y:S02]  /*385d0*/  IMAD.MOV.U32 R6, RZ, RZ, R20 ;  /* 0x000000ffff067224 */ /* 0x002fe400078e0014 */
[----:B------:R-:W-:-:S05]  /*385e0*/  IMAD.MOV.U32 R20, RZ, RZ, R21 ;  /* 0x000000ffff147224 */ /* 0x000fca00078e0015 */
[----:B------:R0:W-:Y:S04]  /*385f0*/  STL [R1+0x1ae0], R20 ;  /* 0x001ae01401007387 */ /* 0x0001e80000100800 */
[----:B0-----:R-:W4:Y:S01]  /*38600*/  LDL.LU R20, [R1+0x340] ;  /* 0x0003400001147983 */ /* 0x001f220000300800 */
[----:B------:R-:W4:Y:S02]  /*38610*/  LDL.LU R21, [R1+0x344] ;  /* 0x0003440001157983 */ /* 0x000f240000300800 */
[----:B------:R-:W4:Y:S02]  /*38620*/  LDL.LU R22, [R1+0x348] ;  /* 0x0003480001167983 */ /* 0x000f240000300800 */
[----:B------:R-:W4:Y:S01]  /*38630*/  LDL.LU R23, [R1+0x34c] ;  /* 0x00034c0001177983 */ /* 0x000f220000300800 */
[----:B------:R-:W-:Y:S01]  /*38640*/  STL [R1+0x1adc], R6 ;  /* 0x001adc0601007387 */ /* 0x000fe20000100800 */
[----:B------:R-:W-:Y:S02]  /*38650*/  STL.64 [R1+0x360], R12 ;  /* 0x0003600c01007387 */ /* 0x000fe40000100a00 */
[----:B------:R0:W-:Y:S02]  /*38660*/  STL.64 [R1+0x368], R14 ;  /* 0x0003680e01007387 */ /* 0x0001e40000100a00 */
[----:B0-----:R-:W2:Y:S01]  /*38670*/  LDL.LU.64 R14, [R1+0x1b88] ;  /* 0x001b8800010e7983 */ /* 0x001ea20000300a00 */
[----:B------:R-:W2:Y:S02]  /*38680*/  LDL.LU.64 R12, [R1+0x1b80] ;  /* 0x001b8000010c7983 */ /* 0x000ea40000300a00 */
[----:B------:R-:W2:Y:S02]  /*38690*/  LDL.LU.64 R24, [R1+0x1b78] ;  /* 0x001b780001187983 */ /* 0x000ea40000300a00 */
[----:B------:R-:W-:Y:S01]  /*386a0*/  STL [R1+0x1ae4], R2 ;  /* 0x001ae40201007387 */ /* 0x000fe20000100800 */
        /* <DEDUP_REMOVED lines=9> */
[C---:B----4-:R-:W-:Y:S01]  /*38740*/  HMMA.16816.F32 R20, R16.reuse, R24, R20 ;  /* 0x000000181014723c */ /* 0x050fe20000001814 */
[----:B------:R-:W-:Y:S11]  /*38750*/  IMAD.MOV.U32 R28, RZ, RZ, R25 ;  /* 0x000000ffff1c7224 */ /* 0x000ff600078e0019 */
[----:B------:R-:W-:Y:S11]  /*38760*/  @!UPT UIADD3 URZ, URZ, URZ, URZ ;  /* 0x0000003f3f3ff290 */ /* 0x000ff6000fffe03f */
[----:B------:R-:W-:Y:S01]  /*38770*/  STL.64 [R1+0x340], R20 ;  /* 0x0003401401007387 */ /* 0x000fe20000100a00 */
[----:B------:R0:W-:Y:S02]  /*38780*/  STL.64 [R1+0x348], R22 ;  /* 0x0003481601007387 */ /* 0x0001e40000100a00 */
[----:B0-----:R-:W-:Y:S02]  /*38790*/  IMAD.MOV.U32 R23, RZ, RZ, R24 ;  /* 0x000000ffff177224 */ /* 0x001fe400078e0018 */
[----:B------:R-:W2:Y:S02]  /*387a0*/  LDL.LU.64 R24, [R1+0x1b58] ;  /* 0x001b580001187983 */ /* 0x000ea40000300a00 */
[C---:B--2---:R-:W-:Y:S01]  /*387b0*/  HMMA.16816.F32 R12, R16.reuse, R24, R12 ;  /* 0x00000018100c723c */ /* 0x044fe2000000180c */
[----:B------:R-:W-:Y:S02]  /*387c0*/  IMAD.MOV.U32 R21, RZ, RZ, R24 ;  /* 0x000000ffff157224 */ /* 0x000fe400078e0018 */
        /* <DEDUP_REMOVED lines=39> */
[C---:B---3--:R-:W-:Y:S11]  /*38a40*/  HMMA.16816.F32 R8, R16.reuse, R12, R8 ;  /* 0x0000000c1008723c */ /* 0x048ff60000001808 */
[----:B------:R-:W-:Y:S11]  /*38a50*/  @!UPT UIADD3 URZ, URZ, URZ, URZ ;  /* 0x0000003f3f3ff290 */ /* 0x000ff6000fffe03f */
[----:B------:R-:W-:Y:S01]  /*38a60*/  @!UPT UIADD3 URZ, URZ, URZ, URZ ;  /* 0x0000003f3f3ff290 */ /* 0x000fe2000fffe03f */
[----:B------:R-:W-:Y:S01]  /*38a70*/  STL.64 [R1+0x2f0], R8 ;  /* 0x0002f00801007387 */ /* 0x000fe20000100a00 */
[----:B------:R0:W-:Y:S03]  /*38a80*/  STL.64 [R1+0x2f8], R10 ;  /* 0x0002f80a01007387 */ /* 0x0001e60000100a00 */
[----:B0-----:R-:W3:Y:S01]  /*38a90*/  LDL.LU.64 R10, [R1+0x1af0] ;  /* 0x001af000010a7983 */ /* 0x001ee20000300a00 */
[----:B------:R-:W4:Y:S02]  /*38aa0*/  LDL.LU.64 R8, [R1+0x1ae8] ;  /* 0x001ae80001087983 */ /* 0x000f240000300a00 */
[----:B--2---:R-:W-:Y:S02]  /*38ab0*/  STL.64 [R1+0x1968], R14 ;  /* 0x0019680e01007387 */ /* 0x004fe40000100a00 */
[----:B------:R0:W-:Y:S02]  /*38ac0*/  STL.64 [R1+0x1960], R12 ;  /* 0x0019600c01007387 */ /* 0x0001e40000100a00 */
[----:B0-----:R-:W2:Y:S01]  /*38ad0*/  LDL.LU R12, [R1+0x2e0] ;  /* 0x0002e000010c7983 */ /* 0x001ea20000300800 */
[----:B------:R-:W2:Y:S02]  /*38ae0*/  LDL.LU R13, [R1+0x2e4] ;  /* 0x0002e400010d7983 */ /* 0x000ea40000300800 */
[----:B------:R-:W2:Y:S02]  /*38af0*/  LDL.LU R14, [R1+0x2e8] ;  /* 0x0002e800010e7983 */ /* 0x000ea40000300800 */
[----:B------:R-:W2:Y:S01]  /*38b00*/  LDL.LU R15, [R1+0x2ec] ;  /* 0x0002ec00010f7983 */ /* 0x000ea20000300800 */
[----:B---3--:R-:W-:Y:S01]  /*38b10*/  STL.64 [R1+0x1958], R10 ;  /* 0x0019580a01007387 */ /* 0x008fe20000100a00 */
[----:B----4-:R0:W-:Y:S01]  /*38b20*/  STL.64 [R1+0x1950], R8 ;  /* 0x0019500801007387 */ /* 0x0101e20000100a00 */
[C---:B--2---:R-:W-:Y:S08]  /*38b30*/  HMMA.16816.F32 R12, R16.reuse, R8, R12 ;  /* 0x00000008100c723c */ /* 0x044ff0000000180c */
[----:B0-----:R-:W-:Y:S11]  /*38b40*/  HMMA.16816.F32 R8, R16, R4, R24 ;  /* 0x000000041008723c */ /* 0x001ff60000001818 */
[----:B------:R-:W-:Y:S04]  /*38b50*/  @!UPT UIADD3 URZ, URZ, URZ, URZ ;  /* 0x0000003f3f3ff290 */ /* 0x000fe8000fffe03f */
[----:B------:R0:W-:Y:S01]  /*38b60*/  STL.64 [R1+0x2e0], R12 ;  /* 0x0002e00c01007387 */ /* 0x0001e20000100a00 */
[----:B------:R1:W-:Y:S03]  /*38b70*/  STL.64 [R1+0x2e8], R14 ;  /* 0x0002e80e01007387 */ /* 0x0003e60000100a00 */
[----:B0-----:R-:W2:Y:S04]  /*38b80*/  LDL.LU R12, [R1+0x100] ;  /* 0x00010000010c7983 */ /* 0x001ea80000300800 */
[----:B------:R-:W-:Y:S02]  /*38b90*/  STL.64 [R1+0x1d0], R8 ;  /* 0x0001d00801007387 */ /* 0x000fe40000100a00 */
[----:B------:R-:W-:Y:S02]  /*38ba0*/  STL.64 [R1+0x1d8], R10 ;  /* 0x0001d80a01007387 */ /* 0x000fe40000100a00 */
[----:B------:R-:W2:Y:S01]  /*38bb0*/  LDL.LU R13, [R1+0x104] ;  /* 0x00010400010d7983 */ /* 0x000ea20000300800 */
[----:B-1----:R-:W3:Y:S01]  /*38bc0*/  LDL.LU R14, [R1+0x108] ;  /* 0x00010800010e7983 */ /* 0x002ee20000300800 */
[----:B------:R-:W3:Y:S02]  /*38bd0*/  LDL.LU R15, [R1+0x10c] ;  /* 0x00010c00010f7983 */ /* 0x000ee40000300800 */
[----:B------:R-:W-:-:S02]  /*38be0*/  IMAD.MOV.U32 R24, RZ, RZ, R2 ;  /* 0x000000ffff187224 */ /* 0x000fc400078e0002 */
[----:B------:R-:W-:Y:S01]  /*38bf0*/  IMAD.MOV.U32 R25, RZ, RZ, R20 ;  /* 0x000000ffff197224 */ /* 0x000fe200078e0014 */
[----:B---3--:R-:W-:Y:S01]  /*38c00*/  STL.64 [R1+0x1988], R14 ;  /* 0x0019880e01007387 */ /* 0x008fe20000100a00 */
[----:B--2---:R-:W-:Y:S02]  /*38c10*/  STL.64 [R1+0x1980], R12 ;  /* 0x0019800c01007387 */ /* 0x004fe40000100a00 */
[----:B------:R-:W2:Y:S02]  /*38c20*/  LDL.LU R2, [R1+0x1ae4] ;  /* 0x001ae40001027983 */ /* 0x000ea40000300800 */
[----:B------:R-:W3:Y:S01]  /*38c30*/  LDL.LU R20, [R1+0x1ae0] ;  /* 0x001ae00001147983 */ /* 0x000ee20000300800 */
[----:B------:R0:W-:Y:S02]  /*38c40*/  STL.64 [R1+0x1990], R24 ;  /* 0x0019901801007387 */ /* 0x0001e40000100a00 */
[----:B0-----:R-:W-:Y:S02]  /*38c50*/  IMAD.MOV.U32 R24, RZ, RZ, R6 ;  /* 0x000000ffff187224 */ /* 0x001fe400078e0006 */
[----:B------:R-:W-:Y:S01]  /*38c60*/  IMAD.MOV.U32 R25, RZ, RZ, R22 ;  /* 0x000000ffff197224 */ /* 0x000fe200078e0016 */
[----:B------:R-:W4:Y:S01]  /*38c70*/  LDL.LU R6, [R1+0x1adc] ;  /* 0x001adc0001067983 */ /* 0x000f220000300800 */
[----:B------:R-:W2:Y:S03]  /*38c80*/  LDL.LU R22, [R1+0x1ad8] ;  /* 0x001ad80001167983 */ /* 0x000ea60000300800 */
[----:B------:R0:W-:Y:S01]  /*38c90*/  STL.64 [R1+0x19a8], R24 ;  /* 0x0019a81801007387 */ /* 0x0001e20000100a00 */
[----:B------:R-:W2:Y:S02]  /*38ca0*/  LDL.LU R12, [R1+0x110] ;  /* 0x00011000010c7983 */ /* 0x000ea40000300800 */
[----:B------:R-:W2:Y:S02]  /*38cb0*/  LDL.LU R13, [R1+0x114] ;  /* 0x00011400010d7983 */ /* 0x000ea40000300800 */
[----:B------:R-:W2:Y:S01]  /*38cc0*/  LDL.LU R14, [R1+0x118] ;  /* 0x00011800010e7983 */ /* 0x000ea20000300800 */
[----:B------:R-:W2:Y:S01]  /*38cd0*/  LDL.LU R15, [R1+0x11c] ;  /* 0x00011c00010f7983 */ /* 0x000ea20000300800 */
[----:B0-----:R-:W-:-:S02]  /*38ce0*/  IMAD.MOV.U32 R24, RZ, RZ, R21 ;  /* 0x000000ffff187224 */ /* 0x001fc400078e0015 */
        /* <DEDUP_REMOVED lines=14> */
[----:B------:R0:W-:Y:S02]  /*38dd0*/  STL.64 [R1+0x19d8], R24 ;  /* 0x0019d81801007387 */ /* 0x0001e40000100a00 */
[----:B0-----:R-:W-:Y:S02]  /*38de0*/  IMAD.MOV.U32 R24, RZ, RZ, R29 ;  /* 0x000000ffff187224 */ /* 0x001fe400078e001d */
        /* <DEDUP_REMOVED lines=22> */
[----:B---3--:R-:W-:Y:S01]  /*38f50*/  IMAD.MOV.U32 R25, RZ, RZ, R20 ;  /* 0x000000ffff197224 */ /* 0x008fe200078e0014 */
[----:B------:R-:W3:Y:S01]  /*38f60*/  LDL.LU R6, [R1+0x1ab4] ;  /* 0x001ab40001067983 */ /* 0x000ee20000300800 */
[----:B------:R-:W4:Y:S03]  /*38f70*/  LDL.LU R20, [R1+0x1ab0] ;  /* 0x001ab00001147983 */ /* 0x000f260000300800 */
        /* <DEDUP_REMOVED lines=11> */
[----:B------:R0:W-:Y:S01]  /*39030*/  STL.64 [R1+0x1a38], R24 ;  /* 0x001a381801007387 */ /* 0x0001e20000100a00 */
[----:B------:R-:W-:Y:S02]  /*39040*/  IMAD.MOV.U32 R16, RZ, RZ, R29 ;  /* 0x000000ffff107224 */ /* 0x000fe400078e001d */
[----:B------:R-:W-:Y:S02]  /*39050*/  IMAD.MOV.U32 R17, RZ, RZ, R28 ;  /* 0x000000ffff117224 */ /* 0x000fe400078e001c */
[----:B0-----:R-:W-:-:S02]  /*39060*/  IMAD.MOV.U32 R24, RZ, RZ, R23 ;  /* 0x000000ffff187224 */ /* 0x001fc400078e0017 */
[----:B------:R-:W-:Y:S01]  /*39070*/  IMAD.MOV.U32 R25, RZ, RZ, R3 ;  /* 0x000000ffff197224 */ /* 0x000fe200078e0003 */
[----:B--2---:R-:W-:Y:S01]  /*39080*/  STL.64 [R1+0x1a00], R14 ;  /* 0x001a000e01007387 */ /* 0x004fe20000100a00 */
[----:B------:R0:W-:Y:S03]  /*39090*/  STL.64 [R1+0x19f8], R12 ;  /* 0x0019f80c01007387 */ /* 0x0001e60000100a00 */
[----:B0-----:R-:W2:Y:S01]  /*390a0*/  LDL.LU R12, [R1+0x160] ;  /* 0x00016000010c7983 */ /* 0x001ea20000300800 */
[----:B------:R-:W2:Y:S02]  /*390b0*/  LDL.LU R13, [R1+0x164] ;  /* 0x00016400010d7983 */ /* 0x000ea40000300800 */
[----:B------:R-:W2:Y:S02]  /*390c0*/  LDL.LU R14, [R1+0x168] ;  /* 0x00016800010e7983 */ /* 0x000ea40000300800 */
[----:B------:R-:W2:Y:S01]  /*390d0*/  LDL.LU R15, [R1+0x16c] ;  /* 0x00016c00010f7983 */ /* 0x000ea20000300800 */
[----:B------:R-:W4:Y:S01]  /*390e0*/  LDL.LU R23, [R1+0x1aa4] ;  /* 0x001aa40001177983 */ /* 0x000f220000300800 */
[----:B------:R-:W2:Y:S02]  /*390f0*/  LDL.LU R3, [R1+0x1aa0] ;  /* 0x001aa00001037983 */ /* 0x000ea40000300800 */
[----:B------:R-:W-:Y:S02]  /*39100*/  STL.64 [R1+0x1a50], R24 ;  /* 0x001a501801007387 */ /* 0x000fe40000100a00 */
[----:B------:R-:W2:Y:S01]  /*39110*/  LDL.LU R29, [R1+0x1a9c] ;  /* 0x001a9c00011d7983 */ /* 0x000ea20000300800 */
[----:B------:R-:W2:Y:S01]  /*39120*/  LDL.LU R28, [R1+0x1a98] ;  /* 0x001a9800011c7983 */ /* 0x000ea20000300800 */
[----:B------:R0:W-:Y:S02]  /*39130*/  STL.64 [R1+0x1a58], R16 ;  /* 0x001a581001007387 */ /* 0x0001e40000100a00 */
[----:B0-----:R-:W-:-:S02]  /*39140*/  IMAD.MOV.U32 R16, RZ, RZ, R2 ;  /* 0x000000ffff107224 */ /* 0x001fc400078e0002 */
        /* <DEDUP_REMOVED lines=8> */
[----:B---3--:R-:W-:-:S02]  /*391d0*/  IMAD.MOV.U32 R16, RZ, RZ, R6 ;  /* 0x000000ffff107224 */ /* 0x008fc400078e0006 */
[----:B------:R-:W-:Y:S01]  /*391e0*/  IMAD.MOV.U32 R17, RZ, RZ, R0 ;  /* 0x000000ffff117224 */ /* 0x000fe200078e0000 */
[----:B------:R-:W3:Y:S01]  /*391f0*/  LDL.LU R6, [R1+0x1a8c] ;  /* 0x001a8c0001067983 */ /* 0x000ee20000300800 */
[----:B------:R-:W3:Y:S03]  /*39200*/  LDL.LU R0, [R1+0x1a88] ;  /* 0x001a880001007983 */ /* 0x000ee60000300800 */
        /* <DEDUP_REMOVED lines=8> */
[----:B0-----:R-:W4:Y:S01]  /*39290*/  LDL.LU R24, [R1+0x1c0] ;  /* 0x0001c00001187983 */ /* 0x001f220000300800 */
[----:B------:R-:W4:Y:S02]  /*392a0*/  LDL.LU R25, [R1+0x1c4] ;  /* 0x0001c40001197983 */ /* 0x000f240000300800 */
[----:B------:R-:W4:Y:S02]  /*392b0*/  LDL.LU R26, [R1+0x1c8] ;  /* 0x0001c800011a7983 */ /* 0x000f240000300800 */
[----:B------:R-:W4:Y:S01]  /*392c0*/  LDL.LU R27, [R1+0x1cc] ;  /* 0x0001cc00011b7983 */ /* 0x000f220000300800 */
[----:B------:R-:W-:Y:S01]  /*392d0*/  STL.64 [R1+0x1a18], R14 ;  /* 0x001a180e01007387 */ /* 0x000fe20000100a00 */
[----:B------:R0:W-:Y:S03]  /*392e0*/  STL.64 [R1+0x1a10], R12 ;  /* 0x001a100c01007387 */ /* 0x0001e60000100a00 */
[----:B0-----:R-:W2:Y:S01]  /*392f0*/  LDL.LU R12, [R1+0x170] ;  /* 0x00017000010c7983 */ /* 0x001ea20000300800 */
        /* <DEDUP_REMOVED lines=8> */
[----:B------:R-:W2:Y:S01]  /*39380*/  LDL.LU R15, [R1+0x18c] ;  /* 0x00018c00010f7983 */ /* 0x000ea20000300800 */
[C---:B----4-:R-:W-:Y:S01]  /*39390*/  HMMA.16816.F32 R16, R20.reuse, R16, R24 ;  /* 0x000000101410723c */ /* 0x050fe20000001818 */
[----:B--2---:R-:W-:Y:S01]  /*393a0*/  STL.64 [R1+0x1a48], R14 ;  /* 0x001a480e01007387 */ /* 0x004fe20000100a00 */
[----:B------:R0:W-:Y:S03]  /*393b0*/  STL.64 [R1+0x1a40], R12 ;  /* 0x001a400c01007387 */ /* 0x0001e60000100a00 */
[----:B0-----:R-:W2:Y:S01]  /*393c0*/  LDL.LU R12, [R1+0x190] ;  /* 0x00019000010c7983 */ /* 0x001ea20000300800 */
[----:B------:R-:W2:Y:S02]  /*393d0*/  LDL.LU R13, [R1+0x194] ;  /* 0x00019400010d7983 */ /* 0x000ea40000300800 */
[----:B------:R-:W2:Y:S02]  /*393e0*/  LDL.LU R14, [R1+0x198] ;  /* 0x00019800010e7983 */ /* 0x000ea40000300800 */
[----:B------:R-:W2:Y:S01]  /*393f0*/  LDL.LU R15, [R1+0x19c] ;  /* 0x00019c00010f7983 */ /* 0x000ea20000300800 */
[----:B------:R-:W4:Y:S01]  /*39400*/  LDL.LU R8, [R1+0xf0] ;  /* 0x0000f00001087983 */ /* 0x000f220000300800 */
[----:B------:R-:W4:Y:S02]  /*39410*/  LDL.LU R9, [R1+0xf4] ;  /* 0x0000f40001097983 */ /* 0x000f240000300800 */
[----:B------:R-:W4:Y:S02]  /*39420*/  LDL.LU R10, [R1+0xf8] ;  /* 0x0000f800010a7983 */ /* 0x000f240000300800 */
[----:B------:R-:W4:Y:S01]  /*39430*/  LDL.LU R11, [R1+0xfc] ;  /* 0x0000fc00010b7983 */ /* 0x000f220000300800 */
[----:B---3--:R-:W-:Y:S01]  /*39440*/  STL.64 [R1+0x1948], R6 ;  /* 0x0019480601007387 */ /* 0x008fe20000100a00 */
[----:B------:R0:W-:Y:S03]  /*39450*/  STL.64 [R1+0x1940], R4 ;  /* 0x0019400401007387 */ /* 0x0001e60000100a00 */
[----:B0-----:R-:W3:Y:S01]  /*39460*/  LDL.LU R4, [R1+0xe0] ;  /* 0x0000e00001047983 */ /* 0x001ee20000300800 */
[----:B------:R-:W3:Y:S02]  /*39470*/  LDL.LU R5, [R1+0xe4] ;  /* 0x0000e40001057983 */ /* 0x000ee40000300800 */
[----:B------:R-:W3:Y:S02]  /*39480*/  LDL.LU R6, [R1+0xe8] ;  /* 0x0000e80001067983 */ /* 0x000ee40000300800 */
[----:B------:R-:W3:Y:S01]  /*39490*/  LDL.LU R7, [R1+0xec] ;  /* 0x0000ec0001077983 */ /* 0x000ee20000300800 */
[----:B------:R-:W2:Y:S01]  /*394a0*/  LDL.LU.64 R26, [R1+0x1a80] ;  /* 0x001a8000011a7983 */ /* 0x000ea20000300a00 */
[----:B------:R-:W2:Y:S02]  /*394b0*/  LDL.LU.64 R24, [R1+0x1a78] ;  /* 0x001a780001187983 */ /* 0x000ea40000300a00 */
[----:B------:R0:W-:Y:S02]  /*394c0*/  STL.64 [R1+0x1c0], R16 ;  /* 0x0001c01001007387 */ /* 0x0001e40000100a00 */
[----:B------:R2:W-:Y:S01]  /*394d0*/  STL.64 [R1+0x1c8], R18 ;  /* 0x0001c81201007387 */ /* 0x0005e20000100a00 */
        /* <DEDUP_REMOVED lines=9> */
[----:B------:R-:W2:Y:S11]  /*39570*/  LDL.LU.64 R24, [R1+0x1a50] ;  /* 0x001a500001187983 */ /* 0x000eb60000300a00 */
[----:B------:R-:W-:Y:S10]  /*39580*/  @!UPT UIADD3 URZ, URZ, URZ, URZ ;  /* 0x0000003f3f3ff290 */ /* 0x000ff4000fffe03f */
[----:B------:R-:W-:Y:S01]  /*39590*/  STL.64 [R1+0x1a0], R16 ;  /* 0x0001a01001007387 */ /* 0x000fe20000100a00 */
[----:B------:R0:W-:Y:S03]  /*395a0*/  STL.64 [R1+0x1a8], R18 ;  /* 0x0001a81201007387 */ /* 0x0001e60000100a00 */
[----:B0-----:R-:W3:Y:S01]  /*395b0*/  LDL R19, [R1+0x5ec] ;  /* 0x0005ec0001137983 */ /* 0x001ee20000100800 */
[C---:B--2---:R-:W-:Y:S03]  /*395c0*/  HMMA.16816.F32 R24, R20.reuse, R24, R12 ;  /* 0x000000181418723c */ /* 0x044fe6000000180c */
[----:B---3--:R-:W-:Y:S01]  /*395d0*/  STL [R1+0x1938], R19 ;  /* 0x0019381301007387 */ /* 0x008fe20000100800 */
[----:B------:R-:W2:Y:S02]  /*395e0*/  LDL.LU R16, [R1+0xc0] ;  /* 0x0000c00001107983 */ /* 0x000ea40000300800 */
[----:B------:R-:W2:Y:S02]  /*395f0*/  LDL.LU R17, [R1+0xc4] ;  /* 0x0000c40001117983 */ /* 0x000ea40000300800 */
[----:B------:R-:W2:Y:S01]  /*39600*/  LDL.LU R18, [R1+0xc8] ;  /* 0x0000c80001127983 */ /* 0x000ea20000300800 */
[----:B------:R-:W3:Y:S01]  /*39610*/  LDL.LU.64 R14, [R1+0x1a48] ;  /* 0x001a4800010e7983 */ /* 0x000ee20000300a00 */
[----:B------:R-:W3:Y:S11]  /*39620*/  LDL.LU.64 R12, [R1+0x1a40] ;  /* 0x001a4000010c7983 */ /* 0x000ef60000300a00 */
[----:B------:R-:W-:Y:S02]  /*39630*/  @!UPT UIADD3 URZ, URZ, URZ, URZ ;  /* 0x0000003f3f3ff290 */ /* 0x000fe4000fffe03f */
[----:B------:R0:W-:Y:S02]  /*39640*/  STL.64 [R1+0x190], R24 ;  /* 0x0001901801007387 */ /* 0x0001e40000100a00 */
[----:B------:R3:W-:Y:S01]  /*39650*/  STL.64 [R1+0x198], R26 ;  /* 0x0001981a01007387 */ /* 0x0007e20000100a00 */
[----:B0-----:R-:W3:Y:S02]  /*39660*/  LDL.LU.64 R24, [R1+0x1a38] ;  /* 0x001a380001187983 */ /* 0x001ee40000300a00 */
[C---:B---3--:R-:W-:Y:S02]  /*39670*/  HMMA.16816.F32 R24, R20.reuse, R24, R12 ;  /* 0x000000181418723c */ /* 0x048fe4000000180c */
[----:B------:R-:W3:Y:S01]  /*39680*/  LDL.LU.64 R14, [R1+0x1a30] ;  /* 0x001a3000010e7983 */ /* 0x000ee20000300a00 */
[----:B------:R-:W3:Y:S11]  /*39690*/  LDL.LU.64 R12, [R1+0x1a28] ;  /* 0x001a2800010c7983 */ /* 0x000ef60000300a00 */
[----:B------:R-:W-:Y:S09]  /*396a0*/  @!UPT UIADD3 URZ, URZ, URZ, URZ ;  /* 0x0000003f3f3ff290 */ /* 0x000ff2000fffe03f */
[----:B------:R0:W-:Y:S01]  /*396b0*/  STL.64 [R1+0x180], R24 ;  /* 0x0001801801007387 */ /* 0x0001e20000100a00 */
[----:B------:R3:W-:Y:S03]  /*396c0*/  STL.64 [R1+0x188], R26 ;  /* 0x0001881a01007387 */ /* 0x0007e60000100a00 */
        /* <DEDUP_REMOVED lines=22> */
[----:B---3--:R-:W-:Y:S02]  /*39830*/  HMMA.16816.F32 R24, R20, R24, R12 ;  /* 0x000000181418723c */ /* 0x008fe4000000180c */
[----:B------:R-:W3:Y:S01]  /*39840*/  LDL.LU.64 R14, [R1+0x19d0] ;  /* 0x0019d000010e7983 */ /* 0x000ee20000300a00 */
[----:B------:R-:W3:Y:S11]  /*39850*/  LDL.LU.64 R12, [R1+0x19c8] ;  /* 0x0019c800010c7983 */ /* 0x000ef60000300a00 */
[----:B------:R-:W-:Y:S09]  /*39860*/  @!UPT UIADD3 URZ, URZ, URZ, URZ ;  /* 0x0000003f3f3ff290 */ /* 0x000ff2000fffe03f */
[----:B------:R0:W-:Y:S01]  /*39870*/  STL.64 [R1+0x140], R24 ;  /* 0x0001401801007387 */ /* 0x0001e20000100a00 */
[----:B------:R3:W-:Y:S03]  /*39880*/  STL [R1+0x148], R26 ;  /* 0x0001481a01007387 */ /* 0x0007e60000100800 */
[----:B0-----:R-:W3:Y:S01]  /*39890*/  LDL.LU.64 R24, [R1+0x19c0] ;  /* 0x0019c00001187983 */ /* 0x001ee20000300a00 */
[----:B------:R-:W-:Y:S02]  /*398a0*/  IMAD.MOV.U32 R19, RZ, RZ, R0 ;  /* 0x000000ffff137224 */ /* 0x000fe400078e0000 */
[----:B------:R-:W-:-:S05]  /*398b0*/  IMAD.MOV.U32 R0, RZ, RZ, R27 ;  /* 0x000000ffff007224 */ /* 0x000fca00078e001b */
[----:B------:R-:W-:Y:S01]  /*398c0*/  STL [R1+0x1510], R0 ;  /* 0x0015100001007387 */ /* 0x000fe20000100800 */
[C---:B---3--:R-:W-:Y:S03]  /*398d0*/  HMMA.16816.F32 R24, R20.reuse, R24, R12 ;  /* 0x000000181418723c */ /* 0x048fe6000000180c */
[----:B------:R-:W3:Y:S01]  /*398e0*/  LDL.LU.64 R14, [R1+0x19b8] ;  /* 0x0019b800010e7983 */ /* 0x000ee20000300a00 */
[----:B------:R-:W3:Y:S11]  /*398f0*/  LDL.LU.64 R12, [R1+0x19b0] ;  /* 0x0019b000010c7983 */ /* 0x000ef60000300a00 */
[----:B------:R-:W-:Y:S08]  /*39900*/  @!UPT UIADD3 URZ, URZ, URZ, URZ ;  /* 0x0000003f3f3ff290 */ /* 0x000ff0000fffe03f */
        /* <DEDUP_REMOVED lines=10> */
[----:B------:R-:W-:-:S05]  /*399b0*/  IMAD.MOV.U32 R0, RZ, RZ, R27 ;  /* 0x000000ffff007224 */ /* 0x000fca00078e001b */
[----:B------:R-:W-:Y:S01]  /*399c0*/  STL [R1+0x1514], R0 ;  /* 0x0015140001007387 */ /* 0x000fe20000100800 */
[C---:B---3--:R-:W-:Y:S03]  /*399d0*/  HMMA.16816.F32 R24, R20.reuse, R24, R12 ;  /* 0x000000181418723c */ /* 0x048fe6000000180c */
[----:B------:R-:W3:Y:S01]  /*399e0*/  LDL.LU.64 R14, [R1+0x1988] ;  /* 0x00198800010e7983 */ /* 0x000ee20000300a00 */
[----:B------:R-:W3:Y:S11]  /*399f0*/  LDL.LU.64 R12, [R1+0x1980] ;  /* 0x00198000010c7983 */ /* 0x000ef60000300a00 */
[----:B------:R-:W-:Y:S08]  /*39a00*/  @!UPT UIADD3 URZ, URZ, URZ, URZ ;  /* 0x0000003f3f3ff290 */ /* 0x000ff0000fffe03f */
[----:B------:R-:W-:Y:S01]  /*39a10*/  STL.64 [R1+0x110], R24 ;  /* 0x0001101801007387 */ /* 0x000fe20000100a00 */
[----:B------:R0:W-:Y:S03]  /*39a20*/  STL.64 [R1+0x118], R26 ;  /* 0x0001181a01007387 */ /* 0x0001e60000100a00 */
[----:B0-----:R-:W2:Y:S01]  /*39a30*/  LDL.LU.64 R26, [R1+0x1978] ;  /* 0x00197800011a7983 */ /* 0x001ea20000300a00 */
[----:B------:R-:W3:Y:S02]  /*39a40*/  LDL.LU.64 R24, [R1+0x1970] ;  /* 0x0019700001187983 */ /* 0x000ee40000300a00 */
[C---:B---3--:R-:W-:Y:S11]  /*39a50*/  HMMA.16816.F32 R12, R20.reuse, R24, R12 ;  /* 0x00000018140c723c */ /* 0x048ff6000000180c */
[----:B------:R-:W-:Y:S11]  /*39a60*/  @!UPT UIADD3 URZ, URZ, URZ, URZ ;  /* 0x0000003f3f3ff290 */ /* 0x000ff6000fffe03f */
[----:B------:R-:W-:Y:S01]  /*39a70*/  @!UPT UIADD3 URZ, URZ, URZ, URZ ;  /* 0x0000003f3f3ff290 */ /* 0x000fe2000fffe03f */
[----:B------:R-:W-:Y:S01]  /*39a80*/  STL.64 [R1+0x100], R12 ;  /* 0x0001000c01007387 */ /* 0x000fe20000100a00 */
[----:B------:R0:W-:Y:S02]  /*39a90*/  STL [R1+0x108], R14 ;  /* 0x0001080e01007387 */ /* 0x0001e40000100800 */
[----:B------:R-:W-:Y:S02]  /*39aa0*/  IMAD.MOV.U32 R0, RZ, RZ, R15 ;  /* 0x000000ffff007224 */ /* 0x000fe400078e000f */
[----:B0-----:R-:W3:Y:S01]  /*39ab0*/  LDL.LU.64 R14, [R1+0x1968] ;  /* 0x00196800010e7983 */ /* 0x001ee20000300a00 */
[----:B------:R-:W4:Y:S02]  /*39ac0*/  LDL.LU.64 R12, [R1+0x1960] ;  /* 0x00196000010c7983 */ /* 0x000f240000300a00 */
[----:B------:R-:W3:Y:S02]  /*39ad0*/  LDL R25, [R1+0x5f8] ;  /* 0x0005f80001197983 */ /* 0x000ee40000100800 */
[----:B--2---:R-:W-:Y:S01]  /*39ae0*/  STL.64 [R1+0x18f0], R26 ;  /* 0x0018f01a01007387 */ /* 0x004fe20000100a00 */
[----:B------:R-:W-:Y:S01]  /*39af0*/  STL [R1+0x1518], R0 ;  /* 0x0015180001007387 */ /* 0x000fe20000100800 */
[C---:B----4-:R-:W-:Y:S11]  /*39b00*/  HMMA.16816.F32 R8, R20.reuse, R12, R8 ;  /* 0x0000000c1408723c */ /* 0x050ff60000001808 */
[----:B------:R-:W-:Y:S11]  /*39b10*/  @!UPT UIADD3 URZ, URZ, URZ, URZ ;  /* 0x0000003f3f3ff290 */ /* 0x000ff6000fffe03f */
[----:B------:R-:W-:Y:S01]  /*39b20*/  @!UPT UIADD3 URZ, URZ, URZ, URZ ;  /* 0x0000003f3f3ff290 */ /* 0x000fe2000fffe03f */
[----:B------:R-:W-:Y:S01]  /*39b30*/  STL.64 [R1+0xf0], R8 ;  /* 0x0000f00801007387 */ /* 0x000fe20000100a00 */
[----:B------:R0:W-:Y:S03]  /*39b40*/  STL.64 [R1+0xf8], R10 ;  /* 0x0000f80a01007387 */ /* 0x0001e60000100a00 */
[----:B0-----:R-:W2:Y:S01]  /*39b50*/  LDL.LU.64 R10, [R1+0x1958] ;  /* 0x00195800010a7983 */ /* 0x001ea20000300a00 */
[----:B------:R-:W4:Y:S02]  /*39b60*/  LDL.LU.64 R8, [R1+0x1950] ;  /* 0x0019500001087983 */ /* 0x000f240000300a00 */
[----:B---3--:R0:W-:Y:S02]  /*39b70*/  STL.64 [R1+0x1928], R14 ;  /* 0x0019280e01007387 */ /* 0x0081e40000100a00 */
[----:B0-----:R-:W3:Y:S01]  /*39b80*/  LDL.64 R14, [R1+0xb8] ;  /* 0x0000b800010e7983 */ /* 0x001ee20000100a00 */
[C---:B----4-:R-:W-:Y:S11]  /*39b90*/  HMMA.16816.F32 R4, R20.reuse, R8, R4 ;  /* 0x000000081404723c */ /* 0x050ff60000001804 */
[----:B------:R-:W-:Y:S11]  /*39ba0*/  @!UPT UIADD3 URZ, URZ, URZ, URZ ;  /* 0x0000003f3f3ff290 */ /* 0x000ff6000fffe03f */
[----:B------:R-:W-:Y:S01]  /*39bb0*/  @!UPT UIADD3 URZ, URZ, URZ, URZ ;  /* 0x0000003f3f3ff290 */ /* 0x000fe2000fffe03f */
[----:B------:R-:W-:Y:S01]  /*39bc0*/  STL.64 [R1+0xe0], R4 ;  /* 0x0000e00401007387 */ /* 0x000fe20000100a00 */
[----:B------:R0:W-:Y:S02]  /*39bd0*/  STL [R1+0xe8], R6 ;  /* 0x0000e80601007387 */ /* 0x0001e40000100800 */
[----:B------:R-:W-:Y:S02]  /*39be0*/  IMAD.MOV.U32 R0, RZ, RZ, R7 ;  /* 0x000000ffff007224 */ /* 0x000fe400078e0007 */
[----:B0-----:R-:W4:Y:S01]  /*39bf0*/  LDL.LU.64 R6, [R1+0x1948] ;  /* 0x0019480001067983 */ /* 0x001f220000300a00 */
[----:B------:R-:W3:Y:S02]  /*39c00*/  LDL.LU.64 R4, [R1+0x1940] ;  /* 0x0019400001047983 */ /* 0x000ee40000300a00 */
[----:B--2---:R0:W-:Y:S02]  /*39c10*/  STL.64 [R1+0x1920], R10 ;  /* 0x0019200a01007387 */ /* 0x0041e40000100a00 */
[----:B------:R-:W2:Y:S01]  /*39c20*/  LDL.LU R8, [R1+0x4b0] ;  /* 0x0004b00001087983 */ /* 0x000ea20000300800 */
[----:B------:R-:W2:Y:S04]  /*39c30*/  LDL.LU R9, [R1+0x4b4] ;  /* 0x0004b40001097983 */ /* 0x000ea80000300800 */
[----:B0-----:R-:W2:Y:S01]  /*39c40*/  LDL.LU R10, [R1+0x4b8] ;  /* 0x0004b800010a7983 */ /* 0x001ea20000300800 */
[----:B------:R-:W2:Y:S02]  /*39c50*/  LDL.LU R11, [R1+0x4bc] ;  /* 0x0004bc00010b7983 */ /* 0x000ea40000300800 */
[----:B------:R-:W-:Y:S01]  /*39c60*/  STL [R1+0x15f8], R0 ;  /* 0x0015f80001007387 */ /* 0x000fe20000100800 */
[----:B---3--:R-:W-:Y:S01]  /*39c70*/  HMMA.16816.F32 R20, R20, R4, R16 ;  /* 0x000000041414723c */ /* 0x008fe20000001810 */
[----:B------:R-:W3:Y:S11]  /*39c80*/  LDL.LU R19, [R1+0x1938] ;  /* 0x0019380001137983 */ /* 0x000ef60000300800 */
[----:B------:R-:W-:Y:S11]  /*39c90*/  @!UPT UIADD3 URZ, URZ, URZ, URZ ;  /* 0x0000003f3f3ff290 */ /* 0x000ff6000fffe03f */
[----:B------:R-:W-:Y:S01]  /*39ca0*/  STL.64 [R1+0xc0], R20 ;  /* 0x0000c01401007387 */ /* 0x000fe20000100a00 */
[----:B------:R-:W-:Y:S02]  /*39cb0*/  STL.64 [R1+0xc8], R22 ;  /* 0x0000c81601007387 */ /* 0x000fe40000100a00 */
[----:B------:R0:W1:Y:S04]  /*39cc0*/  LDSM.16.MT88.4 R20, [R25+0x11800] ;  /* 0x011800001914783b */ /* 0x0000680000004200 */
[----:B------:R-:W2:Y:S01]  /*39cd0*/  LDL.LU R24, [R1+0x490] ;  /* 0x0004900001187983 */ /* 0x000ea20000300800 */
[----:B0-----:R-:W2:Y:S01]  /*39ce0*/  LDL.LU R25, [R1+0x494] ;  /* 0x0004940001197983 */ /* 0x001ea20000300800 */
[----:B------:R-:W2:Y:S02]  /*39cf0*/  LDL.LU R26, [R1+0x498] ;  /* 0x00049800011a7983 */ /* 0x000ea40000300800 */
[----:B------:R-:W2:Y:S02]  /*39d00*/  LDL.LU R27, [R1+0x49c] ;  /* 0x00049c00011b7983 */ /* 0x000ea40000300800 */
[----:B------:R-:W-:-:S02]  /*39d10*/  IMAD.MOV.U32 R5, RZ, RZ, R14 ;  /* 0x000000ffff057224 */ /* 0x000fc400078e000e */
[----:B------:R-:W-:Y:S01]  /*39d20*/  IMAD.MOV.U32 R4, RZ, RZ, R15 ;  /* 0x000000ffff047224 */ /* 0x000fe200078e000f */
[----:B---3--:R-:W0:Y:S04]  /*39d30*/  LDSM.16.MT88.4 R16, [R19+0x11800] ;  /* 0x011800001310783b */ /* 0x008e280000004200 */
[----:B--2---:R2:W-:Y:S01]  /*39d40*/  STL.64 [R1+0x1908], R26 ;  /* 0x0019081a01007387 */ /* 0x0045e20000100a00 */
[----:B------:R-:W-:Y:S03]  /*39d50*/  STL.64 [R1+0x1900], R24 ;  /* 0x0019001801007387 */ /* 0x000fe60000100a00 */
[----:B--2---:R-:W2:Y:S01]  /*39d60*/  LDL.64 R26, [R1+0xa8] ;  /* 0x0000a800011a7983 */ /* 0x004ea20000100a00 */
[----:B-1----:R1:W-:Y:S02]  /*39d70*/  STL [R1+0x17ec], R20 ;  /* 0x0017ec1401007387 */ /* 0x0023e40000100800 */
[----:B------:R4:W-:Y:S02]  /*39d80*/  STL [R1+0x17e8], R21 ;  /* 0x0017e81501007387 */ /* 0x0009e40000100800 */
[----:B------:R3:W-:Y:S01]  /*39d90*/  STL [R1+0x17e4], R22 ;  /* 0x0017e41601007387 */ /* 0x0007e20000100800 */
[----:B------:R-:W-:Y:S01]  /*39da0*/  STL [R1+0x17e0], R23 ;  /* 0x0017e01701007387 */ /* 0x000fe20000100800 */
[----:B0-----:R-:W-:Y:S03]  /*39db0*/  HMMA.16816.F32 R8, R16, R14, R8 ;  /* 0x0000000e1008723c */ /* 0x001fe60000001808 */
[----:B-1----:R-:W2:Y:S01]  /*39dc0*/  LDL.LU R20, [R1+0x4a0] ;  /* 0x0004a00001147983 */ /* 0x002ea20000300800 */
[----:B----4-:R-:W-:-:S02]  /*39dd0*/  IMAD.MOV.U32 R21, RZ, RZ, R6 ;  /* 0x000000ffff157224 */ /* 0x010fc400078e0006 */
[----:B------:R-:W4:Y:S02]  /*39de0*/  LDL.LU R6, [R1+0x1934] ;  /* 0x0019340001067983 */ /* 0x000f240000300800 */
[----:B---3--:R-:W-:Y:S02]  /*39df0*/  IMAD.MOV.U32 R22, RZ, RZ, R7 ;  /* 0x000000ffff167224 */ /* 0x008fe400078e0007 */
[----:B------:R-:W4:Y:S01]  /*39e00*/  LDL.LU R7, [R1+0x1930] ;  /* 0x0019300001077983 */ /* 0x000f220000300800 */
[----:B------:R-:W3:Y:S11]  /*39e10*/  LDL.LU.64 R14, [R1+0x1928] ;  /* 0x00192800010e7983 */ /* 0x000ef60000300a00 */
[----:B------:R-:W-:Y:S01]  /*39e20*/  @!UPT UIADD3 URZ, URZ, URZ, URZ ;  /* 0x0000003f3f3ff290 */ /* 0x000fe2000fffe03f */
[----:B------:R-:W-:Y:S01]  /*39e30*/  STL.64 [R1+0x4b0], R8 ;  /* 0x0004b00801007387 */ /* 0x000fe20000100a00 */
[----:B------:R-:W-:Y:S02]  /*39e40*/  IMAD.MOV.U32 R12, RZ, RZ, R11 ;  /* 0x000000ffff0c7224 */ /* 0x000fe400078e000b */
[----:B------:R0:W-:Y:S02]  /*39e50*/  STL.64 [R1+0x4b8], R10 ;  /* 0x0004b80a01007387 */ /* 0x0001e40000100a00 */
[----:B0-----:R-:W2:Y:S01]  /*39e60*/  LDL.LU.64 R10, [R1+0x1920] ;  /* 0x00192000010a7983 */ /* 0x001ea20000300a00 */
[----:B------:R0:W-:Y:S02]  /*39e70*/  STL [R1+0x17f4], R4 ;  /* 0x0017f40401007387 */ /* 0x0001e40000100800 */
[----:B------:R3:W-:Y:S02]  /*39e80*/  STL [R1+0x17f0], R5 ;  /* 0x0017f00501007387 */ /* 0x0007e40000100800 */
[----:B0-----:R-:W-:Y:S01]  /*39e90*/  IMAD.MOV.U32 R4, RZ, RZ, R29 ;  /* 0x000000ffff047224 */ /* 0x001fe200078e001d */
[----:B----4-:R0:W-:Y:S01]  /*39ea0*/  STL.64 [R1+0x18b8], R6 ;  /* 0x0018b80601007387 */ /* 0x0101e20000100a00 */
[----:B---3--:R-:W-:-:S02]  /*39eb0*/  IMAD.MOV.U32 R5, RZ, RZ, R14 ;  /* 0x000000ffff057224 */ /* 0x008fc400078e000e */
[----:B------:R-:W3:Y:S02]  /*39ec0*/  LDL.LU R29, [R1+0x1918] ;  /* 0x00191800011d7983 */ /* 0x000ee40000300800 */
[----:B------:R-:W4:Y:S02]  /*39ed0*/  LDL.LU R14, [R1+0x1914] ;  /* 0x00191400010e7983 */ /* 0x000f240000300800 */
[----:B0-----:R-:W-:Y:S02]  /*39ee0*/  IMAD.MOV.U32 R6, RZ, RZ, R15 ;  /* 0x000000ffff067224 */ /* 0x001fe400078e000f */
[----:B------:R-:W-:Y:S01]  /*39ef0*/  IMAD.MOV.U32 R7, RZ, RZ, R3 ;  /* 0x000000ffff077224 */ /* 0x000fe200078e0003 */
[----:B------:R-:W4:Y:S04]  /*39f00*/  LDL.LU R15, [R1+0x1910] ;  /* 0x00191000010f7983 */ /* 0x000f280000300800 */
[----:B------:R0:W-:Y:S01]  /*39f10*/  STL.64 [R1+0x18e0], R6 ;  /* 0x0018e00601007387 */ /* 0x0001e20000100a00 */
[----:B------:R-:W-:Y:S03]  /*39f20*/  STL.64 [R1+0x18d8], R4 ;  /* 0x0018d80401007387 */ /* 0x000fe60000100a00 */
[----:B0-----:R-:W2:Y:S01]  /*39f30*/  LDL.64 R6, [R1+0x78] ;  /* 0x0000780001067983 */ /* 0x001ea20000100a00 */
[----:B------:R-:W-:-:S02]  /*39f40*/  IMAD.MOV.U32 R23, RZ, RZ, R2 ;  /* 0x000000ffff177224 */ /* 0x000fc400078e0002 */
[----:B------:R-:W-:Y:S01]  /*39f50*/  IMAD.MOV.U32 R2, RZ, RZ, R8 ;  /* 0x000000ffff027224 */ /* 0x000fe200078e0008 */
[----:B--2---:R0:W-:Y:S04]  /*39f60*/  STL.64 [R1+0x18e8], R6 ;  /* 0x0018e80601007387 */ /* 0x0041e80000100a00 */
[----:B0-----:R-:W2:Y:S01]  /*39f70*/  LDL.64 R6, [R1+0x88] ;  /* 0x0000880001067983 */ /* 0x001ea20000100a00 */
[C---:B------:R-:W-:Y:S01]  /*39f80*/  HMMA.16816.F32 R20, R16.reuse, R26, R20 ;  /* 0x0000001a1014723c */ /* 0x040fe20000001814 */
[----:B------:R-:W-:Y:S02]  /*39f90*/  IMAD.MOV.U32 R9, RZ, RZ, R26 ;  /* 0x000000ffff097224 */ /* 0x000fe400078e001a */
[----:B------:R-:W-:Y:S01]  /*39fa0*/  IMAD.MOV.U32 R8, RZ, RZ, R27 ;  /* 0x000000ffff087224 */ /* 0x000fe200078e001b */
[----:B--2---:R0:W-:Y:S04]  /*39fb0*/  STL.64 [R1+0x18f8], R6 ;  /* 0x0018f80601007387 */ /* 0x0041e80000100a00 */
[----:B0-----:R-:W2:Y:S01]  /*39fc0*/  LDL.64 R6, [R1+0x98] ;  /* 0x0000980001067983 */ /* 0x001ea20000100a00 */
[----:B------:R-:W-:Y:S02]  /*39fd0*/  STL [R1+0x13a0], R2 ;  /* 0x0013a00201007387 */ /* 0x000fe40000100800 */
[----:B------:R-:W-:Y:S02]  /*39fe0*/  STL [R1+0x139c], R12 ;  /* 0x00139c0c01007387 */ /* 0x000fe40000100800 */
[----:B------:R-:W2:Y:S01]  /*39ff0*/  LDL.LU.64 R26, [R1+0x1908] ;  /* 0x00190800011a7983 */ /* 0x000ea20000300a00 */
[----:B------:R-:W2:Y:S09]  /*3a000*/  LDL.LU.64 R24, [R1+0x1900] ;  /* 0x0019000001187983 */ /* 0x000eb20000300a00 */
[----:B------:R-:W-:Y:S02]  /*3a010*/  STL.64 [R1+0x4a0], R20 ;  /* 0x0004a01401007387 */ /* 0x000fe40000100a00 */
[----:B------:R-:W-:Y:S02]  /*3a020*/  STL.64 [R1+0x4a8], R22 ;  /* 0x0004a81601007387 */ /* 0x000fe40000100a00 */
[----:B------:R-:W-:Y:S01]  /*3a030*/  IMAD.MOV.U32 R3, RZ, RZ, R20 ;  /* 0x000000ffff037224 */ /* 0x000fe200078e0014 */
[----:B------:R-:W-:Y:S01]  /*3a040*/  STL [R1+0x17fc], R8 ;  /* 0x0017fc0801007387 */ /* 0x000fe20000100800 */
[----:B------:R-:W-:Y:S02]  /*3a050*/  STL [R1+0x17f8], R9 ;  /* 0x0017f80901007387 */ /* 0x000fe40000100800 */
[----:B------:R0:W-:Y:S02]  /*3a060*/  STL.64 [R1+0x18a0], R10 ;  /* 0x0018a00a01007387 */ /* 0x0001e40000100a00 */
[----:B0-----:R-:W3:Y:S01]  /*3a070*/  LDL.64 R10, [R1+0x68] ;  /* 0x00006800010a7983 */ /* 0x001ee20000100a00 */
[----:B------:R0:W-:Y:S01]  /*3a080*/  STL [R1+0x13a4], R3 ;  /* 0x0013a40301007387 */ /* 0x0001e20000100800 */
[----:B--2---:R-:W-:Y:S01]  /*3a090*/  HMMA.16816.F32 R24, R16, R6, R24 ;  /* 0x000000061018723c */ /* 0x004fe20000001818 */
[----:B------:R-:W-:-:S02]  /*3a0a0*/  IMAD.MOV.U32 R23, RZ, RZ, R6 ;  /* 0x000000ffff177224 */ /* 0x000fc400078e0006 */
[----:B0-----:R-:W-:Y:S02]  /*3a0b0*/  IMAD.MOV.U32 R3, RZ, RZ, R7 ;  /* 0x000000ffff037224 */ /* 0x001fe400078e0007 */
[----:B------:R-:W2:Y:S11]  /*3a0c0*/  LDL.LU.64 R6, [R1+0x18f8] ;  /* 0x0018f80001067983 */ /* 0x000eb60000300a00 */
[----:B------:R-:W-:Y:S07]  /*3a0d0*/  @!UPT UIADD3 URZ, URZ, URZ, URZ ;  /* 0x0000003f3f3ff290 */ /* 0x000fee000fffe03f */
[----:B------:R-:W-:Y:S01]  /*3a0e0*/  STL.64 [R1+0x490], R24 ;  /* 0x0004901801007387 */ /* 0x000fe20000100a00 */
[----:B------:R-:W-:Y:S02]  /*3a0f0*/  IMAD.MOV.U32 R13, RZ, RZ, R27 ;  /* 0x000000ffff0d7224 */ /* 0x000fe400078e001b */
[----:B------:R0:W-:Y:S02]  /*3a100*/  STL.64 [R1+0x498], R26 ;  /* 0x0004981a01007387 */ /* 0x0001e40000100a00 */
[----:B0-----:R-:W2:Y:S01]  /*3a110*/  LDL.LU.64 R26, [R1+0x18f0] ;  /* 0x0018f000011a7983 */ /* 0x001ea20000300a00 */
[----:B------:R-:W-:Y:S02]  /*3a120*/  STL [R1+0x1804], R3 ;  /* 0x0018040301007387 */ /* 0x000fe40000100800 */
[----:B------:R0:W-:Y:S02]  /*3a130*/  STL [R1+0x1800], R23 ;  /* 0x0018001701007387 */ /* 0x0001e40000100800 */
[----:B------:R-:W2:Y:S01]  /*3a140*/  LDL.LU R20, [R1+0x470] ;  /* 0x0004700001147983 */ /* 0x000ea20000300800 */
[----:B------:R-:W2:Y:S01]  /*3a150*/  LDL.LU R21, [R1+0x474] ;  /* 0x0004740001157983 */ /* 0x000ea20000300800 */
[----:B------:R-:W2:Y:S03]  /*3a160*/  LDL.LU R22, [R1+0x478] ;  /* 0x0004780001167983 */ /* 0x000ea60000300800 */
[----:B0-----:R-:W2:Y:S01]  /*3a170*/  LDL.LU R23, [R1+0x47c] ;  /* 0x00047c0001177983 */ /* 0x001ea20000300800 */
[----:B------:R-:W-:Y:S02]  /*3a180*/  STL [R1+0x13ac], R24 ;  /* 0x0013ac1801007387 */ /* 0x000fe40000100800 */
[----:B------:R0:W-:Y:S02]  /*3a190*/  STL [R1+0x13a8], R13 ;  /* 0x0013a80d01007387 */ /* 0x0001e40000100800 */
[----:B----4-:R3:W-:Y:S01]  /*3a1a0*/  STL.64 [R1+0x1838], R14 ;  /* 0x0018380e01007387 */ /* 0x0107e20000100a00 */
[----:B------:R-:W4:Y:S04]  /*3a1b0*/  LDL.LU R12, [R1+0x480] ;  /* 0x00048000010c7983 */ /* 0x000f280000300800 */
[----:B0-----:R-:W4:Y:S01]  /*3a1c0*/  LDL.LU R13, [R1+0x484] ;  /* 0x00048400010d7983 */ /* 0x001f220000300800 */
[----:B---3--:R-:W-:-:S02]  /*3a1d0*/  IMAD.MOV.U32 R14, RZ, RZ, R29 ;  /* 0x000000ffff0e7224 */ /* 0x008fc400078e001d */
[----:B------:R-:W-:Y:S02]  /*3a1e0*/  IMAD.MOV.U32 R15, RZ, RZ, R28 ;  /* 0x000000ffff0f7224 */ /* 0x000fe400078e001c */
[----:B--2---:R-:W-:Y:S02]  /*3a1f0*/  IMAD.MOV.U32 R2, RZ, RZ, R6 ;  /* 0x000000ffff027224 */ /* 0x004fe400078e0006 */
[----:B------:R-:W-:-:S03]  /*3a200*/  IMAD.MOV.U32 R0, RZ, RZ, R7 ;  /* 0x000000ffff007224 */ /* 0x000fc600078e0007 */
[C---:B----4-:R-:W-:Y:S01]  /*3a210*/  HMMA.16816.F32 R12, R16.reuse, R6, R12 ;  /* 0x00000006100c723c */ /* 0x050fe2000000180c */
[----:B------:R-:W2:Y:S11]  /*3a220*/  LDL.LU.64 R6, [R1+0x18e8] ;  /* 0x0018e80001067983 */ /* 0x000eb60000300a00 */
[----:B------:R-:W-:Y:S11]  /*3a230*/  @!UPT UIADD3 URZ, URZ, URZ, URZ ;  /* 0x0000003f3f3ff290 */ /* 0x000ff6000fffe03f */
[----:B------:R-:W-:Y:S01]  /*3a240*/  STL.64 [R1+0x480], R12 ;  /* 0x0004800c01007387 */ /* 0x000fe20000100a00 */
[----:B------:R-:W-:Y:S02]  /*3a250*/  IMAD.MOV.U32 R25, RZ, RZ, R12 ;  /* 0x000000ffff197224 */ /* 0x000fe400078e000c */
[----:B------:R2:W-:Y:S02]  /*3a260*/  STL.64 [R1+0x488], R14 ;  /* 0x0004880e01007387 */ /* 0x0005e40000100a00 */
[----:B------:R-:W-:Y:S01]  /*3a270*/  STL [R1+0x180c], R0 ;  /* 0x00180c0001007387 */ /* 0x000fe20000100800 */
[----:B------:R-:W-:Y:S01]  /*3a280*/  STL [R1+0x1808], R2 ;  /* 0x0018080201007387 */ /* 0x000fe20000100800 */
[----:B------:R-:W-:Y:S01]  /*3a290*/  STL [R1+0x13b0], R25 ;  /* 0x0013b01901007387 */ /* 0x000fe20000100800 */
[----:B--2---:R-:W-:Y:S07]  /*3a2a0*/  HMMA.16816.F32 R12, R16, R6, R20 ;  /* 0x00000006100c723c */ /* 0x004fee0000001814 */
[----:B------:R-:W-:-:S02]  /*3a2b0*/  IMAD.MOV.U32 R21, RZ, RZ, R6 ;  /* 0x000000ffff157224 */ /* 0x000fc400078e0006 */
[----:B------:R-:W-:Y:S02]  /*3a2c0*/  IMAD.MOV.U32 R22, RZ, RZ, R7 ;  /* 0x000000ffff167224 */ /* 0x000fe400078e0007 */
[----:B------:R-:W2:Y:S01]  /*3a2d0*/  LDL.LU.64 R6, [R1+0x18e0] ;  /* 0x0018e00001067983 */ /* 0x000ea20000300a00 */
[----:B------:R-:W2:Y:S02]  /*3a2e0*/  LDL.LU.64 R4, [R1+0x18d8] ;  /* 0x0018d80001047983 */ /* 0x000ea40000300a00 */
[----:B------:R-:W-:-:S10]  /*3a2f0*/  IMAD.MOV.U32 R20, RZ, RZ, R10 ;  /* 0x000000ffff147224 */ /* 0x000fd400078e000a */
[----:B------:R-:W-:Y:S01]  /*3a300*/  IMAD.MOV.U32 R28, RZ, RZ, R12 ;  /* 0x000000ffff1c7224 */ /* 0x000fe200078e000c */
[----:B------:R0:W-:Y:S01]  /*3a310*/  STL.64 [R1+0x470], R12 ;  /* 0x0004700c01007387 */ /* 0x0001e20000100a00 */
[----:B------:R1:W-:Y:S02]  /*3a320*/  STL.64 [R1+0x478], R14 ;  /* 0x0004780e01007387 */ /* 0x0003e40000100a00 */
[----:B------:R-:W-:Y:S01]  /*3a330*/  STL [R1+0x1810], R21 ;  /* 0x0018101501007387 */ /* 0x000fe20000100800 */
[----:B------:R-:W-:Y:S01]  /*3a340*/  STL [R1+0x13b4], R28 ;  /* 0x0013b41c01007387 */ /* 0x000fe20000100800 */
[----:B0-----:R-:W-:Y:S02]  /*3a350*/  IMAD.MOV.U32 R13, RZ, RZ, R26 ;  /* 0x000000ffff0d7224 */ /* 0x001fe400078e001a */
[----:B-1----:R-:W-:Y:S01]  /*3a360*/  IMAD.MOV.U32 R15, RZ, RZ, R27 ;  /* 0x000000ffff0f7224 */ /* 0x002fe200078e001b */
[----:B--2---:R-:W-:Y:S11]  /*3a370*/  HMMA.16816.F32 R4, R16, R10, R4 ;  /* 0x0000000a1004723c */ /* 0x004ff60000001804 */
[----:B------:R-:W-:Y:S11]  /*3a380*/  @!UPT UIADD3 URZ, URZ, URZ, URZ ;  /* 0x0000003f3f3ff290 */ /* 0x000ff6000fffe03f */
[----:B------:R-:W-:Y:S01]  /*3a390*/  @!UPT UIADD3 URZ, URZ, URZ, URZ ;  /* 0x0000003f3f3ff290 */ /* 0x000fe2000fffe03f */
[----:B------:R-:W-:Y:S01]  /*3a3a0*/  STL.64 [R1+0x460], R4 ;  /* 0x0004600401007387 */ /* 0x000fe20000100a00 */
[----:B------:R-:W-:Y:S02]  /*3a3b0*/  STL.64 [R1+0x468], R6 ;  /* 0x0004680601007387 */ /* 0x000fe40000100a00 */
[----:B------:R0:W-:Y:S02]  /*3a3c0*/  STL [R1+0x1884], R22 ;  /* 0x0018841601007387 */ /* 0x0001e40000100800 */
[----:B------:R-:W-:Y:S01]  /*3a3d0*/  STL [R1+0x1880], R20 ;  /* 0x0018801401007387 */ /* 0x000fe20000100800 */
[----:B0-----:R-:W2:Y:S01]  /*3a3e0*/  LDL.64 R22, [R1+0x58] ;  /* 0x0000580001167983 */ /* 0x001ea20000100a00 */
[----:B------:R-:W3:Y:S02]  /*3a3f0*/  LDL.LU R12, [R1+0x3f0] ;  /* 0x0003f000010c7983 */ /* 0x000ee40000300800 */
[----:B------:R-:W4:Y:S02]  /*3a400*/  LDL.LU R26, [R1+0x18d0] ;  /* 0x0018d000011a7983 */ /* 0x000f240000300800 */
[----:B------:R-:W2:Y:S01]  /*3a410*/  LDL.LU R14, [R1+0x3f8] ;  /* 0x0003f800010e7983 */ /* 0x000ea20000300800 */
[----:B------:R-:W2:Y:S01]  /*3a420*/  LDL.LU R27, [R1+0x18cc] ;  /* 0x0018cc00011b7983 */ /* 0x000ea20000300800 */
[----:B------:R-:W2:Y:S02]  /*3a430*/  LDL.LU R8, [R1+0x430] ;  /* 0x0004300001087983 */ /* 0x000ea40000300800 */
[----:B------:R-:W2:Y:S02]  /*3a440*/  LDL.LU R9, [R1+0x434] ;  /* 0x0004340001097983 */ /* 0x000ea40000300800 */
[----:B------:R-:W2:Y:S02]  /*3a450*/  LDL.LU R10, [R1+0x438] ;  /* 0x00043800010a7983 */ /* 0x000ea40000300800 */
[----:B------:R-:W-:-:S02]  /*3a460*/  IMAD.MOV.U32 R28, RZ, RZ, R11 ;  /* 0x000000ffff1c7224 */ /* 0x000fc400078e000b */
[----:B------:R-:W-:Y:S02]  /*3a470*/  IMAD.MOV.U32 R29, RZ, RZ, R4 ;  /* 0x000000ffff1d7224 */ /* 0x000fe400078e0004 */
[----:B----4-:R-:W-:Y:S02]  /*3a480*/  IMAD.MOV.U32 R11, RZ, RZ, R26 ;  /* 0x000000ffff0b7224 */ /* 0x010fe400078e001a */
[----:B------:R-:W4:Y:S01]  /*3a490*/  LDL.LU R26, [R1+0x18c8] ;  /* 0x0018c800011a7983 */ /* 0x000f220000300800 */
[----:B------:R-:W4:Y:S02]  /*3a4a0*/  LDL.LU R4, [R1+0x440] ;  /* 0x0004400001047983 */ /* 0x000f240000300800 */
[----:B------:R-:W4:Y:S02]  /*3a4b0*/  LDL.LU R5, [R1+0x444] ;  /* 0x0004440001057983 */ /* 0x000f240000300800 */
[----:B------:R-:W4:Y:S01]  /*3a4c0*/  LDL.LU R6, [R1+0x448] ;  /* 0x0004480001067983 */ /* 0x000f220000300800 */
[----:B------:R-:W4:Y:S01]  /*3a4d0*/  LDL.LU R7, [R1+0x44c] ;  /* 0x00044c0001077983 */ /* 0x000f220000300800 */
[----:B--2---:R0:W-:Y:S02]  /*3a4e0*/  STL.64 [R1+0x18b0], R10 ;  /* 0x0018b00a01007387 */ /* 0x0041e40000100a00 */
[----:B------:R-:W-:Y:S01]  /*3a4f0*/  STL.64 [R1+0x18a8], R8 ;  /* 0x0018a80801007387 */ /* 0x000fe20000100a00 */
[----:B0-----:R-:W2:Y:S01]  /*3a500*/  LDL.64 R10, [R1+0x48] ;  /* 0x00004800010a7983 */ /* 0x001ea20000100a00 */
[----:B------:R0:W-:Y:S02]  /*3a510*/  STL.64 [R1+0x1848], R14 ;  /* 0x0018480e01007387 */ /* 0x0001e40000100a00 */
[----:B---3--:R-:W-:Y:S01]  /*3a520*/  STL.64 [R1+0x1840], R12 ;  /* 0x0018400c01007387 */ /* 0x008fe20000100a00 */
[----:B0-----:R-:W3:Y:S04]  /*3a530*/  LDL.64 R14, [R1+0x8] ;  /* 0x00000800010e7983 */ /* 0x001ee80000100a00 */
[----:B---3--:R0:W-:Y:S04]  /*3a540*/  STL.64 [R1+0x1860], R14 ;  /* 0x0018600e01007387 */ /* 0x0081e80000100a00 */
[----:B0-----:R-:W3:Y:S04]  /*3a550*/  LDL.64 R14, [R1+0x18] ;  /* 0x00001800010e7983 */ /* 0x001ee80000100a00 */
[----:B---3--:R0:W-:Y:S01]  /*3a560*/  STL.64 [R1+0x1878], R14 ;  /* 0x0018780e01007387 */ /* 0x0081e20000100a00 */
[----:B------:R-:W3:Y:S02]  /*3a570*/  LDL.LU R12, [R1+0x450] ;  /* 0x00045000010c7983 */ /* 0x000ee40000300800 */
[----:B------:R-:W3:Y:S01]  /*3a580*/  LDL.LU R13, [R1+0x454] ;  /* 0x00045400010d7983 */ /* 0x000ee20000300800 */
[----:B0-----:R-:W3:Y:S01]  /*3a590*/  LDL.LU R14, [R1+0x458] ;  /* 0x00045800010e7983 */ /* 0x001ee20000300800 */
[----:B----4-:R-:W-:-:S02]  /*3a5a0*/  IMAD.MOV.U32 R15, RZ, RZ, R26 ;  /* 0x000000ffff0f7224 */ /* 0x010fc400078e001a */
[----:B------:R-:W4:Y:S02]  /*3a5b0*/  LDL.LU R26, [R1+0x18c4] ;  /* 0x0018c400011a7983 */ /* 0x000f240000300800 */
[----:B------:R-:W-:Y:S02]  /*3a5c0*/  STL [R1+0x13b8], R29 ;  /* 0x0013b81d01007387 */ /* 0x000fe40000100800 */
[----:B------:R-:W-:Y:S02]  /*3a5d0*/  IMAD.MOV.U32 R20, RZ, RZ, R27 ;  /* 0x000000ffff147224 */ /* 0x000fe400078e001b */
[----:B------:R-:W-:Y:S02]  /*3a5e0*/  IMAD.MOV.U32 R25, RZ, RZ, R22 ;  /* 0x000000ffff197224 */ /* 0x000fe400078e0016 */
[----:B------:R-:W-:Y:S01]  /*3a5f0*/  IMAD.MOV.U32 R24, RZ, RZ, R23 ;  /* 0x000000ffff187224 */ /* 0x000fe200078e0017 */
[C---:B---3--:R-:W-:Y:S11]  /*3a600*/  HMMA.16816.F32 R12, R16.reuse, R22, R12 ;  /* 0x00000016100c723c */ /* 0x048ff6000000180c */
[----:B------:R-:W-:Y:S11]  /*3a610*/  @!UPT UIADD3 URZ, URZ, URZ, URZ ;  /* 0x0000003f3f3ff290 */ /* 0x000ff6000fffe03f */
[----:B------:R-:W-:Y:S01]  /*3a620*/  @!UPT UIADD3 URZ, URZ, URZ, URZ ;  /* 0x0000003f3f3ff290 */ /* 0x000fe2000fffe03f */
[----:B------:R-:W-:Y:S01]  /*3a630*/  STL.64 [R1+0x450], R12 ;  /* 0x0004500c01007387 */ /* 0x000fe20000100a00 */
[----:B------:R0:W-:Y:S02]  /*3a640*/  STL.64 [R1+0x458], R14 ;  /* 0x0004580e01007387 */ /* 0x0001e40000100a00 */
[----:B------:R-:W4:Y:S02]  /*3a650*/  LDL.LU R27, [R1+0x18c0] ;  /* 0x0018c000011b7983 */ /* 0x000f240000300800 */
[----:B------:R-:W3:Y:S01]  /*3a660*/  LDL.LU R21, [R1+0x424] ;  /* 0x0004240001157983 */ /* 0x000ee20000300800 */
[----:B------:R-:W3:Y:S01]  /*3a670*/  LDL.LU R22, [R1+0x428] ;  /* 0x0004280001167983 */ /* 0x000ee20000300800 */
[----:B------:R-:W3:Y:S01]  /*3a680*/  LDL.LU R23, [R1+0x42c] ;  /* 0x00042c0001177983 */ /* 0x000ee20000300800 */
[C---:B--2---:R-:W-:Y:S02]  /*3a690*/  HMMA.16816.F32 R4, R16.reuse, R10, R4 ;  /* 0x0000000a1004723c */ /* 0x044fe40000001804 */
[----:B---3--:R1:W-:Y:S01]  /*3a6a0*/  STL.64 [R1+0x1898], R22 ;  /* 0x0018981601007387 */ /* 0x0083e20000100a00 */
[----:B------:R-:W-:Y:S02]  /*3a6b0*/  STL.64 [R1+0x1890], R20 ;  /* 0x0018901401007387 */ /* 0x000fe40000100a00 */
[----:B0-----:R-:W2:Y:S01]  /*3a6c0*/  LDL.64 R14, [R1+0x28] ;  /* 0x00002800010e7983 */ /* 0x001ea20000100a00 */
[----:B-1----:R-:W3:Y:S01]  /*3a6d0*/  LDL.64 R22, [R1+0x38] ;  /* 0x0000380001167983 */ /* 0x002ee20000100a00 */
[----:B----4-:R-:W-:Y:S02]  /*3a6e0*/  STL.64 [R1+0x1858], R26 ;  /* 0x0018581a01007387 */ /* 0x010fe40000100a00 */
[----:B------:R0:W-:Y:S02]  /*3a6f0*/  STL.64 [R1+0x1850], R24 ;  /* 0x0018501801007387 */ /* 0x0001e40000100a00 */
[----:B0-----:R-:W4:Y:S01]  /*3a700*/  LDL.LU R24, [R1+0x400] ;  /* 0x0004000001187983 */ /* 0x001f220000300800 */
[----:B------:R-:W4:Y:S02]  /*3a710*/  LDL.LU R25, [R1+0x404] ;  /* 0x0004040001197983 */ /* 0x000f240000300800 */
[----:B------:R-:W2:Y:S02]  /*3a720*/  LDL.LU R26, [R1+0x408] ;  /* 0x00040800011a7983 */ /* 0x000ea40000300800 */
[----:B------:R-:W2:Y:S02]  /*3a730*/  LDL.LU R27, [R1+0x40c] ;  /* 0x00040c00011b7983 */ /* 0x000ea40000300800 */
[----:B------:R-:W-:Y:S01]  /*3a740*/  IMAD.MOV.U32 R29, RZ, RZ, R11 ;  /* 0x000000ffff1d7224 */ /* 0x000fe200078e000b */
[----:B--2---:R-:W-:Y:S01]  /*3a750*/  STL.64 [R1+0x1870], R26 ;  /* 0x0018701a01007387 */ /* 0x004fe20000100a00 */
[----:B----4-:R0:W-:Y:S03]  /*3a760*/  STL.64 [R1+0x1868], R24 ;  /* 0x0018681801007387 */ /* 0x0101e60000100a00 */
[----:B0-----:R-:W2:Y:S01]  /*3a770*/  LDL.LU R24, [R1+0x410] ;  /* 0x0004100001187983 */ /* 0x001ea20000300800 */
[----:B------:R-:W2:Y:S02]  /*3a780*/  LDL.LU R25, [R1+0x414] ;  /* 0x0004140001197983 */ /* 0x000ea40000300800 */
[----:B------:R-:W2:Y:S02]  /*3a790*/  LDL.LU R26, [R1+0x418] ;  /* 0x00041800011a7983 */ /* 0x000ea40000300800 */
[----:B------:R-:W2:Y:S01]  /*3a7a0*/  LDL.LU R27, [R1+0x41c] ;  /* 0x00041c00011b7983 */ /* 0x000ea20000300800 */
[----:B------:R0:W-:Y:S01]  /*3a7b0*/  STL.64 [R1+0x440], R4 ;  /* 0x0004400401007387 */ /* 0x0001e20000100a00 */
[----:B------:R1:W-:Y:S02]  /*3a7c0*/  STL.64 [R1+0x448], R6 ;  /* 0x0004480601007387 */ /* 0x0003e40000100a00 */
[----:B0-----:R-:W-:Y:S01]  /*3a7d0*/  IMAD.MOV.U32 R5, RZ, RZ, R10 ;  /* 0x000000ffff057224 */ /* 0x001fe200078e000a */
[----:B-1----:R-:W4:Y:S01]  /*3a7e0*/  LDL.LU.64 R6, [R1+0x18b8] ;  /* 0x0018b80001067983 */ /* 0x002f220000300a00 */
[----:B------:R-:W2:Y:S02]  /*3a7f0*/  LDL.LU.64 R10, [R1+0x18b0] ;  /* 0x0018b000010a7983 */ /* 0x000ea40000300a00 */
[----:B------:R-:W2:Y:S02]  /*3a800*/  LDL.LU.64 R8, [R1+0x18a8] ;  /* 0x0018a80001087983 */ /* 0x000ea40000300a00 */
[----:B---3--:R-:W-:Y:S01]  /*3a810*/  IMAD.MOV.U32 R4, RZ, RZ, R23 ;  /* 0x000000ffff047224 */ /* 0x008fe200078e0017 */
[C---:B--2---:R-:W-:Y:S11]  /*3a820*/  HMMA.16816.F32 R8, R16.reuse, R22, R8 ;  /* 0x000000161008723c */ /* 0x044ff60000001808 */
[----:B------:R-:W-:Y:S11]  /*3a830*/  @!UPT UIADD3 URZ, URZ, URZ, URZ ;  /* 0x0000003f3f3ff290 */ /* 0x000ff6000fffe03f */
[----:B------:R-:W-:Y:S01]  /*3a840*/  @!UPT UIADD3 URZ, URZ, URZ, URZ ;  /* 0x0000003f3f3ff290 */ /* 0x000fe2000fffe03f */
[----:B------:R0:W-:Y:S01]  /*3a850*/  STL.64 [R1+0x430], R8 ;  /* 0x0004300801007387 */ /* 0x0001e20000100a00 */
[----:B------:R1:W-:Y:S02]  /*3a860*/  STL.64 [R1+0x438], R10 ;  /* 0x0004380a01007387 */ /* 0x0003e40000100a00 */
[----:B0-----:R-:W-:Y:S01]  /*3a870*/  IMAD.MOV.U32 R9, RZ, RZ, R22 ;  /* 0x000000ffff097224 */ /* 0x001fe200078e0016 */
[----:B-1----:R-:W2:Y:S01]  /*3a880*/  LDL.LU.64 R10, [R1+0x18a0] ;  /* 0x0018a000010a7983 */ /* 0x002ea20000300a00 */
[----:B------:R-:W3:Y:S02]  /*3a890*/  LDL.LU.64 R22, [R1+0x1898] ;  /* 0x0018980001167983 */ /* 0x000ee40000300a00 */
[----:B------:R-:W3:Y:S02]  /*3a8a0*/  LDL.LU.64 R20, [R1+0x1890] ;  /* 0x0018900001147983 */ /* 0x000ee40000300a00 */
[----:B----4-:R-:W-:Y:S01]  /*3a8b0*/  STL.64 [R1+0x1820], R6 ;  /* 0x0018200601007387 */ /* 0x010fe20000100a00 */
[----:B------:R0:W-:Y:S04]  /*3a8c0*/  STL.64 [R1+0x1818], R4 ;  /* 0x0018180401007387 */ /* 0x0001e80000100a00 */
[----:B0-----:R-:W4:Y:S01]  /*3a8d0*/  LDL.LU R4, [R1+0x3d0] ;  /* 0x0003d00001047983 */ /* 0x001f220000300800 */
[----:B------:R-:W4:Y:S02]  /*3a8e0*/  LDL.LU R5, [R1+0x3d4] ;  /* 0x0003d40001057983 */ /* 0x000f240000300800 */
[----:B------:R-:W2:Y:S02]  /*3a8f0*/  LDL.LU R6, [R1+0x3d8] ;  /* 0x0003d80001067983 */ /* 0x000ea40000300800 */
[----:B------:R-:W2:Y:S02]  /*3a900*/  LDL.LU R7, [R1+0x3dc] ;  /* 0x0003dc0001077983 */ /* 0x000ea40000300800 */
[----:B------:R-:W-:Y:S01]  /*3a910*/  IMAD.MOV.U32 R8, RZ, RZ, R15 ;  /* 0x000000ffff087224 */ /* 0x000fe200078e000f */
[----:B---3--:R-:W-:Y:S01]  /*3a920*/  HMMA.16816.F32 R20, R16, R14, R20 ;  /* 0x0000000e1014723c */ /* 0x008fe20000001814 */
[----:B--2---:R0:W-:Y:S01]  /*3a930*/  STL.64 [R1+0x1830], R6 ;  /* 0x0018300601007387 */ /* 0x0041e20000100a00 */
[----:B----4-:R1:W-:Y:S02]  /*3a940*/  STL.64 [R1+0x1828], R4 ;  /* 0x0018280401007387 */ /* 0x0103e40000100a00 */
[----:B0-----:R-:W-:Y:S01]  /*3a950*/  IMAD.MOV.U32 R6, RZ, RZ, R10 ;  /* 0x000000ffff067224 */ /* 0x001fe200078e000a */
[----:B-1----:R-:W2:Y:S01]  /*3a960*/  LDL.LU R4, [R1+0x3e0] ;  /* 0x0003e00001047983 */ /* 0x002ea20000300800 */
[----:B------:R-:W2:Y:S02]  /*3a970*/  LDL.LU R5, [R1+0x3e4] ;  /* 0x0003e40001057983 */ /* 0x000ea40000300800 */
[----:B------:R-:W3:Y:S02]  /*3a980*/  LDL.LU R10, [R1+0x188c] ;  /* 0x00188c00010a7983 */ /* 0x000ee40000300800 */
[----:B------:R-:W-:-:S02]  /*3a990*/  IMAD.MOV.U32 R7, RZ, RZ, R11 ;  /* 0x000000ffff077224 */ /* 0x000fc400078e000b */
[----:B------:R-:W3:Y:S11]  /*3a9a0*/  LDL.LU R11, [R1+0x1888] ;  /* 0x00188800010b7983 */ /* 0x000ef60000300800 */
[----:B------:R-:W-:Y:S02]  /*3a9b0*/  STL.64 [R1+0x420], R20 ;  /* 0x0004201401007387 */ /* 0x000fe40000100a00 */
[----:B------:R0:W-:Y:S02]  /*3a9c0*/  STL.64 [R1+0x428], R22 ;  /* 0x0004281601007387 */ /* 0x0001e40000100a00 */
[----:B0-----:R-:W4:Y:S01]  /*3a9d0*/  LDL.LU R22, [R1+0x1884] ;  /* 0x0018840001167983 */ /* 0x001f220000300800 */
[----:B------:R-:W2:Y:S02]  /*3a9e0*/  LDL.LU R20, [R1+0x1880] ;  /* 0x0018800001147983 */ /* 0x000ea40000300800 */
[----:B------:R-:W-:-:S02]  /*3a9f0*/  IMAD.MOV.U32 R23, RZ, RZ, R14 ;  /* 0x000000ffff177224 */ /* 0x000fc400078e000e */
        /* <DEDUP_REMOVED lines=20> */
[C---:B--2---:R-:W-:Y:S11]  /*3ab40*/  HMMA.16816.F32 R12, R16.reuse, R26, R12 ;  /* 0x0000001a100c723c */ /* 0x044ff6000000180c */
[----:B------:R-:W-:Y:S11]  /*3ab50*/  @!UPT UIADD3 URZ, URZ, URZ, URZ ;  /* 0x0000003f3f3ff290 */ /* 0x000ff6000fffe03f */
[----:B------:R-:W-:Y:S01]  /*3ab60*/  @!UPT UIADD3 URZ, URZ, URZ, URZ ;  /* 0x0000003f3f3ff290 */ /* 0x000fe2000fffe03f */
[----:B------:R-:W-:Y:S01]  /*3ab70*/  STL.64 [R1+0x3f0], R12 ;  /* 0x0003f00c01007387 */ /* 0x000fe20000100a00 */
[----:B------:R0:W-:Y:S03]  /*3ab80*/  STL.64 [R1+0x3f8], R14 ;  /* 0x0003f80e01007387 */ /* 0x0001e60000100a00 */
[----:B0-----:R-:W2:Y:S01]  /*3ab90*/  LDL.LU.64 R14, [R1+0x1838] ;  /* 0x00183800010e7983 */ /* 0x001ea20000300a00 */
[----:B------:R-:W-:Y:S01]  /*3aba0*/  STL.64 [R1+0x16e0], R26 ;  /* 0x0016e01a01007387 */ /* 0x000fe20000100a00 */
[C---:B--2---:R-:W-:Y:S11]  /*3abb0*/  HMMA.16816.F32 R4, R16.reuse, R14, R4 ;  /* 0x0000000e1004723c */ /* 0x044ff60000001804 */
[----:B------:R-:W-:Y:S11]  /*3abc0*/  @!UPT UIADD3 URZ, URZ, URZ, URZ ;  /* 0x0000003f3f3ff290 */ /* 0x000ff6000fffe03f */
[----:B------:R-:W-:Y:S01]  /*3abd0*/  @!UPT UIADD3 URZ, URZ, URZ, URZ ;  /* 0x0000003f3f3ff290 */ /* 0x000fe2000fffe03f */
[----:B------:R-:W-:Y:S01]  /*3abe0*/  STL.64 [R1+0x3e0], R4 ;  /* 0x0003e00401007387 */ /* 0x000fe20000100a00 */
[----:B------:R0:W-:Y:S03]  /*3abf0*/  STL.64 [R1+0x3e8], R6 ;  /* 0x0003e80601007387 */ /* 0x0001e60000100a00 */
[----:B0-----:R-:W3:Y:S01]  /*3ac00*/  LDL.LU.64 R6, [R1+0x1830] ;  /* 0x0018300001067983 */ /* 0x001ee20000300a00 */
[----:B------:R-:W3:Y:S02]  /*3ac10*/  LDL.LU.64 R4, [R1+0x1828] ;  /* 0x0018280001047983 */ /* 0x000ee40000300a00 */
[----:B------:R0:W-:Y:S02]  /*3ac20*/  STL.64 [R1+0x16d8], R14 ;  /* 0x0016d80e01007387 */ /* 0x0001e40000100a00 */
[----:B------:R-:W2:Y:S01]  /*3ac30*/  LDL.LU R12, [R1+0x2d0] ;  /* 0x0002d000010c7983 */ /* 0x000ea20000300800 */
[----:B------:R-:W2:Y:S04]  /*3ac40*/  LDL.LU R13, [R1+0x2d4] ;  /* 0x0002d400010d7983 */ /* 0x000ea80000300800 */
[----:B0-----:R-:W2:Y:S01]  /*3ac50*/  LDL.LU R14, [R1+0x2d8] ;  /* 0x0002d800010e7983 */ /* 0x001ea20000300800 */
[----:B------:R-:W2:Y:S01]  /*3ac60*/  LDL.LU R15, [R1+0x2dc] ;  /* 0x0002dc00010f7983 */ /* 0x000ea20000300800 */
[C---:B---3--:R-:W-:Y:S11]  /*3ac70*/  HMMA.16816.F32 R4, R16.reuse, R10, R4 ;  /* 0x0000000a1004723c */ /* 0x048ff60000001804 */
[----:B------:R-:W-:Y:S11]  /*3ac80*/  @!UPT UIADD3 URZ, URZ, URZ, URZ ;  /* 0x0000003f3f3ff290 */ /* 0x000ff6000fffe03f */
[----:B------:R-:W-:Y:S01]  /*3ac90*/  @!UPT UIADD3 URZ, URZ, URZ, URZ ;  /* 0x0000003f3f3ff290 */ /* 0x000fe2000fffe03f */
[----:B------:R-:W-:Y:S01]  /*3aca0*/  STL.64 [R1+0x3d0], R4 ;  /* 0x0003d00401007387 */ /* 0x000fe20000100a00 */
[----:B------:R0:W-:Y:S03]  /*3acb0*/  STL.64 [R1+0x3d8], R6 ;  /* 0x0003d80601007387 */ /* 0x0001e60000100a00 */
[----:B0-----:R-:W2:Y:S01]  /*3acc0*/  LDL.LU.64 R6, [R1+0x1820] ;  /* 0x0018200001067983 */ /* 0x001ea20000300a00 */
[----:B------:R-:W3:Y:S02]  /*3acd0*/  LDL.LU.64 R4, [R1+0x1818] ;  /* 0x0018180001047983 */ /* 0x000ee40000300a00 */
[----:B------:R-:W-:Y:S01]  /*3ace0*/  STL.64 [R1+0x17d0], R10 ;  /* 0x0017d00a01007387 */ /* 0x000fe20000100a00 */
[----:B--2---:R-:W-:Y:S01]  /*3acf0*/  HMMA.16816.F32 R16, R16, R6, R12 ;  /* 0x000000061010723c */ /* 0x004fe2000000180c */
[----:B------:R-:W-:Y:S01]  /*3ad00*/  STL.64 [R1+0x17d8], R6 ;  /* 0x0017d80601007387 */ /* 0x000fe20000100a00 */
[----:B------:R-:W2:Y:S11]  /*3ad10*/  LDL.LU R12, [R1+0x200] ;  /* 0x00020000010c7983 */ /* 0x000eb60000300800 */
[----:B------:R-:W-:Y:S10]  /*3ad20*/  @!UPT UIADD3 URZ, URZ, URZ, URZ ;  /* 0x0000003f3f3ff290 */ /* 0x000ff4000fffe03f */
[----:B------:R-:W-:Y:S01]  /*3ad30*/  STL.64 [R1+0x2d0], R16 ;  /* 0x0002d01001007387 */ /* 0x000fe20000100a00 */
[----:B------:R-:W-:Y:S02]  /*3ad40*/  STL.64 [R1+0x2d8], R18 ;  /* 0x0002d81201007387 */ /* 0x000fe40000100a00 */
[----:B------:R-:W2:Y:S02]  /*3ad50*/  LDL.LU R13, [R1+0x204] ;  /* 0x00020400010d7983 */ /* 0x000ea40000300800 */
[----:B------:R-:W2:Y:S01]  /*3ad60*/  LDL.LU R14, [R1+0x208] ;  /* 0x00020800010e7983 */ /* 0x000ea20000300800 */
[----:B------:R-:W2:Y:S01]  /*3ad70*/  LDL.LU R15, [R1+0x20c] ;  /* 0x00020c00010f7983 */ /* 0x000ea20000300800 */
[----:B------:R-:W-:Y:S02]  /*3ad80*/  IMAD.MOV.U32 R26, RZ, RZ, R21 ;  /* 0x000000ffff1a7224 */ /* 0x000fe400078e0015 */
[----:B------:R-:W-:Y:S01]  /*3ad90*/  IMAD.MOV.U32 R27, RZ, RZ, R0 ;  /* 0x000000ffff1b7224 */ /* 0x000fe200078e0000 */
[----:B--2---:R-:W-:Y:S01]  /*3ada0*/  STL.64 [R1+0x16f0], R14 ;  /* 0x0016f00e01007387 */ /* 0x004fe20000100a00 */
[----:B------:R-:W-:Y:S02]  /*3adb0*/  STL.64 [R1+0x16e8], R12 ;  /* 0x0016e80c01007387 */ /* 0x000fe40000100a00 */
[----:B------:R-:W2:Y:S02]  /*3adc0*/  LDL.LU R21, [R1+0x1810] ;  /* 0x0018100001157983 */ /* 0x000ea40000300800 */
        /* <DEDUP_REMOVED lines=23> */
[----:B---3--:R-:W-:Y:S01]  /*3af40*/  IMAD.MOV.U32 R27, RZ, RZ, R4 ;  /* 0x000000ffff1b7224 */ /* 0x008fe200078e0004 */
[----:B------:R-:W3:Y:S01]  /*3af50*/  LDL.LU R9, [R1+0x17f8] ;  /* 0x0017f80001097983 */ /* 0x000ee20000300800 */
[----:B------:R-:W3:Y:S03]  /*3af60*/  LDL.LU R4, [R1+0x17f4] ;  /* 0x0017f40001047983 */ /* 0x000ee60000300800 */
        /* <DEDUP_REMOVED lines=11> */
[----:B------:R-:W2:Y:S01]  /*3b020*/  LDL.LU R5, [R1+0x17f0] ;  /* 0x0017f00001057983 */ /* 0x000ea20000300800 */
[----:B------:R0:W-:Y:S02]  /*3b030*/  STL.64 [R1+0x1758], R26 ;  /* 0x0017581a01007387 */ /* 0x0001e40000100a00 */
[----:B------:R1:W-:Y:S02]  /*3b040*/  STL.64 [R1+0x1760], R18 ;  /* 0x0017601201007387 */ /* 0x0003e40000100a00 */
[----:B------:R-:W2:Y:S01]  /*3b050*/  LDL.LU R24, [R1+0x260] ;  /* 0x0002600001187983 */ /* 0x000ea20000300800 */
[----:B------:R-:W2:Y:S04]  /*3b060*/  LDL.LU R25, [R1+0x264] ;  /* 0x0002640001197983 */ /* 0x000ea80000300800 */
[----:B0-----:R-:W2:Y:S01]  /*3b070*/  LDL.LU R26, [R1+0x268] ;  /* 0x00026800011a7983 */ /* 0x001ea20000300800 */
        /* <DEDUP_REMOVED lines=8> */
[----:B----4-:R-:W-:Y:S01]  /*3b100*/  IMAD.MOV.U32 R19, RZ, RZ, R22 ;  /* 0x000000ffff137224 */ /* 0x010fe200078e0016 */
[----:B------:R-:W2:Y:S01]  /*3b110*/  LDL.LU R21, [R1+0x17e8] ;  /* 0x0017e80001157983 */ /* 0x000ea20000300800 */
[----:B------:R-:W2:Y:S03]  /*3b120*/  LDL.LU R22, [R1+0x17e4] ;  /* 0x0017e40001167983 */ /* 0x000ea60000300800 */
[----:B------:R0:W-:Y:S01]  /*3b130*/  STL.64 [R1+0x1790], R18 ;  /* 0x0017901201007387 */ /* 0x0001e20000100a00 */
[----:B------:R-:W4:Y:S02]  /*3b140*/  LDL.LU R24, [R1+0x270] ;  /* 0x0002700001187983 */ /* 0x000f240000300800 */
[----:B------:R-:W4:Y:S02]  /*3b150*/  LDL.LU R25, [R1+0x274] ;  /* 0x0002740001197983 */ /* 0x000f240000300800 */
[----:B------:R-:W2:Y:S01]  /*3b160*/  LDL.LU R26, [R1+0x278] ;  /* 0x00027800011a7983 */ /* 0x000ea20000300800 */
[----:B------:R-:W2:Y:S01]  /*3b170*/  LDL.LU R27, [R1+0x27c] ;  /* 0x00027c00011b7983 */ /* 0x000ea20000300800 */
[----:B------:R-:W2:Y:S02]  /*3b180*/  LDL.LU R16, [R1+0x290] ;  /* 0x0002900001107983 */ /* 0x000ea40000300800 */
[----:B------:R-:W2:Y:S01]  /*3b190*/  LDL.LU R17, [R1+0x294] ;  /* 0x0002940001117983 */ /* 0x000ea20000300800 */
[----:B0-----:R-:W2:Y:S01]  /*3b1a0*/  LDL.LU R18, [R1+0x298] ;  /* 0x0002980001127983 */ /* 0x001ea20000300800 */
[----:B------:R-:W2:Y:S02]  /*3b1b0*/  LDL.LU R19, [R1+0x29c] ;  /* 0x00029c0001137983 */ /* 0x000ea40000300800 */
[----:B---3--:R-:W-:-:S02]  /*3b1c0*/  IMAD.MOV.U32 R11, RZ, RZ, R4 ;  /* 0x000000ffff0b7224 */ /* 0x008fc400078e0004 */
[----:B------:R-:W-:Y:S01]  /*3b1d0*/  IMAD.MOV.U32 R10, RZ, RZ, R5 ;  /* 0x000000ffff0a7224 */ /* 0x000fe200078e0005 */
[----:B--2---:R0:W-:Y:S01]  /*3b1e0*/  STL.64 [R1+0x17a0], R18 ;  /* 0x0017a01201007387 */ /* 0x0041e20000100a00 */
[----:B------:R-:W-:Y:S02]  /*3b1f0*/  STL.64 [R1+0x1798], R16 ;  /* 0x0017981001007387 */ /* 0x000fe40000100a00 */
[----:B0-----:R-:W-:Y:S02]  /*3b200*/  IMAD.MOV.U32 R18, RZ, RZ, R23 ;  /* 0x000000ffff127224 */ /* 0x001fe400078e0017 */
[----:B------:R-:W-:Y:S01]  /*3b210*/  IMAD.MOV.U32 R19, RZ, RZ, R3 ;  /* 0x000000ffff137224 */ /* 0x000fe200078e0003 */
[----:B------:R-:W2:Y:S04]  /*3b220*/  LDL.LU R23, [R1+0x17e0] ;  /* 0x0017e00001177983 */ /* 0x000ea80000300800 */
[----:B------:R-:W-:Y:S01]  /*3b230*/  STL.64 [R1+0x17b8], R18 ;  /* 0x0017b81201007387 */ /* 0x000fe20000100a00 */
[----:B------:R-:W2:Y:S02]  /*3b240*/  LDL.LU R4, [R1+0x2c0] ;  /* 0x0002c00001047983 */ /* 0x000ea40000300800 */
[----:B------:R-:W2:Y:S02]  /*3b250*/  LDL.LU R5, [R1+0x2c4] ;  /* 0x0002c40001057983 */ /* 0x000ea40000300800 */
[----:B------:R-:W2:Y:S01]  /*3b260*/  LDL.LU R6, [R1+0x2c8] ;  /* 0x0002c80001067983 */ /* 0x000ea20000300800 */
[----:B------:R-:W2:Y:S01]  /*3b270*/  LDL.LU R7, [R1+0x2cc] ;  /* 0x0002cc0001077983 */ /* 0x000ea20000300800 */
[----:B------:R-:W-:Y:S02]  /*3b280*/  STL.64 [R1+0x1788], R26 ;  /* 0x0017881a01007387 */ /* 0x000fe40000100a00 */
[----:B----4-:R0:W-:Y:S02]  /*3b290*/  STL.64 [R1+0x1780], R24 ;  /* 0x0017801801007387 */ /* 0x0101e40000100a00 */
[----:B0-----:R-:W3:Y:S01]  /*3b2a0*/  LDL.LU R24, [R1+0x280] ;  /* 0x0002800001187983 */ /* 0x001ee20000300800 */
[----:B------:R-:W3:Y:S02]  /*3b2b0*/  LDL.LU R25, [R1+0x284] ;  /* 0x0002840001197983 */ /* 0x000ee40000300800 */
[----:B------:R-:W4:Y:S02]  /*3b2c0*/  LDL.LU R26, [R1+0x288] ;  /* 0x00028800011a7983 */ /* 0x000f240000300800 */
[----:B------:R-:W4:Y:S02]  /*3b2d0*/  LDL.LU R27, [R1+0x28c] ;  /* 0x00028c00011b7983 */ /* 0x000f240000300800 */
[----:B----4-:R-:W-:Y:S01]  /*3b2e0*/  STL.64 [R1+0x17b0], R26 ;  /* 0x0017b01a01007387 */ /* 0x010fe20000100a00 */
[----:B---3--:R0:W-:Y:S03]  /*3b2f0*/  STL.64 [R1+0x17a8], R24 ;  /* 0x0017a81801007387 */ /* 0x0081e60000100a00 */
[----:B0-----:R-:W3:Y:S01]  /*3b300*/  LDL.LU R24, [R1+0x2a0] ;  /* 0x0002a00001187983 */ /* 0x001ee20000300800 */
[----:B------:R-:W3:Y:S02]  /*3b310*/  LDL.LU R25, [R1+0x2a4] ;  /* 0x0002a40001197983 */ /* 0x000ee40000300800 */
[----:B------:R-:W4:Y:S02]  /*3b320*/  LDL.LU R26, [R1+0x2a8] ;  /* 0x0002a800011a7983 */ /* 0x000f240000300800 */
[----:B------:R-:W4:Y:S02]  /*3b330*/  LDL.LU R27, [R1+0x2ac] ;  /* 0x0002ac00011b7983 */ /* 0x000f240000300800 */
[----:B------:R-:W-:-:S02]  /*3b340*/  IMAD.MOV.U32 R18, RZ, RZ, R9 ;  /* 0x000000ffff127224 */ /* 0x000fc400078e0009 */
[----:B------:R-:W-:Y:S02]  /*3b350*/  IMAD.MOV.U32 R19, RZ, RZ, R8 ;  /* 0x000000ffff137224 */ /* 0x000fe400078e0008 */
[C---:B--2---:R-:W-:Y:S01]  /*3b360*/  HMMA.16816.F32 R8, R20.reuse, R10, R4 ;  /* 0x0000000a1408723c */ /* 0x044fe20000001804 */
[----:B----4-:R-:W-:Y:S01]  /*3b370*/  STL.64 [R1+0x17c8], R26 ;  /* 0x0017c81a01007387 */ /* 0x010fe20000100a00 */
[----:B---3--:R0:W-:Y:S03]  /*3b380*/  STL.64 [R1+0x17c0], R24 ;  /* 0x0017c01801007387 */ /* 0x0081e60000100a00 */
        /* <DEDUP_REMOVED lines=8> */
[----:B------:R-:W4:Y:S02]  /*3b410*/  LDL.LU R14, [R1+0x248] ;  /* 0x00024800010e7983 */ /* 0x000f240000300800 */
[----:B------:R-:W4:Y:S04]  /*3b420*/  LDL.LU R15, [R1+0x24c] ;  /* 0x00024c00010f7983 */ /* 0x000f280000300800 */
[----:B------:R-:W-:Y:S01]  /*3b430*/  IMAD.MOV.U32 R4, RZ, RZ, R9 ;  /* 0x000000ffff047224 */ /* 0x000fe200078e0009 */
[C---:B--2---:R-:W-:Y:S01]  /*3b440*/  HMMA.16816.F32 R16, R20.reuse, R18, R24 ;  /* 0x000000121410723c */ /* 0x044fe20000001818 */
[----:B----4-:R-:W-:Y:S01]  /*3b450*/  STL.64 [R1+0x1750], R14 ;  /* 0x0017500e01007387 */ /* 0x010fe20000100a00 */
[----:B---3--:R0:W-:Y:S03]  /*3b460*/  STL.64 [R1+0x1748], R12 ;  /* 0x0017480c01007387 */ /* 0x0081e60000100a00 */
[----:B0-----:R-:W2:Y:S01]  /*3b470*/  LDL.LU R12, [R1+0x250] ;  /* 0x00025000010c7983 */ /* 0x001ea20000300800 */
[----:B------:R-:W2:Y:S02]  /*3b480*/  LDL.LU R13, [R1+0x254] ;  /* 0x00025400010d7983 */ /* 0x000ea40000300800 */
[----:B------:R-:W2:Y:S02]  /*3b490*/  LDL.LU R14, [R1+0x258] ;  /* 0x00025800010e7983 */ /* 0x000ea40000300800 */
[----:B------:R-:W2:Y:S01]  /*3b4a0*/  LDL.LU R15, [R1+0x25c] ;  /* 0x00025c00010f7983 */ /* 0x000ea20000300800 */
[----:B------:R-:W3:Y:S01]  /*3b4b0*/  LDL.LU.64 R6, [R1+0x17d8] ;  /* 0x0017d80001067983 */ /* 0x000ee20000300a00 */
[----:B------:R-:W-:Y:S02]  /*3b4c0*/  STL.64 [R1+0x2c0], R8 ;  /* 0x0002c00801007387 */ /* 0x000fe40000100a00 */
[----:B------:R0:W-:Y:S02]  /*3b4d0*/  STL.64 [R1+0x2c8], R10 ;  /* 0x0002c80a01007387 */ /* 0x0001e40000100a00 */
[----:B0-----:R-:W4:Y:S01]  /*3b4e0*/  LDL.LU.64 R10, [R1+0x17d0] ;  /* 0x0017d000010a7983 */ /* 0x001f220000300a00 */
[----:B------:R-:W-:Y:S02]  /*3b4f0*/  STL [R1+0x13c0], R8 ;  /* 0x0013c00801007387 */ /* 0x000fe40000100800 */
[----:B------:R-:W-:Y:S02]  /*3b500*/  STL [R1+0x13bc], R4 ;  /* 0x0013bc0401007387 */ /* 0x000fe40000100800 */
[----:B------:R-:W2:Y:S01]  /*3b510*/  LDL.LU.64 R26, [R1+0x17c8] ;  /* 0x0017c800011a7983 */ /* 0x000ea20000300a00 */
[----:B------:R-:W2:Y:S01]  /*3b520*/  LDL.LU.64 R24, [R1+0x17c0] ;  /* 0x0017c00001187983 */ /* 0x000ea20000300a00 */
[----:B------:R-:W-:Y:S02]  /*3b530*/  STL.64 [R1+0x2b0], R16 ;  /* 0x0002b01001007387 */ /* 0x000fe40000100a00 */
[----:B------:R0:W-:Y:S02]  /*3b540*/  STL.64 [R1+0x2b8], R18 ;  /* 0x0002b81201007387 */ /* 0x0001e40000100a00 */
[----:B0-----:R-:W2:Y:S02]  /*3b550*/  LDL.LU.64 R18, [R1+0x17b8] ;  /* 0x0017b80001127983 */ /* 0x001ea40000300a00 */
[----:B--2---:R-:W-:Y:S02]  /*3b560*/  HMMA.16816.F32 R16, R20, R18, R24 ;  /* 0x000000121410723c */ /* 0x004fe40000001818 */
[----:B------:R-:W2:Y:S01]  /*3b570*/  LDL.LU.64 R26, [R1+0x17b0] ;  /* 0x0017b000011a7983 */ /* 0x000ea20000300a00 */
[----:B------:R-:W2:Y:S11]  /*3b580*/  LDL.LU.64 R24, [R1+0x17a8] ;  /* 0x0017a80001187983 */ /* 0x000eb60000300a00 */
[----:B------:R-:W-:Y:S09]  /*3b590*/  @!UPT UIADD3 URZ, URZ, URZ, URZ ;  /* 0x0000003f3f3ff290 */ /* 0x000ff2000fffe03f */
[----:B------:R-:W-:Y:S01]  /*3b5a0*/  STL.64 [R1+0x2a0], R16 ;  /* 0x0002a01001007387 */ /* 0x000fe20000100a00 */
[----:B------:R0:W-:Y:S02]  /*3b5b0*/  STL.64 [R1+0x2a8], R18 ;  /* 0x0002a81201007387 */ /* 0x0001e40000100a00 */
[----:B------:R-:W-:Y:S02]  /*3b5c0*/  IMAD.MOV.U32 R5, RZ, RZ, R17 ;  /* 0x000000ffff057224 */ /* 0x000fe400078e0011 */
[----:B------:R-:W-:Y:S01]  /*3b5d0*/  IMAD.MOV.U32 R9, RZ, RZ, R16 ;  /* 0x000000ffff097224 */ /* 0x000fe200078e0010 */
[----:B0-----:R-:W2:Y:S01]  /*3b5e0*/  LDL.LU.64 R18, [R1+0x17a0] ;  /* 0x0017a00001127983 */ /* 0x001ea20000300a00 */
[----:B------:R-:W2:Y:S03]  /*3b5f0*/  LDL.LU.64 R16, [R1+0x1798] ;  /* 0x0017980001107983 */ /* 0x000ea60000300a00 */
[----:B------:R-:W-:Y:S02]  /*3b600*/  STL [R1+0x13c8], R9 ;  /* 0x0013c80901007387 */ /* 0x000fe40000100800 */
[----:B------:R-:W-:Y:S01]  /*3b610*/  STL [R1+0x13c4], R5 ;  /* 0x0013c40501007387 */ /* 0x000fe20000100800 */
[----:B---3--:R0:W-:Y:S02]  /*3b620*/  STL.64 [R1+0x16d0], R6 ;  /* 0x0016d00601007387 */ /* 0x0081e40000100a00 */
[----:B0-----:R-:W-:-:S02]  /*3b630*/  IMAD.MOV.U32 R6, RZ, RZ, R2 ;  /* 0x000000ffff067224 */ /* 0x001fc400078e0002 */
[----:B------:R-:W-:-:S07]  /*3b640*/  IMAD.MOV.U32 R7, RZ, RZ, R0 ;  /* 0x000000ffff077224 */ /* 0x000fce00078e0000 */
[C---:B--2---:R-:W-:Y:S01]  /*3b650*/  HMMA.16816.F32 R4, R20.reuse, R6, R16 ;  /* 0x000000061404723c */ /* 0x044fe20000001810 */
[----:B------:R-:W2:Y:S11]  /*3b660*/  LDL.LU.64 R18, [R1+0x1790] ;  /* 0x0017900001127983 */ /* 0x000eb60000300a00 */
[----:B------:R-:W-:Y:S11]  /*3b670*/  @!UPT UIADD3 URZ, URZ, URZ, URZ ;  /* 0x0000003f3f3ff290 */ /* 0x000ff6000fffe03f */
[----:B------:R0:W-:Y:S01]  /*3b680*/  STL.64 [R1+0x290], R4 ;  /* 0x0002900401007387 */ /* 0x0001e20000100a00 */
[----:B------:R1:W-:Y:S03]  /*3b690*/  STL.64 [R1+0x298], R6 ;  /* 0x0002980601007387 */ /* 0x0003e60000100a00 */
[----:B0-----:R-:W4:Y:S01]  /*3b6a0*/  LDL.LU R4, [R1+0x1e0] ;  /* 0x0001e00001047983 */ /* 0x001f220000300800 */
[----:B------:R-:W4:Y:S02]  /*3b6b0*/  LDL.LU R5, [R1+0x1e4] ;  /* 0x0001e40001057983 */ /* 0x000f240000300800 */
[----:B-1----:R-:W4:Y:S02]  /*3b6c0*/  LDL.LU R6, [R1+0x1e8] ;  /* 0x0001e80001067983 */ /* 0x002f240000300800 */
[----:B------:R-:W4:Y:S01]  /*3b6d0*/  LDL.LU R7, [R1+0x1ec] ;  /* 0x0001ec0001077983 */ /* 0x000f220000300800 */
        /* <DEDUP_REMOVED lines=15> */
[----:B------:R-:W2:Y:S11]  /*3b7d0*/  LDL.LU.64 R26, [R1+0x1758] ;  /* 0x00175800011a7983 */ /* 0x000eb60000300a00 */
[----:B------:R-:W-:Y:S10]  /*3b7e0*/  @!UPT UIADD3 URZ, URZ, URZ, URZ ;  /* 0x0000003f3f3ff290 */ /* 0x000ff4000fffe03f */
        /* <DEDUP_REMOVED lines=43> */
[C---:B--2---:R-:W-:Y:S11]  /*3baa0*/  HMMA.16816.F32 R12, R20.reuse, R26, R12 ;  /* 0x0000001a140c723c */ /* 0x044ff6000000180c */
[----:B------:R-:W-:Y:S11]  /*3bab0*/  @!UPT UIADD3 URZ, URZ, URZ, URZ ;  /* 0x0000003f3f3ff290 */ /* 0x000ff6000fffe03f */
[----:B------:R-:W-:Y:S01]  /*3bac0*/  @!UPT UIADD3 URZ, URZ, URZ, URZ ;  /* 0x0000003f3f3ff290 */ /* 0x000fe2000fffe03f */
[----:B------:R-:W-:Y:S01]  /*3bad0*/  STL.64 [R1+0x200], R12 ;  /* 0x0002000c01007387 */ /* 0x000fe20000100a00 */
[----:B------:R0:W-:Y:S03]  /*3bae0*/  STL.64 [R1+0x208], R14 ;  /* 0x0002080e01007387 */ /* 0x0001e60000100a00 */
[----:B0-----:R-:W2:Y:S01]  /*3baf0*/  LDL.LU.64 R14, [R1+0x16d8] ;  /* 0x0016d800010e7983 */ /* 0x001ea20000300a00 */
[----:B------:R0:W-:Y:S03]  /*3bb00*/  STL.64 [R1+0x1630], R26 ;  /* 0x0016301a01007387 */ /* 0x0001e60000100a00 */
[----:B0-----:R-:W2:Y:S04]  /*3bb10*/  LDL.LU.64 R26, [R1+0x78] ;  /* 0x00007800011a7983 */ /* 0x001ea80000300a00 */
[----:B--2---:R0:W-:Y:S01]  /*3bb20*/  STL.64 [R1+0x16b8], R26 ;  /* 0x0016b81a01007387 */ /* 0x0041e20000100a00 */
[----:B------:R-:W2:Y:S02]  /*3bb30*/  LDL.LU R24, [R1+0x1f0] ;  /* 0x0001f00001187983 */ /* 0x000ea40000300800 */
[----:B------:R-:W2:Y:S01]  /*3bb40*/  LDL.LU R25, [R1+0x1f4] ;  /* 0x0001f40001197983 */ /* 0x000ea20000300800 */
[----:B0-----:R-:W2:Y:S01]  /*3bb50*/  LDL.LU R26, [R1+0x1f8] ;  /* 0x0001f800011a7983 */ /* 0x001ea20000300800 */
[----:B------:R-:W2:Y:S02]  /*3bb60*/  LDL.LU R27, [R1+0x1fc] ;  /* 0x0001fc00011b7983 */ /* 0x000ea40000300800 */
[C---:B--2---:R-:W-:Y:S11]  /*3bb70*/  HMMA.16816.F32 R24, R20.reuse, R14, R24 ;  /* 0x0000000e1418723c */ /* 0x044ff60000001818 */
[----:B------:R-:W-:Y:S11]  /*3bb80*/  @!UPT UIADD3 URZ, URZ, URZ, URZ ;  /* 0x0000003f3f3ff290 */ /* 0x000ff6000fffe03f */
[----:B------:R-:W-:Y:S01]  /*3bb90*/  @!UPT UIADD3 URZ, URZ, URZ, URZ ;  /* 0x0000003f3f3ff290 */ /* 0x000fe2000fffe03f */
[----:B------:R-:W-:Y:S01]  /*3bba0*/  STL.64 [R1+0x1f0], R24 ;  /* 0x0001f01801007387 */ /* 0x000fe20000100a00 */
[----:B------:R0:W-:Y:S03]  /*3bbb0*/  STL.64 [R1+0x1f8], R26 ;  /* 0x0001f81a01007387 */ /* 0x0001e60000100a00 */
[----:B0-----:R-:W2:Y:S01]  /*3bbc0*/  LDL.LU.64 R26, [R1+0x98] ;  /* 0x00009800011a7983 */ /* 0x001ea20000300a00 */
[C---:B----4-:R-:W-:Y:S03]  /*3bbd0*/  HMMA.16816.F32 R4, R20.reuse, R10, R4 ;  /* 0x0000000a1404723c */ /* 0x050fe60000001804 */
[----:B--2---:R0:W-:Y:S04]  /*3bbe0*/  STL.64 [R1+0x16c0], R26 ;  /* 0x0016c01a01007387 */ /* 0x0041e80000100a00 */
[----:B0-----:R-:W2:Y:S04]  /*3bbf0*/  LDL.LU.64 R26, [R1+0xa8] ;  /* 0x0000a800011a7983 */ /* 0x001ea80000300a00 */
[----:B--2---:R0:W-:Y:S04]  /*3bc00*/  STL.64 [R1+0x16c8], R26 ;  /* 0x0016c81a01007387 */ /* 0x0041e80000100a00 */
[----:B0-----:R-:W2:Y:S01]  /*3bc10*/  LDL.LU.64 R26, [R1+0xb8] ;  /* 0x0000b800011a7983 */ /* 0x001ea20000300a00 */
[----:B------:R0:W-:Y:S02]  /*3bc20*/  STL [R1+0x1614], R14 ;  /* 0x0016140e01007387 */ /* 0x0001e40000100800 */
[----:B------:R1:W-:Y:S02]  /*3bc30*/  STL [R1+0x1610], R15 ;  /* 0x0016100f01007387 */ /* 0x0003e40000100800 */
[----:B------:R-:W4:Y:S01]  /*3bc40*/  LDL.LU R12, [R1+0x380] ;  /* 0x00038000010c7983 */ /* 0x000f220000300800 */
[----:B------:R-:W4:Y:S04]  /*3bc50*/  LDL.LU R13, [R1+0x384] ;  /* 0x00038400010d7983 */ /* 0x000f280000300800 */
[----:B0-----:R-:W4:Y:S01]  /*3bc60*/  LDL.LU R14, [R1+0x388] ;  /* 0x00038800010e7983 */ /* 0x001f220000300800 */
[----:B-1----:R-:W4:Y:S02]  /*3bc70*/  LDL.LU R15, [R1+0x38c] ;  /* 0x00038c00010f7983 */ /* 0x002f240000300800 */
[----:B------:R-:W-:Y:S02]  /*3bc80*/  STL.64 [R1+0x1e0], R4 ;  /* 0x0001e00401007387 */ /* 0x000fe40000100a00 */
[----:B------:R0:W-:Y:S02]  /*3bc90*/  STL.64 [R1+0x1e8], R6 ;  /* 0x0001e80601007387 */ /* 0x0001e40000100a00 */
[----:B0-----:R-:W3:Y:S01]  /*3bca0*/  LDL.LU.64 R6, [R1+0x16d0] ;  /* 0x0016d00001067983 */ /* 0x001ee20000300a00 */
[----:B------:R0:W-:Y:S02]  /*3bcb0*/  STL [R1+0x1600], R10 ;  /* 0x0016000a01007387 */ /* 0x0001e40000100800 */
[----:B------:R1:W-:Y:S02]  /*3bcc0*/  STL [R1+0x15fc], R11 ;  /* 0x0015fc0b01007387 */ /* 0x0003e40000100800 */
[----:B------:R-:W2:Y:S01]  /*3bcd0*/  LDL.LU R8, [R1+0x3a0] ;  /* 0x0003a00001087983 */ /* 0x000ea20000300800 */
[----:B------:R-:W2:Y:S04]  /*3bce0*/  LDL.LU R9, [R1+0x3a4] ;  /* 0x0003a40001097983 */ /* 0x000ea80000300800 */
[----:B0-----:R-:W2:Y:S01]  /*3bcf0*/  LDL.LU R10, [R1+0x3a8] ;  /* 0x0003a800010a7983 */ /* 0x001ea20000300800 */
[----:B-1----:R-:W2:Y:S01]  /*3bd00*/  LDL.LU R11, [R1+0x3ac] ;  /* 0x0003ac00010b7983 */ /* 0x002ea20000300800 */
[----:B---3--:R-:W-:Y:S02]  /*3bd10*/  HMMA.16816.F32 R16, R20, R6, R16 ;  /* 0x000000061410723c */ /* 0x008fe40000001810 */
[----:B------:R-:W0:Y:S04]  /*3bd20*/  LDSM.16.MT88.4 R20, [R0+0x11800] ;  /* 0x011800000014783b */ /* 0x000e280000004200 */
[----:B------:R1:W-:Y:S04]  /*3bd30*/  STL.64 [R1+0x1660], R6 ;  /* 0x0016600601007387 */ /* 0x0003e80000100a00 */
[----:B-1----:R-:W3:Y:S11]  /*3bd40*/  LDL.LU.64 R6, [R1+0x88] ;  /* 0x0000880001067983 */ /* 0x002ef60000300a00 */
[----:B------:R-:W-:Y:S02]  /*3bd50*/  @!UPT UIADD3 URZ, URZ, URZ, URZ ;  /* 0x0000003f3f3ff290 */ /* 0x000fe4000fffe03f */
[----:B------:R-:W-:Y:S01]  /*3bd60*/  STL.64 [R1+0xd0], R16 ;  /* 0x0000d01001007387 */ /* 0x000fe20000100a00 */
[----:B------:R-:W-:Y:S02]  /*3bd70*/  STL.64 [R1+0xd8], R18 ;  /* 0x0000d81201007387 */ /* 0x000fe40000100a00 */
[----:B------:R-:W2:Y:S01]  /*3bd80*/  LDSM.16.MT88.4 R16, [R2+0x11800] ;  /* 0x011800000210783b */ /* 0x000ea20000004200 */
[----:B0-----:R-:W-:Y:S03]  /*3bd90*/  STL.64 [R1+0x15e0], R22 ;  /* 0x0015e01601007387 */ /* 0x001fe60000100a00 */
[----:B------:R0:W-:Y:S02]  /*3bda0*/  STL.64 [R1+0x15d8], R20 ;  /* 0x0015d81401007387 */ /* 0x0001e40000100a00 */
[----:B0-----:R-:W2:Y:S01]  /*3bdb0*/  LDL.LU R20, [R1+0x3c0] ;  /* 0x0003c00001147983 */ /* 0x001ea20000300800 */
[----:B------:R-:W2:Y:S02]  /*3bdc0*/  LDL.LU R21, [R1+0x3c4] ;  /* 0x0003c40001157983 */ /* 0x000ea40000300800 */
[----:B------:R-:W2:Y:S02]  /*3bdd0*/  LDL.LU R22, [R1+0x3c8] ;  /* 0x0003c80001167983 */ /* 0x000ea40000300800 */
[----:B------:R-:W2:Y:S02]  /*3bde0*/  LDL.LU R23, [R1+0x3cc] ;  /* 0x0003cc0001177983 */ /* 0x000ea40000300800 */
[C---:B--2---:R-:W-:Y:S11]  /*3bdf0*/  HMMA.16816.F32 R20, R16.reuse, R26, R20 ;  /* 0x0000001a1014723c */ /* 0x044ff60000001814 */
[----:B------:R-:W-:Y:S11]  /*3be00*/  @!UPT UIADD3 URZ, URZ, URZ, URZ ;  /* 0x0000003f3f3ff290 */ /* 0x000ff6000fffe03f */
[----:B------:R-:W-:Y:S01]  /*3be10*/  @!UPT UIADD3 URZ, URZ, URZ, URZ ;  /* 0x0000003f3f3ff290 */ /* 0x000fe2000fffe03f */
[----:B------:R0:W-:Y:S01]  /*3be20*/  STL.64 [R1+0x3c0], R20 ;  /* 0x0003c01401007387 */ /* 0x0001e20000100a00 */
[----:B------:R-:W-:Y:S02]  /*3be30*/  STL.64 [R1+0x3c8], R22 ;  /* 0x0003c81601007387 */ /* 0x000fe40000100a00 */
[----:B0-----:R-:W-:Y:S02]  /*3be40*/  IMAD.MOV.U32 R20, RZ, RZ, R27 ;  /* 0x000000ffff147224 */ /* 0x001fe400078e001b */
[----:B------:R-:W-:Y:S02]  /*3be50*/  IMAD.MOV.U32 R21, RZ, RZ, R26 ;  /* 0x000000ffff157224 */ /* 0x000fe400078e001a */
[----:B------:R-:W2:Y:S01]  /*3be60*/  LDL.LU.64 R26, [R1+0x16c8] ;  /* 0x0016c800011a7983 */ /* 0x000ea20000300a00 */
[----:B------:R0:W-:Y:S02]  /*3be70*/  STL [R1+0x1608], R20 ;  /* 0x0016081401007387 */ /* 0x0001e40000100800 */
[----:B------:R1:W-:Y:S01]  /*3be80*/  STL [R1+0x1604], R21 ;  /* 0x0016041501007387 */ /* 0x0003e20000100800 */
[----:B0-----:R-:W2:Y:S01]  /*3be90*/  LDL.LU R20, [R1+0x3b0] ;  /* 0x0003b00001147983 */ /* 0x001ea20000300800 */
[----:B-1----:R-:W2:Y:S02]  /*3bea0*/  LDL.LU R21, [R1+0x3b4] ;  /* 0x0003b40001157983 */ /* 0x002ea40000300800 */
[----:B------:R-:W2:Y:S02]  /*3beb0*/  LDL.LU R22, [R1+0x3b8] ;  /* 0x0003b80001167983 */ /* 0x000ea40000300800 */
[----:B------:R-:W2:Y:S02]  /*3bec0*/  LDL.LU R23, [R1+0x3bc] ;  /* 0x0003bc0001177983 */ /* 0x000ea40000300800 */
[C---:B--2---:R-:W-:Y:S11]  /*3bed0*/  HMMA.16816.F32 R20, R16.reuse, R26, R20 ;  /* 0x0000001a1014723c */ /* 0x044ff60000001814 */
[----:B------:R-:W-:Y:S11]  /*3bee0*/  @!UPT UIADD3 URZ, URZ, URZ, URZ ;  /* 0x0000003f3f3ff290 */ /* 0x000ff6000fffe03f */
[----:B------:R-:W-:Y:S01]  /*3bef0*/  @!UPT UIADD3 URZ, URZ, URZ, URZ ;  /* 0x0000003f3f3ff290 */ /* 0x000fe2000fffe03f */
[----:B------:R-:W-:Y:S01]  /*3bf00*/  STL.64 [R1+0x3b0], R20 ;  /* 0x0003b01401007387 */ /* 0x000fe20000100a00 */
[----:B------:R0:W-:Y:S02]  /*3bf10*/  STL.64 [R1+0x3b8], R22 ;  /* 0x0003b81601007387 */ /* 0x0001e40000100a00 */
[----:B0-----:R-:W-:Y:S02]  /*3bf20*/  IMAD.MOV.U32 R23, RZ, RZ, R26 ;  /* 0x000000ffff177224 */ /* 0x001fe400078e001a */
[----:B------:R-:W-:Y:S02]  /*3bf30*/  IMAD.MOV.U32 R22, RZ, RZ, R27 ;  /* 0x000000ffff167224 */ /* 0x000fe400078e001b */
[----:B------:R-:W2:Y:S03]  /*3bf40*/  LDL.LU.64 R26, [R1+0x16c0] ;  /* 0x0016c000011a7983 */ /* 0x000ea60000300a00 */
[----:B------:R0:W-:Y:S02]  /*3bf50*/  STL [R1+0x1618], R22 ;  /* 0x0016181601007387 */ /* 0x0001e40000100800 */
[----:B------:R1:W-:Y:S02]  /*3bf60*/  STL [R1+0x160c], R23 ;  /* 0x00160c1701007387 */ /* 0x0003e40000100800 */
[----:B------:R-:W3:Y:S01]  /*3bf70*/  LDL.LU R20, [R1+0x390] ;  /* 0x0003900001147983 */ /* 0x000ee20000300800 */
[----:B------:R-:W3:Y:S04]  /*3bf80*/  LDL.LU R21, [R1+0x394] ;  /* 0x0003940001157983 */ /* 0x000ee80000300800 */
[----:B0-----:R-:W3:Y:S01]  /*3bf90*/  LDL.LU R22, [R1+0x398] ;  /* 0x0003980001167983 */ /* 0x001ee20000300800 */
[----:B-1----:R-:W3:Y:S01]  /*3bfa0*/  LDL.LU R23, [R1+0x39c] ;  /* 0x00039c0001177983 */ /* 0x002ee20000300800 */
[C---:B--2---:R-:W-:Y:S01]  /*3bfb0*/  HMMA.16816.F32 R8, R16.reuse, R26, R8 ;  /* 0x0000001a1008723c */ /* 0x044fe20000001808 */
[----:B------:R-:W-:Y:S11]  /*3bfc0*/  IMAD.MOV.U32 R0, RZ, RZ, R27 ;  /* 0x000000ffff007224 */ /* 0x000ff600078e001b */
[----:B------:R-:W-:Y:S11]  /*3bfd0*/  @!UPT UIADD3 URZ, URZ, URZ, URZ ;  /* 0x0000003f3f3ff290 */ /* 0x000ff6000fffe03f */
[----:B------:R-:W-:Y:S01]  /*3bfe0*/  STL.64 [R1+0x3a0], R8 ;  /* 0x0003a00801007387 */ /* 0x000fe20000100a00 */
[----:B------:R0:W-:Y:S02]  /*3bff0*/  STL.64 [R1+0x3a8], R10 ;  /* 0x0003a80a01007387 */ /* 0x0001e40000100a00 */
[----:B0-----:R-:W-:Y:S02]  /*3c000*/  IMAD.MOV.U32 R11, RZ, RZ, R26 ;  /* 0x000000ffff0b7224 */ /* 0x001fe400078e001a */
[----:B------:R-:W4:Y:S03]  /*3c010*/  LDL.LU.64 R26, [R1+0x16b8] ;  /* 0x0016b800011a7983 */ /* 0x000f260000300a00 */
[----:B------:R3:W-:Y:S02]  /*3c020*/  STL [R1+0x161c], R11 ;  /* 0x00161c0b01007387 */ /* 0x0007e40000100800 */
[----:B---3--:R-:W-:Y:S07]  /*3c030*/  HMMA.16816.F32 R8, R16, R6, R20 ;  /* 0x000000061008723c */ /* 0x008fee0000001814 */
[----:B------:R-:W-:Y:S11]  /*3c040*/  IMAD.MOV.U32 R21, RZ, RZ, R6 ;  /* 0x000000ffff157224 */ /* 0x000ff600078e0006 */
[----:B------:R-:W-:Y:S05]  /*3c050*/  @!UPT UIADD3 URZ, URZ, URZ, URZ ;  /* 0x0000003f3f3ff290 */ /* 0x000fea000fffe03f */
[----:B------:R-:W-:Y:S01]  /*3c060*/  STL.64 [R1+0x390], R8 ;  /* 0x0003900801007387 */ /* 0x000fe20000100a00 */
[----:B------:R0:W-:Y:S02]  /*3c070*/  STL.64 [R1+0x398], R10 ;  /* 0x0003980a01007387 */ /* 0x0001e40000100a00 */
[----:B0-----:R-:W-:-:S05]  /*3c080*/  IMAD.MOV.U32 R10, RZ, RZ, R7 ;  /* 0x000000ffff0a7224 */ /* 0x001fca00078e0007 */
[----:B------:R-:W-:Y:S01]  /*3c090*/  STL [R1+0x16a4], R10 ;  /* 0x0016a40a01007387 */ /* 0x000fe20000100800 */
[C---:B----4-:R-:W-:Y:S01]  /*3c0a0*/  HMMA.16816.F32 R4, R16.reuse, R26, R12 ;  /* 0x0000001a1004723c */ /* 0x050fe2000000180c */
[----:B------:R-:W-:Y:S02]  /*3c0b0*/  IMAD.MOV.U32 R23, RZ, RZ, R26 ;  /* 0x000000ffff177224 */ /* 0x000fe400078e001a */
[----:B------:R-:W-:Y:S11]  /*3c0c0*/  IMAD.MOV.U32 R20, RZ, RZ, R27 ;  /* 0x000000ffff147224 */ /* 0x000ff600078e001b */
[----:B------:R-:W-:Y:S09]  /*3c0d0*/  @!UPT UIADD3 URZ, URZ, URZ, URZ ;  /* 0x0000003f3f3ff290 */ /* 0x000ff2000fffe03f */
[----:B------:R0:W-:Y:S01]  /*3c0e0*/  STL.64 [R1+0x380], R4 ;  /* 0x0003800401007387 */ /* 0x0001e20000100a00 */
[----:B------:R1:W-:Y:S02]  /*3c0f0*/  STL.64 [R1+0x388], R6 ;  /* 0x0003880601007387 */ /* 0x0003e40000100a00 */
[----:B------:R-:W2:Y:S02]  /*3c100*/  LDL.LU R12, [R1+0x370] ;  /* 0x00037000010c7983 */ /* 0x000ea40000300800 */
[----:B------:R-:W2:Y:S01]  /*3c110*/  LDL.LU R13, [R1+0x374] ;  /* 0x00037400010d7983 */ /* 0x000ea20000300800 */
[----:B------:R-:W2:Y:S01]  /*3c120*/  LDL.LU R14, [R1+0x378] ;  /* 0x00037800010e7983 */ /* 0x000ea20000300800 */
[----:B------:R-:W2:Y:S02]  /*3c130*/  LDL.LU R15, [R1+0x37c] ;  /* 0x00037c00010f7983 */ /* 0x000ea40000300800 */
[----:B------:R-:W-:Y:S02]  /*3c140*/  STL [R1+0x16a0], R23 ;  /* 0x0016a01701007387 */ /* 0x000fe40000100800 */
[----:B------:R-:W-:Y:S01]  /*3c150*/  STL.64 [R1+0x1698], R20 ;  /* 0x0016981401007387 */ /* 0x000fe20000100a00 */
[----:B0-----:R-:W3:Y:S01]  /*3c160*/  LDL.LU R4, [R1+0x330] ;  /* 0x0003300001047983 */ /* 0x001ee20000300800 */
[----:B------:R-:W3:Y:S02]  /*3c170*/  LDL.LU R5, [R1+0x334] ;  /* 0x0003340001057983 */ /* 0x000ee40000300800 */
[----:B-1----:R-:W4:Y:S02]  /*3c180*/  LDL.LU R6, [R1+0x338] ;  /* 0x0003380001067983 */ /* 0x002f240000300800 */
[----:B------:R-:W4:Y:S01]  /*3c190*/  LDL.LU R7, [R1+0x33c] ;  /* 0x00033c0001077983 */ /* 0x000f220000300800 */
[----:B------:R-:W2:Y:S01]  /*3c1a0*/  LDL.LU R8, [R1+0x360] ;  /* 0x0003600001087983 */ /* 0x000ea20000300800 */
[----:B------:R-:W2:Y:S02]  /*3c1b0*/  LDL.LU R9, [R1+0x364] ;  /* 0x0003640001097983 */ /* 0x000ea40000300800 */
[----:B------:R-:W2:Y:S02]  /*3c1c0*/  LDL.LU R10, [R1+0x368] ;  /* 0x00036800010a7983 */ /* 0x000ea40000300800 */
[----:B------:R-:W2:Y:S02]  /*3c1d0*/  LDL.LU R11, [R1+0x36c] ;  /* 0x00036c00010b7983 */ /* 0x000ea40000300800 */
[----:B--2---:R0:W-:Y:S01]  /*3c1e0*/  STL.64 [R1+0x16b0], R10 ;  /* 0x0016b00a01007387 */ /* 0x0041e20000100a00 */
[----:B------:R-:W-:Y:S03]  /*3c1f0*/  STL.64 [R1+0x16a8], R8 ;  /* 0x0016a80801007387 */ /* 0x000fe60000100a00 */
[----:B0-----:R-:W2:Y:S01]  /*3c200*/  LDL.LU.64 R10, [R1+0x68] ;  /* 0x00006800010a7983 */ /* 0x001ea20000300a00 */
[----:B------:R-:W2:Y:S02]  /*3c210*/  LDL.LU.64 R22, [R1+0x58] ;  /* 0x0000580001167983 */ /* 0x000ea40000300a00 */
[----:B----4-:R0:W-:Y:S02]  /*3c220*/  STL.64 [R1+0x1670], R6 ;  /* 0x0016700601007387 */ /* 0x0101e40000100a00 */
[----:B---3--:R-:W-:Y:S01]  /*3c230*/  STL.64 [R1+0x1668], R4 ;  /* 0x0016680401007387 */ /* 0x008fe20000100a00 */
[----:B0-----:R-:W3:Y:S04]  /*3c240*/  LDL.LU.64 R6, [R1+0x38] ;  /* 0x0000380001067983 */ /* 0x001ee80000300a00 */
[----:B---3--:R0:W-:Y:S04]  /*3c250*/  STL.64 [R1+0x1680], R6 ;  /* 0x0016800601007387 */ /* 0x0081e80000100a00 */
[----:B0-----:R-:W3:Y:S01]  /*3c260*/  LDL.LU.64 R6, [R1+0x48] ;  /* 0x0000480001067983 */ /* 0x001ee20000300a00 */
[----:B------:R-:W4:Y:S03]  /*3c270*/  LDL.LU.64 R26, [R1+0x8] ;  /* 0x00000800011a7983 */ /* 0x000f260000300a00 */
[----:B----4-:R0:W-:Y:S04]  /*3c280*/  STL.64 [R1+0x1640], R26 ;  /* 0x0016401a01007387 */ /* 0x0101e80000100a00 */
[----:B0-----:R-:W4:Y:S04]  /*3c290*/  LDL.LU.64 R26, [R1+0x18] ;  /* 0x00001800011a7983 */ /* 0x001f280000300a00 */
[----:B----4-:R0:W-:Y:S04]  /*3c2a0*/  STL.64 [R1+0x1658], R26 ;  /* 0x0016581a01007387 */ /* 0x0101e80000100a00 */
[----:B0-----:R-:W4:Y:S01]  /*3c2b0*/  LDL.LU.64 R26, [R1+0x28] ;  /* 0x00002800011a7983 */ /* 0x001f220000300a00 */
[----:B--2---:R-:W-:Y:S03]  /*3c2c0*/  HMMA.16816.F32 R12, R16, R10, R12 ;  /* 0x0000000a100c723c */ /* 0x004fe6000000180c */
[----:B----4-:R0:W-:Y:S01]  /*3c2d0*/  STL.64 [R1+0x1678], R26 ;  /* 0x0016781a01007387 */ /* 0x0101e20000100a00 */
[----:B------:R-:W2:Y:S02]  /*3c2e0*/  LDL.LU R24, [R1+0x340] ;  /* 0x0003400001187983 */ /* 0x000ea40000300800 */
[----:B------:R-:W2:Y:S01]  /*3c2f0*/  LDL.LU R25, [R1+0x344] ;  /* 0x0003440001197983 */ /* 0x000ea20000300800 */
[----:B0-----:R-:W4:Y:S01]  /*3c300*/  LDL.LU R26, [R1+0x348] ;  /* 0x00034800011a7983 */ /* 0x001f220000300800 */
[----:B------:R-:W4:Y:S03]  /*3c310*/  LDL.LU R27, [R1+0x34c] ;  /* 0x00034c00011b7983 */ /* 0x000f260000300800 */
[----:B----4-:R-:W-:Y:S01]  /*3c320*/  STL.64 [R1+0x1690], R26 ;  /* 0x0016901a01007387 */ /* 0x010fe20000100a00 */
[----:B--2---:R0:W-:Y:S03]  /*3c330*/  STL.64 [R1+0x1688], R24 ;  /* 0x0016881801007387 */ /* 0x0041e60000100a00 */
[----:B0-----:R-:W3:Y:S01]  /*3c340*/  LDL.LU R24, [R1+0x350] ;  /* 0x0003500001187983 */ /* 0x001ee20000300800 */
[----:B------:R-:W3:Y:S02]  /*3c350*/  LDL.LU R25, [R1+0x354] ;  /* 0x0003540001197983 */ /* 0x000ee40000300800 */
[----:B------:R-:W3:Y:S02]  /*3c360*/  LDL.LU R26, [R1+0x358] ;  /* 0x00035800011a7983 */ /* 0x000ee40000300800 */
[----:B------:R-:W3:Y:S03]  /*3c370*/  LDL.LU R27, [R1+0x35c] ;  /* 0x00035c00011b7983 */ /* 0x000ee60000300800 */
[----:B------:R-:W-:Y:S01]  /*3c380*/  STL.64 [R1+0x370], R12 ;  /* 0x0003700c01007387 */ /* 0x000fe20000100a00 */
[----:B------:R0:W-:Y:S02]  /*3c390*/  STL.64 [R1+0x378], R14 ;  /* 0x0003780e01007387 */ /* 0x0001e40000100a00 */
[----:B0-----:R-:W-:-:S02]  /*3c3a0*/  IMAD.MOV.U32 R14, RZ, RZ, R10 ;  /* 0x000000ffff0e7224 */ /* 0x001fc400078e000a */
[----:B------:R-:W-:Y:S02]  /*3c3b0*/  IMAD.MOV.U32 R15, RZ, RZ, R11 ;  /* 0x000000ffff0f7224 */ /* 0x000fe400078e000b */
[----:B------:R-:W2:Y:S01]  /*3c3c0*/  LDL.LU.64 R10, [R1+0x16b0] ;  /* 0x0016b000010a7983 */ /* 0x000ea20000300a00 */
[----:B------:R-:W2:Y:S02]  /*3c3d0*/  LDL.LU.64 R8, [R1+0x16a8] ;  /* 0x0016a80001087983 */ /* 0x000ea40000300a00 */
[----:B------:R0:W-:Y:S02]  /*3c3e0*/  STL.64 [R1+0x1638], R14 ;  /* 0x0016380e01007387 */ /* 0x0001e40000100a00 */
[----:B------:R-:W4:Y:S01]  /*3c3f0*/  LDL.LU R12, [R1+0x310] ;  /* 0x00031000010c7983 */ /* 0x000f220000300800 */
[----:B------:R-:W4:Y:S04]  /*3c400*/  LDL.LU R13, [R1+0x314] ;  /* 0x00031400010d7983 */ /* 0x000f280000300800 */
[----:B0-----:R-:W3:Y:S01]  /*3c410*/  LDL.LU R14, [R1+0x318] ;  /* 0x00031800010e7983 */ /* 0x001ee20000300800 */
[----:B------:R-:W3:Y:S01]  /*3c420*/  LDL.LU R15, [R1+0x31c] ;  /* 0x00031c00010f7983 */ /* 0x000ee20000300800 */
[C---:B--2---:R-:W-:Y:S02]  /*3c430*/  HMMA.16816.F32 R8, R16.reuse, R22, R8 ;  /* 0x000000161008723c */ /* 0x044fe40000001808 */
[----:B---3--:R-:W-:Y:S01]  /*3c440*/  STL.64 [R1+0x1650], R14 ;  /* 0x0016500e01007387 */ /* 0x008fe20000100a00 */
[----:B----4-:R0:W-:Y:S03]  /*3c450*/  STL.64 [R1+0x1648], R12 ;  /* 0x0016480c01007387 */ /* 0x0101e60000100a00 */
[----:B0-----:R-:W2:Y:S01]  /*3c460*/  LDL.LU R12, [R1+0x320] ;  /* 0x00032000010c7983 */ /* 0x001ea20000300800 */
[----:B------:R-:W2:Y:S02]  /*3c470*/  LDL.LU R13, [R1+0x324] ;  /* 0x00032400010d7983 */ /* 0x000ea40000300800 */
[----:B------:R-:W2:Y:S02]  /*3c480*/  LDL.LU R14, [R1+0x328] ;  /* 0x00032800010e7983 */ /* 0x000ea40000300800 */
[----:B------:R-:W2:Y:S11]  /*3c490*/  LDL.LU R15, [R1+0x32c] ;  /* 0x00032c00010f7983 */ /* 0x000eb60000300800 */
[----:B------:R-:W-:Y:S01]  /*3c4a0*/  @!UPT UIADD3 URZ, URZ, URZ, URZ ;  /* 0x0000003f3f3ff290 */ /* 0x000fe2000fffe03f */
[----:B------:R-:W-:Y:S01]  /*3c4b0*/  STL.64 [R1+0x360], R8 ;  /* 0x0003600801007387 */ /* 0x000fe20000100a00 */
[----:B------:R0:W-:Y:S02]  /*3c4c0*/  STL.64 [R1+0x368], R10 ;  /* 0x0003680a01007387 */ /* 0x0001e40000100a00 */
[----:B0-----:R-:W-:Y:S01]  /*3c4d0*/  IMAD.MOV.U32 R11, RZ, RZ, R22 ;  /* 0x000000ffff0b7224 */ /* 0x001fe200078e0016 */
[----:B------:R-:W3:Y:S01]  /*3c4e0*/  LDL.LU R10, [R1+0x16a4] ;  /* 0x0016a400010a7983 */ /* 0x000ee20000300800 */
[----:B------:R-:W-:Y:S02]  /*3c4f0*/  IMAD.MOV.U32 R22, RZ, RZ, R23 ;  /* 0x000000ffff167224 */ /* 0x000fe400078e0017 */
[----:B------:R-:W4:Y:S02]  /*3c500*/  LDL.LU R23, [R1+0x16a0] ;  /* 0x0016a00001177983 */ /* 0x000f240000300800 */
[----:B------:R-:W2:Y:S01]  /*3c510*/  LDL.LU.64 R20, [R1+0x1698] ;  /* 0x0016980001147983 */ /* 0x000ea20000300a00 */
[----:B------:R-:W-:Y:S01]  /*3c520*/  HMMA.16816.F32 R24, R16, R6, R24 ;  /* 0x000000061018723c */ /* 0x000fe20000001818 */
[----:B------:R-:W-:-:S02]  /*3c530*/  IMAD.MOV.U32 R29, RZ, RZ, R6 ;  /* 0x000000ffff1d7224 */ /* 0x000fc400078e0006 */
[----:B------:R-:W-:Y:S01]  /*3c540*/  IMAD.MOV.U32 R28, RZ, RZ, R7 ;  /* 0x000000ffff1c7224 */ /* 0x000fe200078e0007 */
[----:B----4-:R-:W-:Y:S01]  /*3c550*/  STL.64 [R1+0x1628], R22 ;  /* 0x0016281601007387 */ /* 0x010fe20000100a00 */
[----:B--2---:R0:W-:Y:S03]  /*3c560*/  STL.64 [R1+0x1620], R20 ;  /* 0x0016201401007387 */ /* 0x0041e60000100a00 */
[----:B0-----:R-:W2:Y:S01]  /*3c570*/  LDL.LU R20, [R1+0x300] ;  /* 0x0003000001147983 */ /* 0x001ea20000300800 */
[----:B------:R-:W2:Y:S02]  /*3c580*/  LDL.LU R21, [R1+0x304] ;  /* 0x0003040001157983 */ /* 0x000ea40000300800 */
[----:B------:R-:W2:Y:S02]  /*3c590*/  LDL.LU R22, [R1+0x308] ;  /* 0x0003080001167983 */ /* 0x000ea40000300800 */
[----:B------:R-:W2:Y:S10]  /*3c5a0*/  LDL.LU R23, [R1+0x30c] ;  /* 0x00030c0001177983 */ /* 0x000eb40000300800 */
[----:B------:R-:W-:Y:S01]  /*3c5b0*/  STL.64 [R1+0x350], R24 ;  /* 0x0003501801007387 */ /* 0x000fe20000100a00 */
[----:B------:R0:W-:Y:S03]  /*3c5c0*/  STL.64 [R1+0x358], R26 ;  /* 0x0003581a01007387 */ /* 0x0001e60000100a00 */
[----:B0-----:R-:W4:Y:S01]  /*3c5d0*/  LDL.LU.64 R26, [R1+0x1690] ;  /* 0x00169000011a7983 */ /* 0x001f220000300a00 */
[----:B------:R-:W4:Y:S02]  /*3c5e0*/  LDL.LU.64 R24, [R1+0x1688] ;  /* 0x0016880001187983 */ /* 0x000f240000300a00 */
[----:B------:R-:W4:Y:S02]  /*3c5f0*/  LDL.LU.64 R6, [R1+0x1680] ;  /* 0x0016800001067983 */ /* 0x000f240000300a00 */
[----:B----4-:R-:W-:Y:S01]  /*3c600*/  HMMA.16816.F32 R24, R16, R6, R24 ;  /* 0x000000061018723c */ /* 0x010fe20000001818 */
[----:B------:R-:W-:-:S02]  /*3c610*/  IMAD.MOV.U32 R3, RZ, RZ, R6 ;  /* 0x000000ffff037224 */ /* 0x000fc400078e0006 */
[----:B------:R-:W-:Y:S11]  /*3c620*/  IMAD.MOV.U32 R2, RZ, RZ, R7 ;  /* 0x000000ffff027224 */ /* 0x000ff600078e0007 */
[----:B------:R-:W-:Y:S09]  /*3c630*/  @!UPT UIADD3 URZ, URZ, URZ, URZ ;  /* 0x0000003f3f3ff290 */ /* 0x000ff2000fffe03f */
[----:B------:R-:W-:Y:S01]  /*3c640*/  STL.64 [R1+0x340], R24 ;  /* 0x0003401801007387 */ /* 0x000fe20000100a00 */
[----:B------:R0:W-:Y:S03]  /*3c650*/  STL.64 [R1+0x348], R26 ;  /* 0x0003481a01007387 */ /* 0x0001e60000100a00 */
[----:B0-----:R-:W4:Y:S01]  /*3c660*/  LDL.LU.64 R26, [R1+0x1678] ;  /* 0x00167800011a7983 */ /* 0x001f220000300a00 */
[----:B------:R-:W4:Y:S02]  /*3c670*/  LDL.LU.64 R6, [R1+0x1670] ;  /* 0x0016700001067983 */ /* 0x000f240000300a00 */
[----:B------:R-:W4:Y:S02]  /*3c680*/  LDL.LU.64 R4, [R1+0x1668] ;  /* 0x0016680001047983 */ /* 0x000f240000300a00 */
[C---:B----4-:R-:W-:Y:S11]  /*3c690*/  HMMA.16816.F32 R4, R16.reuse, R26, R4 ;  /* 0x0000001a1004723c */ /* 0x050ff60000001804 */
[----:B------:R-:W-:Y:S11]  /*3c6a0*/  @!UPT UIADD3 URZ, URZ, URZ, URZ ;  /* 0x0000003f3f3ff290 */ /* 0x000ff6000fffe03f */
[----:B------:R-:W-:Y:S01]  /*3c6b0*/  @!UPT UIADD3 URZ, URZ, URZ, URZ ;  /* 0x0000003f3f3ff290 */ /* 0x000fe2000fffe03f */
[----:B------:R0:W-:Y:S01]  /*3c6c0*/  STL.64 [R1+0x330], R4 ;  /* 0x0003300401007387 */ /* 0x0001e20000100a00 */
[----:B------:R1:W-:Y:S02]  /*3c6d0*/  STL.64 [R1+0x338], R6 ;  /* 0x0003380601007387 */ /* 0x0003e40000100a00 */
[----:B0-----:R-:W-:Y:S01]  /*3c6e0*/  IMAD.MOV.U32 R5, RZ, RZ, R26 ;  /* 0x000000ffff057224 */ /* 0x001fe200078e001a */
[----:B-1----:R-:W4:Y:S01]  /*3c6f0*/  LDL.LU.64 R6, [R1+0x1660] ;  /* 0x0016600001067983 */ /* 0x002f220000300a00 */
[----:B------:R-:W-:Y:S02]  /*3c700*/  IMAD.MOV.U32 R4, RZ, RZ, R27 ;  /* 0x000000ffff047224 */ /* 0x000fe400078e001b */
[----:B------:R-:W2:Y:S02]  /*3c710*/  LDL.LU.64 R26, [R1+0x1658] ;  /* 0x00165800011a7983 */ /* 0x000ea40000300a00 */
[----:B--2---:R-:W-:Y:S01]  /*3c720*/  HMMA.16816.F32 R12, R16, R26, R12 ;  /* 0x0000001a100c723c */ /* 0x004fe2000000180c */
[----:B----4-:R-:W-:Y:S01]  /*3c730*/  STL.64 [R1+0x15f0], R6 ;  /* 0x0015f00601007387 */ /* 0x010fe20000100a00 */
[----:B------:R0:W-:Y:S02]  /*3c740*/  STL.64 [R1+0x15e8], R4 ;  /* 0x0015e80401007387 */ /* 0x0001e40000100a00 */
[----:B------:R-:W-:-:S02]  /*3c750*/  IMAD.MOV.U32 R9, RZ, RZ, R26 ;  /* 0x000000ffff097224 */ /* 0x000fc400078e001a */
[----:B------:R-:W-:Y:S01]  /*3c760*/  IMAD.MOV.U32 R8, RZ, RZ, R27 ;  /* 0x000000ffff087224 */ /* 0x000fe200078e001b */
[----:B0-----:R-:W2:Y:S01]  /*3c770*/  LDL.LU R4, [R1+0x2f0] ;  /* 0x0002f00001047983 */ /* 0x001ea20000300800 */
[----:B------:R-:W2:Y:S02]  /*3c780*/  LDL.LU R5, [R1+0x2f4] ;  /* 0x0002f40001057983 */ /* 0x000ea40000300800 */
[----:B------:R-:W2:Y:S02]  /*3c790*/  LDL.LU R6, [R1+0x2f8] ;  /* 0x0002f80001067983 */ /* 0x000ea40000300800 */
[----:B------:R-:W2:Y:S11]  /*3c7a0*/  LDL.LU R7, [R1+0x2fc] ;  /* 0x0002fc0001077983 */ /* 0x000eb60000300800 */
        /* <DEDUP_REMOVED lines=21> */
[----:B------:R0:W-:Y:S02]  /*3c900*/  STL.64 [R1+0x1520], R26 ;  /* 0x0015201a01007387 */ /* 0x0001e40000100a00 */
[----:B------:R-:W2:Y:S01]  /*3c910*/  LDL.LU R24, [R1+0x150] ;  /* 0x0001500001187983 */ /* 0x000ea20000300800 */
[----:B------:R-:W2:Y:S04]  /*3c920*/  LDL.LU R25, [R1+0x154] ;  /* 0x0001540001197983 */ /* 0x000ea80000300800 */
[----:B0-----:R-:W2:Y:S01]  /*3c930*/  LDL.LU R26, [R1+0x158] ;  /* 0x00015800011a7983 */ /* 0x001ea20000300800 */
[----:B------:R-:W2:Y:S03]  /*3c940*/  LDL.LU R27, [R1+0x15c] ;  /* 0x00015c00011b7983 */ /* 0x000ea60000300800 */
[----:B--2---:R0:W-:Y:S01]  /*3c950*/  STL.64 [R1+0x1530], R26 ;  /* 0x0015301a01007387 */ /* 0x0041e20000100a00 */
[----:B------:R-:W-:Y:S02]  /*3c960*/  STL.64 [R1+0x1528], R24 ;  /* 0x0015281801007387 */ /* 0x000fe40000100a00 */
[----:B0-----:R-:W-:-:S02]  /*3c970*/  IMAD.MOV.U32 R26, RZ, RZ, R11 ;  /* 0x000000ffff1a7224 */ /* 0x001fc400078e000b */
[----:B------:R-:W-:Y:S01]  /*3c980*/  IMAD.MOV.U32 R27, RZ, RZ, R22 ;  /* 0x000000ffff1b7224 */ /* 0x000fe200078e0016 */
[----:B------:R-:W2:Y:S01]  /*3c990*/  LDL.LU R11, [R1+0x161c] ;  /* 0x00161c00010b7983 */ /* 0x000ea20000300800 */
[----:B------:R-:W2:Y:S03]  /*3c9a0*/  LDL.LU R22, [R1+0x1618] ;  /* 0x0016180001167983 */ /* 0x000ea60000300800 */
[----:B------:R4:W-:Y:S02]  /*3c9b0*/  STL.64 [R1+0x1548], R26 ;  /* 0x0015481a01007387 */ /* 0x0009e40000100a00 */
[----:B----4-:R-:W-:Y:S02]  /*3c9c0*/  IMAD.MOV.U32 R26, RZ, RZ, R14 ;  /* 0x000000ffff1a7224 */ /* 0x010fe400078e000e */
[----:B------:R-:W-:Y:S01]  /*3c9d0*/  IMAD.MOV.U32 R27, RZ, RZ, R15 ;  /* 0x000000ffff1b7224 */ /* 0x000fe200078e000f */
[----:B------:R-:W4:Y:S01]  /*3c9e0*/  LDL.LU R14, [R1+0x1614] ;  /* 0x00161400010e7983 */ /* 0x000f220000300800 */
[----:B------:R-:W4:Y:S03]  /*3c9f0*/  LDL.LU R15, [R1+0x1610] ;  /* 0x00161000010f7983 */ /* 0x000f260000300800 */
[----:B------:R0:W-:Y:S02]  /*3ca00*/  STL.64 [R1+0x1560], R26 ;  /* 0x0015601a01007387 */ /* 0x0001e40000100a00 */
[----:B0-----:R-:W-:-:S02]  /*3ca10*/  IMAD.MOV.U32 R26, RZ, RZ, R23 ;  /* 0x000000ffff1a7224 */ /* 0x001fc400078e0017 */
[----:B------:R-:W2:Y:S01]  /*3ca20*/  LDL.LU R23, [R1+0x160c] ;  /* 0x00160c0001177983 */ /* 0x000ea20000300800 */
[----:B------:R-:W-:Y:S02]  /*3ca30*/  IMAD.MOV.U32 R27, RZ, RZ, R20 ;  /* 0x000000ffff1b7224 */ /* 0x000fe400078e0014 */
[----:B------:R-:W2:Y:S03]  /*3ca40*/  LDL.LU R20, [R1+0x1608] ;  /* 0x0016080001147983 */ /* 0x000ea60000300800 */
[----:B------:R0:W-:Y:S02]  /*3ca50*/  STL.64 [R1+0x1578], R26 ;  /* 0x0015781a01007387 */ /* 0x0001e40000100a00 */
[----:B0-----:R-:W-:Y:S02]  /*3ca60*/  IMAD.MOV.U32 R26, RZ, RZ, R21 ;  /* 0x000000ffff1a7224 */ /* 0x001fe400078e0015 */
[----:B---3--:R-:W-:Y:S01]  /*3ca70*/  IMAD.MOV.U32 R27, RZ, RZ, R10 ;  /* 0x000000ffff1b7224 */ /* 0x008fe200078e000a */
[----:B------:R-:W3:Y:S01]  /*3ca80*/  LDL.LU R21, [R1+0x1604] ;  /* 0x0016040001157983 */ /* 0x000ee20000300800 */
[----:B------:R-:W3:Y:S03]  /*3ca90*/  LDL.LU R10, [R1+0x1600] ;  /* 0x00160000010a7983 */ /* 0x000ee60000300800 */
[----:B------:R0:W-:Y:S02]  /*3caa0*/  STL.64 [R1+0x1590], R26 ;  /* 0x0015901a01007387 */ /* 0x0001e40000100a00 */
[----:B0-----:R-:W-:Y:S01]  /*3cab0*/  IMAD.MOV.U32 R27, RZ, RZ, R0 ;  /* 0x000000ffff1b7224 */ /* 0x001fe200078e0000 */
[----:B----4-:R-:W-:Y:S01]  /*3cac0*/  HMMA.16816.F32 R4, R16, R14, R4 ;  /* 0x0000000e1004723c */ /* 0x010fe20000001804 */
[----:B--2---:R-:W-:-:S02]  /*3cad0*/  IMAD.MOV.U32 R26, RZ, RZ, R11 ;  /* 0x000000ffff1a7224 */ /* 0x004fc400078e000b */
[----:B------:R-:W2:Y:S11]  /*3cae0*/  LDL.LU R11, [R1+0x15fc] ;  /* 0x0015fc00010b7983 */ /* 0x000eb60000300800 */
[----:B------:R-:W-:Y:S09]  /*3caf0*/  @!UPT UIADD3 URZ, URZ, URZ, URZ ;  /* 0x0000003f3f3ff290 */ /* 0x000ff2000fffe03f */
[----:B------:R-:W-:Y:S01]  /*3cb00*/  STL.64 [R1+0x2f0], R4 ;  /* 0x0002f00401007387 */ /* 0x000fe20000100a00 */
[----:B------:R-:W-:Y:S02]  /*3cb10*/  STL.64 [R1+0x2f8], R6 ;  /* 0x0002f80601007387 */ /* 0x000fe40000100a00 */
[----:B------:R-:W4:Y:S02]  /*3cb20*/  LDL.LU R0, [R1+0x15f8] ;  /* 0x0015f80001007983 */ /* 0x000f240000300800 */
[----:B------:R0:W-:Y:S02]  /*3cb30*/  STL.64 [R1+0x15a8], R26 ;  /* 0x0015a81a01007387 */ /* 0x0001e40000100a00 */
[----:B0-----:R-:W-:Y:S02]  /*3cb40*/  IMAD.MOV.U32 R26, RZ, RZ, R23 ;  /* 0x000000ffff1a7224 */ /* 0x001fe400078e0017 */
[----:B------:R-:W-:-:S05]  /*3cb50*/  IMAD.MOV.U32 R27, RZ, RZ, R22 ;  /* 0x000000ffff1b7224 */ /* 0x000fca00078e0016 */
[----:B------:R-:W-:Y:S01]  /*3cb60*/  STL.64 [R1+0x15c0], R26 ;  /* 0x0015c01a01007387 */ /* 0x000fe20000100a00 */
[----:B------:R-:W-:Y:S02]  /*3cb70*/  STL.64 [R1+0x1540], R14 ;  /* 0x0015400e01007387 */ /* 0x000fe40000100a00 */
[----:B------:R0:W-:Y:S02]  /*3cb80*/  STL.64 [R1+0x1538], R12 ;  /* 0x0015380c01007387 */ /* 0x0001e40000100a00 */
[----:B0-----:R-:W2:Y:S01]  /*3cb90*/  LDL.LU R12, [R1+0x160] ;  /* 0x00016000010c7983 */ /* 0x001ea20000300800 */
[----:B------:R-:W2:Y:S02]  /*3cba0*/  LDL.LU R13, [R1+0x164] ;  /* 0x00016400010d7983 */ /* 0x000ea40000300800 */
[----:B------:R-:W2:Y:S02]  /*3cbb0*/  LDL.LU R14, [R1+0x168] ;  /* 0x00016800010e7983 */ /* 0x000ea40000300800 */
[----:B------:R-:W2:Y:S02]  /*3cbc0*/  LDL.LU R15, [R1+0x16c] ;  /* 0x00016c00010f7983 */ /* 0x000ea40000300800 */
[----:B------:R-:W-:-:S02]  /*3cbd0*/  IMAD.MOV.U32 R27, RZ, RZ, R20 ;  /* 0x000000ffff1b7224 */ /* 0x000fc400078e0014 */
[----:B---3--:R-:W-:Y:S01]  /*3cbe0*/  IMAD.MOV.U32 R26, RZ, RZ, R21 ;  /* 0x000000ffff1a7224 */ /* 0x008fe200078e0015 */
[----:B--2---:R-:W-:Y:S01]  /*3cbf0*/  STL.64 [R1+0x1558], R14 ;  /* 0x0015580e01007387 */ /* 0x004fe20000100a00 */
[----:B------:R0:W-:Y:S03]  /*3cc00*/  STL.64 [R1+0x1550], R12 ;  /* 0x0015500c01007387 */ /* 0x0001e60000100a00 */
[----:B0-----:R-:W2:Y:S01]  /*3cc10*/  LDL.LU R12, [R1+0x170] ;  /* 0x00017000010c7983 */ /* 0x001ea20000300800 */
[----:B------:R-:W2:Y:S02]  /*3cc20*/  LDL.LU R13, [R1+0x174] ;  /* 0x00017400010d7983 */ /* 0x000ea40000300800 */
[----:B------:R-:W3:Y:S02]  /*3cc30*/  LDL.LU R14, [R1+0x178] ;  /* 0x00017800010e7983 */ /* 0x000ee40000300800 */
[----:B------:R-:W3:Y:S01]  /*3cc40*/  LDL.LU R15, [R1+0x17c] ;  /* 0x00017c00010f7983 */ /* 0x000ee20000300800 */
[----:B------:R-:W2:Y:S01]  /*3cc50*/  LDL.LU R20, [R1+0x1d0] ;  /* 0x0001d00001147983 */ /* 0x000ea20000300800 */
        /* <DEDUP_REMOVED lines=41> */
[----:B------:R-:W4:Y:S01]  /*3cef0*/  LDL.LU.64 R4, [R1+0x15e8] ;  /* 0x0015e80001047983 */ /* 0x000f220000300a00 */
[----:B---3--:R-:W-:Y:S02]  /*3cf00*/  HMMA.16816.F32 R16, R16, R6, R20 ;  /* 0x000000061010723c */ /* 0x008fe40000001814 */
[----:B------:R-:W2:Y:S01]  /*3cf10*/  LDL.LU.64 R22, [R1+0x15e0] ;  /* 0x0015e00001167983 */ /* 0x000ea20000300a00 */
[----:B------:R-:W2:Y:S11]  /*3cf20*/  LDL.LU.64 R20, [R1+0x15d8] ;  /* 0x0015d80001147983 */ /* 0x000eb60000300a00 */
[----:B------:R-:W-:Y:S09]  /*3cf30*/  @!UPT UIADD3 URZ, URZ, URZ, URZ ;  /* 0x0000003f3f3ff290 */ /* 0x000ff2000fffe03f */
[----:B------:R-:W-:Y:S01]  /*3cf40*/  STL.64 [R1+0x1d0], R16 ;  /* 0x0001d01001007387 */ /* 0x000fe20000100a00 */
[----:B------:R-:W-:Y:S01]  /*3cf50*/  STL.64 [R1+0x1d8], R18 ;  /* 0x0001d81201007387 */ /* 0x000fe20000100a00 */
        /* <DEDUP_REMOVED lines=42> */
[----:B--2---:R-:W-:Y:S02]  /*3d200*/  HMMA.16816.F32 R24, R20, R26, R12 ;  /* 0x0000001a1418723c */ /* 0x004fe4000000180c */
[----:B------:R-:W2:Y:S01]  /*3d210*/  LDL.LU.64 R14, [R1+0x1540] ;  /* 0x00154000010e7983 */ /* 0x000ea20000300a00 */
[----:B------:R-:W3:Y:S11]  /*3d220*/  LDL.LU.64 R12, [R1+0x1538] ;  /* 0x00153800010c7983 */ /* 0x000ef60000300a00 */
[----:B------:R-:W-:Y:S09]  /*3d230*/  @!UPT UIADD3 URZ, URZ, URZ, URZ ;  /* 0x0000003f3f3ff290 */ /* 0x000ff2000fffe03f */
[----:B------:R-:W-:Y:S01]  /*3d240*/  STL.64 [R1+0x160], R24 ;  /* 0x0001601801007387 */ /* 0x000fe20000100a00 */
[----:B------:R0:W-:Y:S03]  /*3d250*/  STL.64 [R1+0x168], R26 ;  /* 0x0001681a01007387 */ /* 0x0001e60000100a00 */
[----:B0-----:R-:W2:Y:S01]  /*3d260*/  LDL.LU.64 R26, [R1+0x1530] ;  /* 0x00153000011a7983 */ /* 0x001ea20000300a00 */
[----:B------:R-:W2:Y:S02]  /*3d270*/  LDL.LU.64 R24, [R1+0x1528] ;  /* 0x0015280001187983 */ /* 0x000ea40000300a00 */
[----:B------:R-:W-:Y:S02]  /*3d280*/  IMAD.MOV.U32 R18, RZ, RZ, R29 ;  /* 0x000000ffff127224 */ /* 0x000fe400078e001d */
[----:B------:R-:W-:-:S07]  /*3d290*/  IMAD.MOV.U32 R19, RZ, RZ, R28 ;  /* 0x000000ffff137224 */ /* 0x000fce00078e001c */
[----:B--2---:R-:W-:Y:S01]  /*3d2a0*/  HMMA.16816.F32 R16, R20, R18, R24 ;  /* 0x000000121410723c */ /* 0x004fe20000001818 */
[----:B------:R-:W2:Y:S11]  /*3d2b0*/  LDL.LU.64 R26, [R1+0x1520] ;  /* 0x00152000011a7983 */ /* 0x000eb60000300a00 */
[----:B------:R-:W-:Y:S11]  /*3d2c0*/  @!UPT UIADD3 URZ, URZ, URZ, URZ ;  /* 0x0000003f3f3ff290 */ /* 0x000ff6000fffe03f */
[----:B------:R0:W-:Y:S01]  /*3d2d0*/  STL.64 [R1+0x150], R16 ;  /* 0x0001501001007387 */ /* 0x0001e20000100a00 */
[----:B------:R1:W-:Y:S03]  /*3d2e0*/  STL.64 [R1+0x158], R18 ;  /* 0x0001581201007387 */ /* 0x0003e60000100a00 */
        /* <DEDUP_REMOVED lines=15> */
[----:B------:R-:W-:-:S02]  /*3d3e0*/  IMAD.MOV.U32 R19, RZ, RZ, R0 ;  /* 0x000000ffff137224 */ /* 0x000fc400078e0000 */
[----:B------:R-:W3:Y:S04]  /*3d3f0*/  LDL.LU R0, [R1+0x1518] ;  /* 0x0015180001007983 */ /* 0x000ee80000300800 */
        /* <DEDUP_REMOVED lines=11> */
[----:B---3--:R-:W-:-:S02]  /*3d4b0*/  IMAD.MOV.U32 R19, RZ, RZ, R0 ;  /* 0x000000ffff137224 */ /* 0x008fc400078e0000 */
[----:B------:R-:W3:Y:S04]  /*3d4c0*/  LDL.LU R0, [R1+0x1514] ;  /* 0x0015140001007983 */ /* 0x000ee80000300800 */
[----:B--2---:R0:W-:Y:S01]  /*3d4d0*/  STL.64 [R1+0x14b0], R18 ;  /* 0x0014b01201007387 */ /* 0x0041e20000100a00 */
[----:B------:R-:W-:Y:S02]  /*3d4e0*/  STL.64 [R1+0x14a8], R16 ;  /* 0x0014a81001007387 */ /* 0x000fe40000100a00 */
[----:B0-----:R-:W-:Y:S02]  /*3d4f0*/  IMAD.MOV.U32 R18, RZ, RZ, R13 ;  /* 0x000000ffff127224 */ /* 0x001fe400078e000d */
[----:B------:R-:W-:-:S05]  /*3d500*/  IMAD.MOV.U32 R19, RZ, RZ, R12 ;  /* 0x000000ffff137224 */ /* 0x000fca00078e000c */
[----:B------:R0:W-:Y:S02]  /*3d510*/  STL.64 [R1+0x14c8], R18 ;  /* 0x0014c81201007387 */ /* 0x0001e40000100a00 */
[----:B0-----:R-:W-:Y:S02]  /*3d520*/  IMAD.MOV.U32 R18, RZ, RZ, R9 ;  /* 0x000000ffff127224 */ /* 0x001fe400078e0009 */
[----:B------:R-:W-:-:S05]  /*3d530*/  IMAD.MOV.U32 R19, RZ, RZ, R8 ;  /* 0x000000ffff137224 */ /* 0x000fca00078e0008 */
[----:B------:R4:W-:Y:S02]  /*3d540*/  STL.64 [R1+0x14e0], R18 ;  /* 0x0014e01201007387 */ /* 0x0009e40000100a00 */
[----:B----4-:R-:W-:Y:S02]  /*3d550*/  IMAD.MOV.U32 R18, RZ, RZ, R5 ;  /* 0x000000ffff127224 */ /* 0x010fe400078e0005 */
[----:B------:R-:W-:-:S05]  /*3d560*/  IMAD.MOV.U32 R19, RZ, RZ, R4 ;  /* 0x000000ffff137224 */ /* 0x000fca00078e0004 */
[----:B------:R-:W-:Y:S01]  /*3d570*/  STL.64 [R1+0x14f8], R18 ;  /* 0x0014f81201007387 */ /* 0x000fe20000100a00 */
[----:B------:R-:W2:Y:S02]  /*3d580*/  LDL.LU R5, [R1+0x6f0] ;  /* 0x0006f00001057983 */ /* 0x000ea40000300800 */
[----:B------:R-:W4:Y:S02]  /*3d590*/  LDL.LU R9, [R1+0x6ec] ;  /* 0x0006ec0001097983 */ /* 0x000f240000300800 */
[----:B------:R-:W2:Y:S01]  /*3d5a0*/  LDL.LU R4, [R1+0x6fc] ;  /* 0x0006fc0001047983 */ /* 0x000ea20000300800 */
[----:B------:R-:W-:Y:S04]  /*3d5b0*/  STL.64 [R1+0x14c0], R6 ;  /* 0x0014c00601007387 */ /* 0x000fe80000100a00 */
[----:B--2---:R0:W-:Y:S04]  /*3d5c0*/  STL.64 [R1+0x14b8], R4 ;  /* 0x0014b80401007387 */ /* 0x0041e80000100a00 */
        /* <DEDUP_REMOVED lines=19> */
[----:B--2---:R-:W-:Y:S01]  /*3d700*/  STL.64 [R1+0x1508], R6 ;  /* 0x0015080601007387 */ /* 0x004fe20000100a00 */
[----:B------:R0:W-:Y:S03]  /*3d710*/  STL.64 [R1+0x1500], R4 ;  /* 0x0015000401007387 */ /* 0x0001e60000100a00 */
[----:B0-----:R-:W2:Y:S01]  /*3d720*/  LDL.LU R4, [R1+0x140] ;  /* 0x0001400001047983 */ /* 0x001ea20000300800 */
[----:B------:R-:W2:Y:S02]  /*3d730*/  LDL.LU R5, [R1+0x144] ;  /* 0x0001440001057983 */ /* 0x000ea40000300800 */
[----:B------:R-:W2:Y:S02]  /*3d740*/  LDL.LU R6, [R1+0x148] ;  /* 0x0001480001067983 */ /* 0x000ea40000300800 */
[----:B---3--:R-:W-:Y:S01]  /*3d750*/  IMAD.MOV.U32 R7, RZ, RZ, R0 ;  /* 0x000000ffff077224 */ /* 0x008fe200078e0000 */
        /* <DEDUP_REMOVED lines=9> */
[----:B------:R-:W3:Y:S01]  /*3d7f0*/  LDL.LU R0, [R1+0x6e8] ;  /* 0x0006e80001007983 */ /* 0x000ee20000300800 */
        /* <DEDUP_REMOVED lines=35> */
[----:B------:R-:W2:Y:S02]  /*3da30*/  LDL.LU.64 R16, [R1+0x1498] ;  /* 0x0014980001107983 */ /* 0x000ea40000300a00 */
[----:B------:R-:W3:Y:S01]  /*3da40*/  LDL R27, [R1+0xf0c] ;  /* 0x000f0c00011b7983 */ /* 0x000ee20000100800 */
[C---:B--2---:R-:W-:Y:S11]  /*3da50*/  HMMA.16816.F32 R16, R20.reuse, R14, R16 ;  /* 0x0000000e1410723c */ /* 0x044ff60000001810 */
[----:B------:R-:W-:Y:S11]  /*3da60*/  @!UPT UIADD3 URZ, URZ, URZ, URZ ;  /* 0x0000003f3f3ff290 */ /* 0x000ff6000fffe03f */
[----:B------:R-:W-:Y:S01]  /*3da70*/  @!UPT UIADD3 URZ, URZ, URZ, URZ ;  /* 0x0000003f3f3ff290 */ /* 0x000fe2000fffe03f */
        /* <DEDUP_REMOVED lines=8> */
[----:B------:R0:W-:Y:S02]  /*3db00*/  STL.64 [R1+0xe8], R18 ;  /* 0x0000e81201007387 */ /* 0x0001e40000100a00 */
[----:B------:R-:W-:Y:S02]  /*3db10*/  IMAD.MOV.U32 R10, RZ, RZ, R19 ;  /* 0x000000ffff0a7224 */ /* 0x000fe400078e0013 */
[----:B0-----:R-:W2:Y:S01]  /*3db20*/  LDL.LU.64 R18, [R1+0x1480] ;  /* 0x0014800001127983 */ /* 0x001ea20000300a00 */
[----:B------:R-:W2:Y:S02]  /*3db30*/  LDL.LU.64 R16, [R1+0x1478] ;  /* 0x0014780001107983 */ /* 0x000ea40000300a00 */
[----:B------:R-:W-:Y:S01]  /*3db40*/  STL [R1+0x13cc], R10 ;  /* 0x0013cc0a01007387 */ /* 0x000fe20000100800 */
[----:B--2---:R-:W-:Y:S01]  /*3db50*/  HMMA.16816.F32 R20, R20, R6, R16 ;  /* 0x000000061414723c */ /* 0x004fe20000001810 */
[----:B------:R-:W2:Y:S01]  /*3db60*/  LDL.LU.64 R18, [R1+0x1470] ;  /* 0x0014700001127983 */ /* 0x000ea20000300a00 */
[----:B------:R-:W2:Y:S01]  /*3db70*/  LDL.LU.64 R16, [R1+0x1468] ;  /* 0x0014680001107983 */ /* 0x000ea20000300a00 */
[----:B------:R-:W-:-:S02]  /*3db80*/  IADD3 R5, P2, R5, UR12, RZ ;  /* 0x0000000c05057c10 */ /* 0x000fc4000ff5e0ff */
[----:B----4-:R-:W-:Y:S11]  /*3db90*/  IADD3 R9, P3, R9, UR12, RZ ;  /* 0x0000000c09097c10 */ /* 0x010ff6000ff7e0ff */
[----:B------:R-:W-:Y:S08]  /*3dba0*/  @!UPT UIADD3 URZ, URZ, URZ, URZ ;  /* 0x0000003f3f3ff290 */ /* 0x000ff0000fffe03f */
[----:B------:R-:W-:Y:S01]  /*3dbb0*/  IMAD.MOV.U32 R6, RZ, RZ, R23 ;  /* 0x000000ffff067224 */ /* 0x000fe200078e0017 */
[----:B------:R-:W-:Y:S01]  /*3dbc0*/  STL.64 [R1+0xc0], R20 ;  /* 0x0000c01401007387 */ /* 0x000fe20000100a00 */
[----:B------:R-:W-:Y:S03]  /*3dbd0*/  STL.64 [R1+0xc8], R22 ;  /* 0x0000c81601007387 */ /* 0x000fe60000100a00 */
[----:B------:R0:W-:Y:S01]  /*3dbe0*/  STL [R1+0x13d0], R6 ;  /* 0x0013d00601007387 */ /* 0x0001e20000100800 */
[----:B--2---:R-:W-:Y:S02]  /*3dbf0*/  IADD3 R16, P4, R16, UR12, RZ ;  /* 0x0000000c10107c10 */ /* 0x004fe4000ff9e0ff */
[----:B------:R-:W-:Y:S02]  /*3dc00*/  IADD3 R17, P5, R17, UR12, RZ ;  /* 0x0000000c11117c10 */ /* 0x000fe4000ffbe0ff */
[----:B------:R-:W-:-:S02]  /*3dc10*/  IADD3 R18, P6, R18, UR12, RZ ;  /* 0x0000000c12127c10 */ /* 0x000fc4000ffde0ff */
[----:B------:R-:W-:Y:S02]  /*3dc20*/  IADD3 R19, P1, R19, UR12, RZ ;  /* 0x0000000c13137c10 */ /* 0x000fe4000ff3e0ff */
[----:B------:R-:W-:Y:S01]  /*3dc30*/  IADD3.X R4, R4, UR6, RZ, P4, !PT ;  /* 0x0000000604047c10 */ /* 0x000fe2000a7fe4ff */
[----:B------:R-:W-:Y:S01]  /*3dc40*/  STL [R1+0x700], R16 ;  /* 0x0007001001007387 */ /* 0x000fe20000100800 */
[----:B------:R-:W-:Y:S02]  /*3dc50*/  STL [R1+0x66c], R17 ;  /* 0x00066c1101007387 */ /* 0x000fe40000100800 */
[----:B------:R-:W-:Y:S01]  /*3dc60*/  STL [R1+0x6f8], R18 ;  /* 0x0006f81201007387 */ /* 0x000fe20000100800 */
[----:B---3--:R-:W-:Y:S01]  /*3dc70*/  IADD3 R8, P4, R8, UR12, RZ ;  /* 0x0000000c08087c10 */ /* 0x008fe2000ff9e0ff */
[----:B------:R-:W-:Y:S01]  /*3dc80*/  STL [R1+0x6f4], R19 ;  /* 0x0006f41301007387 */ /* 0x000fe20000100800 */
[----:B------:R-:W-:Y:S01]  /*3dc90*/  IADD3.X R29, R29, UR6, RZ, P5, !PT ;  /* 0x000000061d1d7c10 */ /* 0x000fe2000affe4ff */
[----:B------:R-:W-:Y:S01]  /*3dca0*/  STL [R1+0x6f0], R5 ;  /* 0x0006f00501007387 */ /* 0x000fe20000100800 */
[----:B------:R-:W-:Y:S01]  /*3dcb0*/  IADD3 R28, P5, R28, UR12, RZ ;  /* 0x0000000c1c1c7c10 */ /* 0x000fe2000ffbe0ff */
        /* <DEDUP_REMOVED lines=9> */
[----:B------:R-:W-:Y:S02]  /*3dd50*/  STL [R1+0x668], R25 ;  /* 0x0006681901007387 */ /* 0x000fe40000100800 */
[----:B------:R-:W-:Y:S02]  /*3dd60*/  STL [R1+0x6d4], R13 ;  /* 0x0006d40d01007387 */ /* 0x000fe40000100800 */
[----:B------:R-:W-:Y:S01]  /*3dd70*/  STL [R1+0x664], R24 ;  /* 0x0006641801007387 */ /* 0x000fe20000100800 */
[----:B------:R-:W-:Y:S01]  /*3dd80*/  STL [R1+0x6cc], R3 ;  /* 0x0006cc0301007387 */ /* 0x000fe20000100800 */
[----:B0-----:R-:W2:Y:S01]  /*3dd90*/  LDL.LU R6, [R1+0x6b4] ;  /* 0x0006b40001067983 */ /* 0x001ea20000300800 */
[----:B------:R-:W-:Y:S01]  /*3dda0*/  IADD3.X R12, R12, UR6, RZ, P2, !PT ;  /* 0x000000060c0c7c10 */ /* 0x000fe200097fe4ff */
[----:B------:R-:W-:-:S04]  /*3ddb0*/  IADD3 R2, P2, R2, UR12, RZ ;  /* 0x0000000c02027c10 */ /* 0x000fc8000ff5e0ff */
[----:B------:R-:W-:Y:S04]  /*3ddc0*/  STL [R1+0x65c], R12 ;  /* 0x00065c0c01007387 */ /* 0x000fe80000100800 */
[----:B--2---:R0:W-:Y:S01]  /*3ddd0*/  STL [R1+0x145c], R6 ;  /* 0x00145c0601007387 */ /* 0x0041e20000100800 */
[----:B------:R-:W-:Y:S03]  /*3dde0*/  STL [R1+0x6c4], R2 ;  /* 0x0006c40201007387 */ /* 0x000fe60000100800 */
[----:B0-----:R-:W2:Y:S01]  /*3ddf0*/  LDL.LU R6, [R1+0x6e0] ;  /* 0x0006e00001067983 */ /* 0x001ea20000300800 */
[----:B------:R-:W-:-:S05]  /*3de00*/  IADD3.X R0, R0, UR6, RZ, P3, !PT ;  /* 0x0000000600007c10 */ /* 0x000fca0009ffe4ff */
[----:B------:R-:W-:Y:S01]  /*3de10*/  STL [R1+0x6e8], R0 ;  /* 0x0006e80001007387 */ /* 0x000fe20000100800 */
[----:B------:R-:W-:-:S06]  /*3de20*/  UIADD3 UR4, UR4, 0x1, URZ ;  /* 0x0000000104047890 */ /* 0x000fcc000fffe03f */
[----:B------:R-:W-:Y:S01]  /*3de30*/  ISETP.NE.U32.AND P0, PT, R27, UR4, PT ;  /* 0x000000041b007c0c */ /* 0x000fe2000bf05070 */
        /* <DEDUP_REMOVED lines=30> */
[----:B--2---:R-:W-:-:S05]  /*3e020*/  IADD3 R6, P3, R6, UR12, RZ ;  /* 0x0000000c06067c10 */ /* 0x004fca000ff7e0ff */
[----:B------:R0:W-:Y:S04]  /*3e030*/  STL [R1+0x6bc], R6 ;  /* 0x0006bc0601007387 */ /* 0x0001e80000100800 */
[----:B0-----:R-:W2:Y:S02]  /*3e040*/  LDL.LU R6, [R1+0x1460] ;  /* 0x0014600001067983 */ /* 0x001ea40000300800 */
[----:B--2---:R-:W-:-:S05]  /*3e050*/  IADD3.X R6, R6, UR6, RZ, P4, !PT ;  /* 0x0000000606067c10 */ /* 0x004fca000a7fe4ff */
[----:B------:R0:W-:Y:S04]  /*3e060*/  STL [R1+0x6e0], R6 ;  /* 0x0006e00601007387 */ /* 0x0001e80000100800 */
[----:B0-----:R-:W2:Y:S01]  /*3e070*/  LDL.LU R6, [R1+0x145c] ;  /* 0x00145c0001067983 */ /* 0x001ea20000300800 */
[----:B---3--:R-:W-:Y:S01]  /*3e080*/  IADD3.X R20, R20, UR6, RZ, P5, !PT ;  /* 0x0000000614147c10 */ /* 0x008fe2000affe4ff */
[----:B----4-:R-:W-:Y:S01]  /*3e090*/  IADD3 R21, P5, R21, UR12, RZ ;  /* 0x0000000c15157c10 */ /* 0x010fe2000ffbe0ff */
[----:B------:R-:W-:Y:S01]  /*3e0a0*/  IADD3.X R22, R22, UR6, RZ, P6, !PT ;  /* 0x0000000616167c10 */ /* 0x000fe2000b7fe4ff */
[----:B------:R-:W-:Y:S01]  /*3e0b0*/  IADD3 R23, P6, R23, UR12, RZ ;  /* 0x0000000c17177c10 */ /* 0x000fe2000ffde0ff */
        /* <DEDUP_REMOVED lines=16> */
[----:B------:R-:W-:-:S02]  /*3e1c0*/  IADD3.X R3, R3, UR6, RZ, P5, !PT ;  /* 0x0000000603037c10 */ /* 0x000fc4000affe4ff */
[----:B--2---:R-:W-:-:S05]  /*3e1d0*/  IADD3 R6, P4, R6, UR12, RZ ;  /* 0x0000000c06067c10 */ /* 0x004fca000ff9e0ff */
[----:B------:R0:W-:Y:S01]  /*3e1e0*/  STL [R1+0x6b4], R6 ;  /* 0x0006b40601007387 */ /* 0x0001e20000100800 */
[----:B------:R-:W-:Y:S02]  /*3e1f0*/  STL [R1+0x6d8], R20 ;  /* 0x0006d81401007387 */ /* 0x000fe40000100800 */
[----:B------:R-:W-:Y:S02]  /*3e200*/  STL [R1+0x6ac], R21 ;  /* 0x0006ac1501007387 */ /* 0x000fe40000100800 */
[----:B------:R-:W-:Y:S01]  /*3e210*/  STL [R1+0x6d0], R22 ;  /* 0x0006d01601007387 */ /* 0x000fe20000100800 */
[----:B------:R-:W-:Y:S01]  /*3e220*/  STL [R1+0x6a4], R23 ;  /* 0x0006a41701007387 */ /* 0x000fe20000100800 */
[----:B------:R-:W-:Y:S02]  /*3e230*/  STL [R1+0x6c8], R7 ;  /* 0x0006c80701007387 */ /* 0x000fe40000100800 */
[----:B------:R-:W-:Y:S01]  /*3e240*/  STL [R1+0x69c], R10 ;  /* 0x00069c0a01007387 */ /* 0x000fe20000100800 */
[----:B------:R-:W-:Y:S01]  /*3e250*/  IADD3.X R27, R27, UR6, RZ, P4, !PT ;  /* 0x000000061b1b7c10 */ /* 0x000fe2000a7fe4ff */
[----:B------:R-:W-:Y:S01]  /*3e260*/  STL [R1+0x6c0], R11 ;  /* 0x0006c00b01007387 */ /* 0x000fe20000100800 */
[----:B------:R-:W-:Y:S01]  /*3e270*/  IADD3 R16, P4, R16, UR12, RZ ;  /* 0x0000000c10107c10 */ /* 0x000fe2000ff9e0ff */
[----:B------:R-:W-:Y:S02]  /*3e280*/  STL [R1+0x694], R14 ;  /* 0x0006940e01007387 */ /* 0x000fe40000100800 */
[----:B------:R-:W-:Y:S01]  /*3e290*/  STL [R1+0x6b8], R15 ;  /* 0x0006b80f01007387 */ /* 0x000fe20000100800 */
[----:B------:R-:W-:Y:S01]  /*3e2a0*/  STL [R1+0x68c], R26 ;  /* 0x00068c1a01007387 */ /* 0x000fe20000100800 */
[----:B------:R-:W-:Y:S02]  /*3e2b0*/  STL [R1+0x6b0], R27 ;  /* 0x0006b01b01007387 */ /* 0x000fe40000100800 */
[----:B------:R-:W-:Y:S02]  /*3e2c0*/  STL [R1+0x684], R16 ;  /* 0x0006841001007387 */ /* 0x000fe40000100800 */
[----:B------:R-:W-:Y:S01]  /*3e2d0*/  STL [R1+0x6a8], R17 ;  /* 0x0006a81101007387 */ /* 0x000fe20000100800 */
[----:B------:R-:W-:Y:S01]  /*3e2e0*/  STL [R1+0x67c], R18 ;  /* 0x00067c1201007387 */ /* 0x000fe20000100800 */
[----:B------:R-:W-:Y:S02]  /*3e2f0*/  STL [R1+0x6a0], R19 ;  /* 0x0006a01301007387 */ /* 0x000fe40000100800 */
[----:B------:R-:W-:Y:S02]  /*3e300*/  STL [R1+0x674], R5 ;  /* 0x0006740501007387 */ /* 0x000fe40000100800 */
[----:B------:R-:W-:Y:S01]  /*3e310*/  STL [R1+0x698], R9 ;  /* 0x0006980901007387 */ /* 0x000fe20000100800 */
        /* <DEDUP_REMOVED lines=9> */
[----:B------:R-:W-:Y:S02]  /*3e3b0*/  STL [R1+0x678], R3 ;  /* 0x0006780301007387 */ /* 0x000fe40000100800 */
[----:B0-----:R-:W2:Y:S01]  /*3e3c0*/  LDL.LU R6, [R1+0x64c] ;  /* 0x00064c0001067983 */ /* 0x001ea20000300800 */
[----:B------:R-:W-:-:S02]  /*3e3d0*/  IADD3 R12, P5, R12, UR12, RZ ;  /* 0x0000000c0c0c7c10 */ /* 0x000fc4000ffbe0ff */
[----:B------:R-:W-:-:S03]  /*3e3e0*/  IADD3.X R2, R2, UR6, RZ, P6, !PT ;  /* 0x0000000602027c10 */ /* 0x000fc6000b7fe4ff */
[----:B------:R-:W-:Y:S04]  /*3e3f0*/  STL [R1+0x638], R12 ;  /* 0x0006380c01007387 */ /* 0x000fe80000100800 */
[----:B--2---:R0:W-:Y:S01]  /*3e400*/  STL [R1+0x1454], R6 ;  /* 0x0014540601007387 */ /* 0x0041e20000100800 */
[----:B------:R-:W-:Y:S03]  /*3e410*/  STL [R1+0x670], R2 ;  /* 0x0006700201007387 */ /* 0x000fe60000100800 */
[----:B0-----:R-:W2:Y:S01]  /*3e420*/  LDL.LU R6, [R1+0x628] ;  /* 0x0006280001067983 */ /* 0x001ea20000300800 */
[----:B------:R-:W-:-:S05]  /*3e430*/  IADD3 R0, P6, R0, UR12, RZ ;  /* 0x0000000c00007c10 */ /* 0x000fca000ffde0ff */
[----:B------:R-:W-:Y:S04]  /*3e440*/  STL [R1+0x630], R0 ;  /* 0x0006300001007387 */ /* 0x000fe80000100800 */
        /* <DEDUP_REMOVED lines=30> */
[----:B--2---:R-:W-:-:S05]  /*3e630*/  IADD3.X R6, R6, UR6, RZ, P1, !PT ;  /* 0x0000000606067c10 */ /* 0x004fca0008ffe4ff */
[----:B------:R0:W-:Y:S04]  /*3e640*/  STL [R1+0x654], R6 ;  /* 0x0006540601007387 */ /* 0x0001e80000100800 */
[----:B0-----:R-:W2:Y:S02]  /*3e650*/  LDL.LU R6, [R1+0x1458] ;  /* 0x0014580001067983 */ /* 0x001ea40000300800 */
[----:B--2---:R-:W-:-:S05]  /*3e660*/  IADD3 R6, P1, R6, UR12, RZ ;  /* 0x0000000c06067c10 */ /* 0x004fca000ff3e0ff */
[----:B------:R0:W-:Y:S04]  /*3e670*/  STL [R1+0x628], R6 ;  /* 0x0006280601007387 */ /* 0x0001e80000100800 */
[----:B0-----:R-:W2:Y:S01]  /*3e680*/  LDL.LU R6, [R1+0x1454] ;  /* 0x0014540001067983 */ /* 0x001ea20000300800 */
[----:B----4-:R-:W-:Y:S01]  /*3e690*/  IADD3.X R21, R21, UR6, RZ, P3, !PT ;  /* 0x0000000615157c10 */ /* 0x010fe20009ffe4ff */
[----:B---3--:R-:W-:Y:S01]  /*3e6a0*/  IADD3 R22, P3, R22, UR12, RZ ;  /* 0x0000000c16167c10 */ /* 0x008fe2000ff7e0ff */
        /* <DEDUP_REMOVED lines=18> */
[----:B--2---:R-:W-:Y:S01]  /*3e7d0*/  IADD3.X R6, R6, UR6, RZ, P2, !PT ;  /* 0x0000000606067c10 */ /* 0x004fe200097fe4ff */
[----:B------:R-:W-:-:S04]  /*3e7e0*/  IADD3 R20, P2, R20, UR12, RZ ;  /* 0x0000000c14147c10 */ /* 0x000fc8000ff5e0ff */
[----:B------:R0:W-:Y:S01]  /*3e7f0*/  STL [R1+0x64c], R6 ;  /* 0x00064c0601007387 */ /* 0x0001e20000100800 */
[----:B------:R-:W-:Y:S02]  /*3e800*/  STL [R1+0x620], R20 ;  /* 0x0006201401007387 */ /* 0x000fe40000100800 */
[----:B------:R-:W-:Y:S02]  /*3e810*/  STL [R1+0x644], R21 ;  /* 0x0006441501007387 */ /* 0x000fe40000100800 */
[----:B------:R-:W-:Y:S01]  /*3e820*/  STL [R1+0x618], R22 ;  /* 0x0006181601007387 */ /* 0x000fe20000100800 */
[----:B------:R-:W-:Y:S01]  /*3e830*/  STL [R1+0x63c], R23 ;  /* 0x00063c1701007387 */ /* 0x000fe20000100800 */
[----:B------:R-:W-:Y:S02]  /*3e840*/  STL [R1+0x610], R7 ;  /* 0x0006100701007387 */ /* 0x000fe40000100800 */
        /* <DEDUP_REMOVED lines=1535> */
[----:B--2---:R-:W-:Y:S01]  /*44840*/  IADD3.X R6, R6, UR7, RZ, P4, !PT ;  /* 0x0000000706067c10 */ /* 0x004fe2000a7fe4ff */
[----:B------:R-:W-:-:S04]  /*44850*/  IADD3 R10, P4, R10, UR9, RZ ;  /* 0x000000090a0a7c10 */ /* 0x000fc8000ff9e0ff */
[----:B------:R0:W-:Y:S04]  /*44860*/  STL [R1+0x754], R6 ;  /* 0x0007540601007387 */ /* 0x0001e80000100800 */
[----:B0-----:R0:W5:Y:S01]  /*44870*/  LDL.LU R6, [R1+0x13d0] ;  /* 0x0013d00001067983 */ /* 0x0011620000300800 */
[----:B------:R1:W-:Y:S03]  /*44880*/  STL [R1+0xec0], R10 ;  /* 0x000ec00a01007387 */ /* 0x0003e60000100800 */
[----:B-1----:R0:W5:Y:S01]  /*44890*/  LDL.LU R10, [R1+0x13cc] ;  /* 0x0013cc00010a7983 */ /* 0x0021620000300800 */
[----:B------:R1:W-:Y:S03]  /*448a0*/  STL [R1+0x74c], R9 ;  /* 0x00074c0901007387 */ /* 0x0003e60000100800 */
[----:B-1----:R0:W5:Y:S01]  /*448b0*/  LDL.LU R9, [R1+0x13c8] ;  /* 0x0013c80001097983 */ /* 0x0021620000300800 */
[----:B------:R1:W-:Y:S03]  /*448c0*/  STL [R1+0xec8], R5 ;  /* 0x000ec80501007387 */ /* 0x0003e60000100800 */
[----:B-1----:R0:W5:Y:S01]  /*448d0*/  LDL.LU R5, [R1+0x13c4] ;  /* 0x0013c40001057983 */ /* 0x0021620000300800 */
[----:B------:R1:W-:Y:S03]  /*448e0*/  STL [R1+0x744], R8 ;  /* 0x0007440801007387 */ /* 0x0003e60000100800 */
[----:B-1----:R0:W5:Y:S01]  /*448f0*/  LDL.LU R8, [R1+0x13c0] ;  /* 0x0013c00001087983 */ /* 0x0021620000300800 */
[----:B------:R1:W-:Y:S01]  /*44900*/  STL [R1+0xed0], R4 ;  /* 0x000ed00401007387 */ /* 0x0003e20000100800 */
[----:B------:R-:W-:-:S02]  /*44910*/  IADD3.X R2, R2, UR7, RZ, P4, !PT ;  /* 0x0000000702027c10 */ /* 0x000fc4000a7fe4ff */
[----:B-1----:R0:W5:Y:S01]  /*44920*/  LDL.LU R4, [R1+0x13bc] ;  /* 0x0013bc0001047983 */ /* 0x0021620000300800 */
[----:B------:R1:W-:Y:S01]  /*44930*/  STL [R1+0x73c], R29 ;  /* 0x00073c1d01007387 */ /* 0x0003e20000100800 */
[----:B------:R-:W-:Y:S02]  /*44940*/  IADD3 R12, P4, R12, UR9, RZ ;  /* 0x000000090c0c7c10 */ /* 0x000fe4000ff9e0ff */
[----:B-1----:R0:W5:Y:S01]  /*44950*/  LDL.LU R29, [R1+0x13b8] ;  /* 0x0013b800011d7983 */ /* 0x0021620000300800 */
        /* <DEDUP_REMOVED lines=15> */
[----:B-1----:R-:W2:Y:S01]  /*44a50*/  LDL.LU R0, [R1+0x1398] ;  /* 0x0013980001007983 */ /* 0x002ea20000300800 */
[----:B------:R-:W-:-:S02]  /*44a60*/  IADD3 R20, P5, R20, UR9, RZ ;  /* 0x0000000914147c10 */ /* 0x000fc4000ffbe0ff */
[----:B------:R-:W-:Y:S01]  /*44a70*/  IADD3.X R21, R21, UR7, RZ, P6, !PT ;  /* 0x0000000715157c10 */ /* 0x000fe2000b7fe4ff */
[----:B------:R-:W-:Y:S01]  /*44a80*/  IADD3 R22, P6, R22, UR9, RZ ;  /* 0x0000000916167c10 */ /* 0x000fe2000ffde0ff */
[----:B------:R-:W-:Y:S01]  /*44a90*/  IADD3.X R23, R23, UR7, RZ, P1, !PT ;  /* 0x0000000717177c10 */ /* 0x000fe20008ffe4ff */
        /* <DEDUP_REMOVED lines=12> */
[----:B------:R-:W-:Y:S01]  /*44b60*/  IADD3.X R16, R16, UR7, RZ, P5, !PT ;  /* 0x0000000710107c10 */ /* 0x000fe2000affe4ff */
[----:B------:R-:W-:Y:S01]  /*44b70*/  STL [R1+0xee8], R14 ;  /* 0x000ee80e01007387 */ /* 0x000fe20000100800 */
[----:B------:R-:W-:Y:S01]  /*44b80*/  IADD3.X R17, R17, UR7, RZ, P6, !PT ;  /* 0x0000000711117c10 */ /* 0x000fe2000b7fe4ff */
[----:B------:R-:W-:Y:S02]  /*44b90*/  STL [R1+0xeac], R15 ;  /* 0x000eac0f01007387 */ /* 0x000fe40000100800 */
[----:B------:R-:W-:Y:S01]  /*44ba0*/  STL [R1+0xee4], R26 ;  /* 0x000ee41a01007387 */ /* 0x000fe20000100800 */
[----:B------:R-:W-:Y:S01]  /*44bb0*/  IADD3.X R18, R18, UR7, RZ, P1, !PT ;  /* 0x0000000712127c10 */ /* 0x000fe20008ffe4ff */
[----:B------:R-:W-:Y:S01]  /*44bc0*/  STL [R1+0xeb4], R27 ;  /* 0x000eb41b01007387 */ /* 0x000fe20000100800 */
[----:B------:R-:W-:Y:S01]  /*44bd0*/  IADD3.X R19, R19, UR7, RZ, P2, !PT ;  /* 0x0000000713137c10 */ /* 0x000fe200097fe4ff */
[----:B------:R-:W-:Y:S02]  /*44be0*/  STL [R1+0xebc], R16 ;  /* 0x000ebc1001007387 */ /* 0x000fe40000100800 */
[----:B------:R-:W-:Y:S01]  /*44bf0*/  STL [R1+0xec4], R17 ;  /* 0x000ec41101007387 */ /* 0x000fe20000100800 */
[----:B--2---:R-:W-:-:S05]  /*44c00*/  IADD3.X R0, R0, UR7, RZ, P3, !PT ;  /* 0x0000000700007c10 */ /* 0x004fca0009ffe4ff */
[----:B------:R1:W-:Y:S01]  /*44c10*/  STL [R1+0xedc], R0 ;  /* 0x000edc0001007387 */ /* 0x0003e20000100800 */
[----:B------:R0:W-:Y:S03]  /*44c20*/  STL [R1+0xecc], R18 ;  /* 0x000ecc1201007387 */ /* 0x0001e60000100800 */
[----:B-1----:R0:W5:Y:S01]  /*44c30*/  LDL.LU R0, [R1+0x1394] ;  /* 0x0013940001007983 */ /* 0x0021620000300800 */
[----:B------:R0:W-:Y:S01]  /*44c40*/  STL [R1+0xed4], R19 ;  /* 0x000ed41301007387 */ /* 0x0001e20000100800 */
[----:B------:R-:W-:Y:S01]  /*44c50*/  @!P0 CALL.REL.NOINC `(.L_x_2) ;  /* 0x0000001000008944 */ /* 0x000fe20003c00000 */
[----:B------:R-:W-:Y:S05]  /*44c60*/  BRA `(.L_x_3) ;  /* 0xfffdc9c000007947 */ /* 0x000fea000383ffff */
.L_x_2:
[----:B-----5:R-:W2:Y:S04]  /*44c70*/  LDL.LU R0, [R1+0x348] ;  /* 0x0003480001007983 */ /* 0x020ea80000300800 */
[----:B--2---:R1:W-:Y:S04]  /*44c80*/  STL [R1+0x1538], R0 ;  /* 0x0015380001007387 */ /* 0x0043e80000100800 */
[----:B-1----:R-:W2:Y:S04]  /*44c90*/  LDL.LU R0, [R1+0x2fc] ;  /* 0x0002fc0001007983 */ /* 0x002ea80000300800 */
        /* <DEDUP_REMOVED lines=33> */
[----:B------:R-:W2:Y:S01]  /*44eb0*/  LDL.LU R20, [R1+0x1d4] ;  /* 0x0001d40001147983 */ /* 0x000ea20000300800 */
[----:B-1----:R-:W-:-:S03]  /*44ec0*/  IMAD.MOV.U32 R0, RZ, RZ, R10 ;  /* 0x000000ffff007224 */ /* 0x002fc600078e000a */
        /* <DEDUP_REMOVED lines=33> */
[----:B------:R-:W2:Y:S04]  /*450e0*/  LDL.LU R21, [R1+0x2e4] ;  /* 0x0002e40001157983 */ /* 0x000ea80000300800 */
[----:B------:R-:W3:Y:S01]  /*450f0*/  LDL.LU R22, [R1+0x2f4] ;  /* 0x0002f40001167983 */ /* 0x000ee20000300800 */
[----:B-1----:R-:W-:-:S03]  /*45100*/  IMAD.MOV.U32 R20, RZ, RZ, R6 ;  /* 0x000000ffff147224 */ /* 0x002fc600078e0006 */
[----:B------:R-:W3:Y:S04]  /*45110*/  LDL.LU R23, [R1+0x304] ;  /* 0x0003040001177983 */ /* 0x000ee80000300800 */
[----:B------:R-:W4:Y:S04]  /*45120*/  LDL.LU R6, [R1+0x314] ;  /* 0x0003140001067983 */ /* 0x000f280000300800 */
[----:B------:R-:W4:Y:S04]  /*45130*/  LDL.LU R7, [R1+0x324] ;  /* 0x0003240001077983 */ /* 0x000f280000300800 */
        /* <DEDUP_REMOVED lines=8> */
[----:B0-----:R-:W2:Y:S04]  /*451c0*/  LDL.LU R18, [R1+0x330] ;  /* 0x0003300001127983 */ /* 0x001ea80000300800 */
[----:B------:R-:W2:Y:S04]  /*451d0*/  LDL.LU R19, [R1+0x340] ;  /* 0x0003400001137983 */ /* 0x000ea80000300800 */
[----:B------:R0:W-:Y:S04]  /*451e0*/  STL [R1+0x13d8], R5 ;  /* 0x0013d80501007387 */ /* 0x0001e80000100800 */
[----:B0-----:R-:W2:Y:S04]  /*451f0*/  LDL.LU R5, [R1+0x338] ;  /* 0x0003380001057983 */ /* 0x001ea80000300800 */
        /* <DEDUP_REMOVED lines=8> */
[----:B------:R0:W-:Y:S01]  /*45280*/  STL [R1+0x13b4], R12 ;  /* 0x0013b40c01007387 */ /* 0x0001e20000100800 */
[----:B------:R-:W-:-:S03]  /*45290*/  F2FP.PACK_AB R0, R20, R0 ;  /* 0x000000001400723e */ /* 0x000fc600000000ff */
        /* <DEDUP_REMOVED lines=13> */
[----:B------:R-:W2:Y:S04]  /*45370*/  LDL.LU R20, [R1+0x15c0] ;  /* 0x0015c00001147983 */ /* 0x000ea80000300800 */
[----:B------:R0:W-:Y:S04]  /*45380*/  STL [R1+0x51c], R0 ;  /* 0x00051c0001007387 */ /* 0x0001e80000100800 */
[----:B0-----:R-:W2:Y:S02]  /*45390*/  LDL.LU R0, [R1+0x15bc] ;  /* 0x0015bc0001007983 */ /* 0x001ea40000300800 */
[----:B--2---:R-:W-:-:S02]  /*453a0*/  F2FP.PACK_AB R0, R20, R0 ;  /* 0x000000001400723e */ /* 0x004fc400000000ff */
        /* <DEDUP_REMOVED lines=62> */
[----:B0-----:R-:W2:Y:S01]  /*45790*/  LDL.LU R0, [R1+0x153c] ;  /* 0x00153c0001007983 */ /* 0x001ea20000300800 */
[----:B------:R-:W-:Y:S02]  /*457a0*/  F2FP.PACK_AB R2, R2, R24 ;  /* 0x000000180202723e */ /* 0x000fe400000000ff */
[----:B------:R-:W-:-:S02]  /*457b0*/  F2FP.PACK_AB R24, R25, R29 ;  /* 0x0000001d1918723e */ /* 0x000fc400000000ff */
[----:B--2---:R-:W-:Y:S02]  /*457c0*/  F2FP.PACK_AB R3, R0, R3 ;  /* 0x000000030003723e */ /* 0x004fe400000000ff */
[----:B------:R-:W2:Y:S04]  /*457d0*/  LDL.LU R0, [R1+0x1538] ;  /* 0x0015380001007983 */ /* 0x000ea80000300800 */
[----:B------:R0:W-:Y:S01]  /*457e0*/  STL [R1+0x4d8], R3 ;  /* 0x0004d80301007387 */ /* 0x0001e20000100800 */
[----:B------:R-:W-:-:S03]  /*457f0*/  F2FP.PACK_AB R4, R9, R4 ;  /* 0x000000040904723e */ /* 0x000fc600000000ff */
[----:B------:R1:W-:Y:S01]  /*45800*/  STL [R1+0x4d4], R2 ;  /* 0x0004d40201007387 */ /* 0x0003e20000100800 */
[----:B0-----:R-:W-:-:S03]  /*45810*/  F2FP.PACK_AB R3, R28, R12 ;  /* 0x0000000c1c03723e */ /* 0x001fc600000000ff */
[----:B------:R-:W-:Y:S01]  /*45820*/  STL [R1+0x4d0], R24 ;  /* 0x0004d01801007387 */ /* 0x000fe20000100800 */
[----:B-1----:R-:W-:-:S03]  /*45830*/  F2FP.PACK_AB R2, R13, R8 ;  /* 0x000000080d02723e */ /* 0x002fc600000000ff */
[----:B------:R-:W-:Y:S04]  /*45840*/  STL [R1+0x14c], R3 ;  /* 0x00014c0301007387 */ /* 0x000fe80000100800 */
[----:B------:R0:W-:Y:S04]  /*45850*/  STL [R1+0x148], R2 ;  /* 0x0001480201007387 */ /* 0x0001e80000100800 */
[----:B------:R-:W-:Y:S01]  /*45860*/  STL [R1+0x144], R4 ;  /* 0x0001440401007387 */ /* 0x000fe20000100800 */
[----:B0-----:R-:W-:Y:S02]  /*45870*/  F2FP.PACK_AB R2, R20, R21 ;  /* 0x000000151402723e */ /* 0x001fe400000000ff */
[----:B--2---:R-:W-:-:S02]  /*45880*/  F2FP.PACK_AB R3, R5, R0 ;  /* 0x000000000503723e */ /* 0x004fc400000000ff */
[----:B---3--:R-:W-:-:S03]  /*45890*/  F2FP.PACK_AB R0, R22, R23 ;  /* 0x000000171600723e */ /* 0x008fc600000000ff */
[----:B------:R4:W-:Y:S04]  /*458a0*/  STL [R1+0x140], R3 ;  /* 0x0001400301007387 */ /* 0x0009e80000100800 */
[----:B------:R0:W-:Y:S01]  /*458b0*/  STL [R1+0x13c], R2 ;  /* 0x00013c0201007387 */ /* 0x0001e20000100800 */
[----:B----4-:R-:W-:-:S03]  /*458c0*/  F2FP.PACK_AB R3, R6, R7 ;  /* 0x000000070603723e */ /* 0x010fc600000000ff */
[----:B------:R1:W-:Y:S01]  /*458d0*/  STL [R1+0x138], R0 ;  /* 0x0001380001007387 */ /* 0x0003e20000100800 */
[----:B0-----:R-:W-:-:S03]  /*458e0*/  F2FP.PACK_AB R2, R10, R11 ;  /* 0x0000000b0a02723e */ /* 0x001fc600000000ff */
[----:B------:R0:W-:Y:S01]  /*458f0*/  STL [R1+0x134], R3 ;  /* 0x0001340301007387 */ /* 0x0001e20000100800 */
[----:B-1----:R-:W-:-:S03]  /*45900*/  F2FP.PACK_AB R0, R14, R15 ;  /* 0x0000000f0e00723e */ /* 0x002fc600000000ff */
[----:B------:R-:W-:Y:S01]  /*45910*/  STL [R1+0x130], R2 ;  /* 0x0001300201007387 */ /* 0x000fe20000100800 */
[----:B0-----:R-:W-:-:S03]  /*45920*/  F2FP.PACK_AB R3, R26, R27 ;  /* 0x0000001b1a03723e */ /* 0x001fc600000000ff */
[----:B------:R-:W-:Y:S04]  /*45930*/  STL [R1+0x12c], R0 ;  /* 0x00012c0001007387 */ /* 0x000fe80000100800 */
[----:B------:R0:W-:Y:S04]  /*45940*/  STL [R1+0x128], R3 ;  /* 0x0001280301007387 */ /* 0x0001e80000100800 */
[----:B0-----:R-:W2:Y:S01]  /*45950*/  LDL.LU R3, [R1+0x3dc] ;  /* 0x0003dc0001037983 */ /* 0x001ea20000300800 */
[----:B------:R-:W-:Y:S02]  /*45960*/  F2FP.PACK_AB R2, R16, R17 ;  /* 0x000000111002723e */ /* 0x000fe400000000ff */
[----:B------:R-:W-:-:S03]  /*45970*/  F2FP.PACK_AB R0, R18, R19 ;  /* 0x000000131200723e */ /* 0x000fc600000000ff */
        /* <DEDUP_REMOVED lines=34> */
[----:B------:R-:W3:Y:S04]  /*45ba0*/  LDL.LU R2, [R1+0x3ec] ;  /* 0x0003ec0001027983 */ /* 0x000ee80000300800 */
[----:B---3--:R0:W-:Y:S04]  /*45bb0*/  STL [R1+0x14b4], R2 ;  /* 0x0014b40201007387 */ /* 0x0081e80000100800 */
[----:B0-----:R-:W3:Y:S04]  /*45bc0*/  LDL.LU R2, [R1+0x2dc] ;  /* 0x0002dc0001027983 */ /* 0x001ee80000300800 */
        /* <DEDUP_REMOVED lines=31> */
[----:B0-----:R-:W2:Y:S04]  /*45dc0*/  LDL.LU R2, [R1+0xdc] ;  /* 0x0000dc0001027983 */ /* 0x001ea80000300800 */
[----:B------:R-:W3:Y:S04]  /*45dd0*/  LDL.LU R24, [R1+0x3fc] ;  /* 0x0003fc0001187983 */ /* 0x000ee80000300800 */
[----:B------:R-:W4:Y:S04]  /*45de0*/  LDL.LU R25, [R1+0x40c] ;  /* 0x00040c0001197983 */ /* 0x000f280000300800 */
        /* <DEDUP_REMOVED lines=25> */
[----:B--2---:R-:W-:-:S03]  /*45f80*/  F2FP.PACK_AB R3, R2, R3 ;  /* 0x000000030203723e */ /* 0x004fc600000000ff */
        /* <DEDUP_REMOVED lines=65> */
[----:B------:R0:W-:Y:S01]  /*463a0*/  STL [R1+0xdc], R3 ;  /* 0x0000dc0301007387 */ /* 0x0001e20000100800 */
[----:B---3--:R-:W-:Y:S02]  /*463b0*/  F2FP.PACK_AB R4, R9, R4 ;  /* 0x000000040904723e */ /* 0x008fe400000000ff */
[----:B0-----:R-:W-:Y:S02]  /*463c0*/  F2FP.PACK_AB R3, R28, R12 ;  /* 0x0000000c1c03723e */ /* 0x001fe400000000ff */
[----:B--2---:R-:W-:Y:S02]  /*463d0*/  F2FP.PACK_AB R2, R2, R24 ;  /* 0x000000180202723e */ /* 0x004fe400000000ff */
[----:B----4-:R-:W-:-:S03]  /*463e0*/  F2FP.PACK_AB R24, R25, R29 ;  /* 0x0000001d1918723e */ /* 0x010fc600000000ff */
[----:B------:R0:W-:Y:S04]  /*463f0*/  STL [R1+0xd8], R2 ;  /* 0x0000d80201007387 */ /* 0x0001e80000100800 */
[----:B------:R-:W-:Y:S04]  /*46400*/  STL [R1+0xd4], R24 ;  /* 0x0000d41801007387 */ /* 0x000fe80000100800 */
[----:B------:R1:W-:Y:S01]  /*46410*/  STL [R1+0xd0], R3 ;  /* 0x0000d00301007387 */ /* 0x0003e20000100800 */
[----:B0-----:R-:W-:-:S05]  /*46420*/  F2FP.PACK_AB R2, R13, R8 ;  /* 0x000000080d02723e */ /* 0x001fca00000000ff */
[----:B------:R0:W-:Y:S01]  /*46430*/  STL [R1+0xcc], R2 ;  /* 0x0000cc0201007387 */ /* 0x0001e20000100800 */
[----:B-1----:R-:W-:-:S03]  /*46440*/  F2FP.PACK_AB R3, R5, R0 ;  /* 0x000000000503723e */ /* 0x002fc600000000ff */
[----:B------:R-:W-:Y:S01]  /*46450*/  STL [R1+0xc8], R4 ;  /* 0x0000c80401007387 */ /* 0x000fe20000100800 */
[----:B------:R-:W-:-:S03]  /*46460*/  F2FP.PACK_AB R0, R22, R23 ;  /* 0x000000171600723e */ /* 0x000fc600000000ff */
[----:B------:R1:W-:Y:S01]  /*46470*/  STL [R1+0xc4], R3 ;  /* 0x0000c40301007387 */ /* 0x0003e20000100800 */
[----:B0-----:R-:W-:-:S05]  /*46480*/  F2FP.PACK_AB R2, R20, R21 ;  /* 0x000000151402723e */ /* 0x001fca00000000ff */
[----:B------:R0:W-:Y:S01]  /*46490*/  STL [R1+0xc0], R2 ;  /* 0x0000c00201007387 */ /* 0x0001e20000100800 */
[----:B-1----:R-:W-:-:S03]  /*464a0*/  F2FP.PACK_AB R3, R6, R7 ;  /* 0x000000070603723e */ /* 0x002fc600000000ff */
[----:B------:R1:W-:Y:S04]  /*464b0*/  STL [R1+0xbc], R0 ;  /* 0x0000bc0001007387 */ /* 0x0003e80000100800 */
[----:B------:R2:W-:Y:S01]  /*464c0*/  STL [R1+0xb8], R3 ;  /* 0x0000b80301007387 */ /* 0x0005e20000100800 */
[----:B0-----:R-:W-:Y:S02]  /*464d0*/  F2FP.PACK_AB R2, R10, R11 ;  /* 0x0000000b0a02723e */ /* 0x001fe400000000ff */
[----:B-1----:R-:W-:-:S03]  /*464e0*/  F2FP.PACK_AB R0, R14, R15 ;  /* 0x0000000f0e00723e */ /* 0x002fc600000000ff */
[----:B------:R-:W-:Y:S01]  /*464f0*/  STL [R1+0xb4], R2 ;  /* 0x0000b40201007387 */ /* 0x000fe20000100800 */
[----:B--2---:R-:W-:-:S03]  /*46500*/  F2FP.PACK_AB R3, R26, R27 ;  /* 0x0000001b1a03723e */ /* 0x004fc600000000ff */
        /* <DEDUP_REMOVED lines=188> */
[----:B------:R0:W-:Y:S01]  /*470d0*/  STL [R1+0x38], R2 ;  /* 0x0000380201007387 */ /* 0x0001e20000100800 */
[----:B--2---:R-:W-:-:S03]  /*470e0*/  F2FP.PACK_AB R3, R26, R27 ;  /* 0x0000001b1a03723e */ /* 0x004fc600000000ff */
[----:B------:R1:W-:Y:S04]  /*470f0*/  STL [R1+0x34], R0 ;  /* 0x0000340001007387 */ /* 0x0003e80000100800 */
[----:B------:R-:W-:Y:S04]  /*47100*/  STL [R1+0x30], R3 ;  /* 0x0000300301007387 */ /* 0x000fe80000100800 */
[----:B------:R-:W2:Y:S01]  /*47110*/  LDL.LU R7, [R1+0x264] ;  /* 0x0002640001077983 */ /* 0x000ea20000300800 */
[----:B0-----:R-:W-:Y:S02]  /*47120*/  F2FP.PACK_AB R2, R16, R17 ;  /* 0x000000111002723e */ /* 0x001fe400000000ff */
[----:B-1----:R-:W-:-:S03]  /*47130*/  F2FP.PACK_AB R0, R18, R19 ;  /* 0x000000131200723e */ /* 0x002fc600000000ff */
        /* <DEDUP_REMOVED lines=47> */
[----:B------:R-:W2:Y:S04]  /*47430*/  LDL.LU R11, [R1+0x260] ;  /* 0x00026000010b7983 */ /* 0x000ea80000300800 */
[----:B--2---:R0:W-:Y:S04]  /*47440*/  STL [R1+0x13d0], R11 ;  /* 0x0013d00b01007387 */ /* 0x0041e80000100800 */
[----:B0-----:R-:W2:Y:S04]  /*47450*/  LDL.LU R11, [R1+0x2b4] ;  /* 0x0002b400010b7983 */ /* 0x001ea80000300800 */
[----:B------:R-:W2:Y:S04]  /*47460*/  LDL.LU R9, [R1+0x270] ;  /* 0x0002700001097983 */ /* 0x000ea80000300800 */
[----:B--2---:R0:W-:Y:S04]  /*47470*/  STL [R1+0x13cc], R9 ;  /* 0x0013cc0901007387 */ /* 0x0041e80000100800 */
[----:B0-----:R-:W2:Y:S04]  /*47480*/  LDL.LU R9, [R1+0x250] ;  /* 0x0002500001097983 */ /* 0x001ea80000300800 */
[----:B------:R-:W2:Y:S04]  /*47490*/  LDL.LU R10, [R1+0x280] ;  /* 0x00028000010a7983 */ /* 0x000ea80000300800 */
[----:B------:R-:W2:Y:S04]  /*474a0*/  LDL.LU R8, [R1+0x290] ;  /* 0x0002900001087983 */ /* 0x000ea80000300800 */
        /* <DEDUP_REMOVED lines=11> */
[----:B------:R-:W2:Y:S01]  /*47560*/  LDL.LU R28, [R1+0x468] ;  /* 0x00046800011c7983 */ /* 0x000ea20000300800 */
[----:B------:R-:W-:-:S03]  /*47570*/  F2FP.PACK_AB R7, R5, R7 ;  /* 0x000000070507723e */ /* 0x000fc600000000ff */
[----:B--2---:R0:W-:Y:S04]  /*47580*/  STL [R1+0x13ac], R28 ;  /* 0x0013ac1c01007387 */ /* 0x0041e80000100800 */
[----:B0-----:R-:W2:Y:S04]  /*47590*/  LDL.LU R28, [R1+0x448] ;  /* 0x00044800011c7983 */ /* 0x001ea80000300800 */
        /* <DEDUP_REMOVED lines=52> */
[----:B------:R0:W-:Y:S04]  /*478e0*/  STL [R1], R7 ;  /* 0x0000000701007387 */ /* 0x0001e80000100800 */
[----:B0-----:R-:W2:Y:S02]  /*478f0*/  LDL.LU R7, [R1+0x13e0] ;  /* 0x0013e00001077983 */ /* 0x001ea40000300800 */
[----:B--2---:R-:W-:-:S02]  /*47900*/  F2FP.PACK_AB R7, R5, R7 ;  /* 0x000000070507723e */ /* 0x004fc400000000ff */
[----:B------:R-:W3:Y:S02]  /*47910*/  LDL.LU R5, [R1+0x13dc] ;  /* 0x0013dc0001057983 */ /* 0x000ee40000300800 */
[----:B---3--:R-:W-:Y:S02]  /*47920*/  F2FP.PACK_AB R6, R5, R6 ;  /* 0x000000060506723e */ /* 0x008fe400000000ff */
[----:B------:R-:W4:Y:S02]  /*47930*/  LDL.LU R5, [R1+0x13d8] ;  /* 0x0013d80001057983 */ /* 0x000f240000300800 */
[----:B----4-:R-:W-:Y:S02]  /*47940*/  F2FP.PACK_AB R5, R4, R5 ;  /* 0x000000050405723e */ /* 0x010fe400000000ff */
[----:B------:R-:W2:Y:S02]  /*47950*/  LDL.LU R4, [R1+0x13d4] ;  /* 0x0013d40001047983 */ /* 0x000ea40000300800 */
[----:B--2---:R-:W-:-:S02]  /*47960*/  F2FP.PACK_AB R4, R11, R4 ;  /* 0x000000040b04723e */ /* 0x004fc400000000ff */
[----:B------:R-:W2:Y:S02]  /*47970*/  LDL.LU R11, [R1+0x13d0] ;  /* 0x0013d000010b7983 */ /* 0x000ea40000300800 */
[----:B--2---:R-:W-:Y:S02]  /*47980*/  F2FP.PACK_AB R11, R9, R11 ;  /* 0x0000000b090b723e */ /* 0x004fe400000000ff */
[----:B------:R-:W2:Y:S02]  /*47990*/  LDL.LU R9, [R1+0x13cc] ;  /* 0x0013cc0001097983 */ /* 0x000ea40000300800 */
[----:B--2---:R-:W-:Y:S02]  /*479a0*/  F2FP.PACK_AB R10, R9, R10 ;  /* 0x0000000a090a723e */ /* 0x004fe400000000ff */
        /* <DEDUP_REMOVED lines=14> */
[----:B------:R-:W2:Y:S01]  /*47a90*/  LDL.LU R28, [R1+0x13ac] ;  /* 0x0013ac00011c7983 */ /* 0x000ea20000300800 */
[----:B------:R-:W-:Y:S02]  /*47aa0*/  F2FP.PACK_AB R17, R29, R17 ;  /* 0x000000111d11723e */ /* 0x000fe400000000ff */
[----:B------:R-:W-:Y:S02]  /*47ab0*/  F2FP.PACK_AB R16, R25, R16 ;  /* 0x000000101910723e */ /* 0x000fe400000000ff */
[----:B------:R-:W-:Y:S02]  /*47ac0*/  F2FP.PACK_AB R23, R24, R23 ;  /* 0x000000171817723e */ /* 0x000fe400000000ff */
[----:B------:R-:W-:Y:S02]  /*47ad0*/  F2FP.PACK_AB R22, R2, R22 ;  /* 0x000000160216723e */ /* 0x000fe400000000ff */
[----:B------:R-:W-:Y:S02]  /*47ae0*/  F2FP.PACK_AB R21, R3, R21 ;  /* 0x000000150315723e */ /* 0x000fe400000000ff */
[----:B--2---:R-:W-:-:S02]  /*47af0*/  F2FP.PACK_AB R18, R28, R18 ;  /* 0x000000121c12723e */ /* 0x004fc400000000ff */
[----:B------:R-:W2:Y:S04]  /*47b00*/  LDL.LU R28, [R1+0x13a8] ;  /* 0x0013a800011c7983 */ /* 0x000ea80000300800 */
[----:B------:R-:W2:Y:S04]  /*47b10*/  LDL.LU R29, [R1+0x13a4] ;  /* 0x0013a400011d7983 */ /* 0x000ea80000300800 */
[----:B------:R-:W3:Y:S04]  /*47b20*/  LDL.LU R25, [R1+0x13a0] ;  /* 0x0013a00001197983 */ /* 0x000ee80000300800 */
[----:B------:R-:W3:Y:S04]  /*47b30*/  LDL.LU R24, [R1+0x139c] ;  /* 0x00139c0001187983 */ /* 0x000ee80000300800 */
[----:B------:R-:W4:Y:S04]  /*47b40*/  LDL.LU R2, [R1+0x1398] ;  /* 0x0013980001027983 */ /* 0x000f280000300800 */
[----:B------:R-:W4:Y:S01]  /*47b50*/  LDL.LU R3, [R1+0x1394] ;  /* 0x0013940001037983 */ /* 0x000f220000300800 */
[----:B------:R-:W-:-:S02]  /*47b60*/  F2FP.PACK_AB R27, R26, R27 ;  /* 0x0000001b1a1b723e */ /* 0x000fc400000000ff */
[----:B------:R-:W-:Y:S02]  /*47b70*/  F2FP.PACK_AB R20, R0, R20 ;  /* 0x000000140014723e */ /* 0x000fe400000000ff */
[----:B--2---:R-:W-:Y:S02]  /*47b80*/  F2FP.PACK_AB R26, R29, R28 ;  /* 0x0000001c1d1a723e */ /* 0x004fe400000000ff */
[----:B---3--:R-:W-:Y:S02]  /*47b90*/  F2FP.PACK_AB R25, R25, R24 ;  /* 0x000000181919723e */ /* 0x008fe400000000ff */
[----:B----4-:R-:W-:Y:S02]  /*47ba0*/  F2FP.PACK_AB R24, R3, R2 ;  /* 0x000000020318723e */ /* 0x010fe400000000ff */
.L_x_1:
[----:B0-----:R-:W2:Y:S04]  /*47bb0*/  LDL.LU R0, [R1+0xf3c] ;  /* 0x000f3c0001007983 */ /* 0x001ea80000300800 */
[----:B------:R-:W3:Y:S04]  /*47bc0*/  LDL.LU R3, [R1+0xf10] ;  /* 0x000f100001037983 */ /* 0x000ee80000300800 */
[----:B------:R-:W0:Y:S02]  /*47bd0*/  S2R R29, SR_TID.X ;  /* 0x00000000001d7919 */ /* 0x000e240000002100 */
[----:B0-----:R-:W-:-:S02]  /*47be0*/  IMAD.SHL.U32 R2, R29, 0x4, RZ ;  /* 0x000000041d027824 */ /* 0x001fc400078e00ff */
[----:B------:R-:W-:Y:S01]  /*47bf0*/  BAR.SYNC.DEFER_BLOCKING 0x0 ;  /* 0x0000000000007b1d */ /* 0x000fe20000010000 */
[----:B--2---:R-:W-:-:S04]  /*47c00*/  LOP3.LUT R0, R0, 0x60, RZ, 0xc0, !PT ;  /* 0x0000006000007812 */ /* 0x004fc800078ec0ff */
[----:B------:R-:W-:Y:S01]  /*47c10*/  LOP3.LUT R0, R0, 0x70, R2, 0x78, !PT ;  /* 0x0000007000007812 */ /* 0x000fe200078e7802 */
[----:B------:R-:W-:Y:S01]  /*47c20*/  IMAD.SHL.U32 R2, R29, 0x400, RZ ;  /* 0x000004001d027824 */ /* 0x000fe200078e00ff */
[----:B---3--:R-:W-:-:S04]  /*47c30*/  LOP3.LUT R28, R3, 0x1800, RZ, 0xc0, !PT ;  /* 0x00001800031c7812 */ /* 0x008fc800078ec0ff */
[----:B------:R-:W-:-:S04]  /*47c40*/  LOP3.LUT R2, R2, 0x6000, RZ, 0xc0, !PT ;  /* 0x0000600002027812 */ /* 0x000fc800078ec0ff */
[----:B------:R-:W-:-:S05]  /*47c50*/  IADD3 R28, R0, R2, R28 ;  /* 0x00000002001c7210 */ /* 0x000fca0007ffe01c */
[----:B------:R0:W-:Y:S04]  /*47c60*/  STS.128 [R28], R24 ;  /* 0x000000181c007388 */ /* 0x0001e80000000c00 */
[----:B0-----:R-:W2:Y:S04]  /*47c70*/  LDL.LU R24, [R1+0x90] ;  /* 0x0000900001187983 */ /* 0x001ea80000300800 */
[----:B------:R-:W2:Y:S04]  /*47c80*/  LDL.LU R25, [R1+0x94] ;  /* 0x0000940001197983 */ /* 0x000ea80000300800 */
[----:B------:R-:W3:Y:S04]  /*47c90*/  LDL.LU R26, [R1+0x98] ;  /* 0x00009800011a7983 */ /* 0x000ee80000300800 */
[----:B------:R-:W3:Y:S04]  /*47ca0*/  LDL.LU R27, [R1+0x9c] ;  /* 0x00009c00011b7983 */ /* 0x000ee80000300800 */
[----:B---3--:R-:W-:Y:S04]  /*47cb0*/  STL.64 [R1+0x1490], R26 ;  /* 0x0014901a01007387 */ /* 0x008fe80000100a00 */
[----:B--2---:R0:W-:Y:S04]  /*47cc0*/  STL.64 [R1+0x1488], R24 ;  /* 0x0014881801007387 */ /* 0x0041e80000100a00 */
        /* <DEDUP_REMOVED lines=16> */
[----:B------:R-:W-:Y:S04]  /*47dd0*/  STS.128 [R28+0x400], R20 ;  /* 0x000400141c007388 */ /* 0x000fe80000000c00 */
[----:B------:R-:W-:Y:S04]  /*47de0*/  STS.128 [R28+0x80], R16 ;  /* 0x000080101c007388 */ /* 0x000fe80000000c00 */
[----:B---3--:R-:W-:Y:S04]  /*47df0*/  STL.64 [R1+0x14c0], R26 ;  /* 0x0014c01a01007387 */ /* 0x008fe80000100a00 */
[----:B--2---:R0:W-:Y:S04]  /*47e00*/  STL.64 [R1+0x14b8], R24 ;  /* 0x0014b81801007387 */ /* 0x0041e80000100a00 */
[----:B0-----:R-:W2:Y:S04]  /*47e10*/  LDL.LU R24, [R1] ;  /* 0x0000000001187983 */ /* 0x001ea80000300800 */
[----:B------:R-:W2:Y:S04]  /*47e20*/  LDL.LU R25, [R1+0x4] ;  /* 0x0000040001197983 */ /* 0x000ea80000300800 */
[----:B------:R-:W2:Y:S04]  /*47e30*/  LDL.LU R26, [R1+0x8] ;  /* 0x00000800011a7983 */ /* 0x000ea80000300800 */
[----:B------:R-:W2:Y:S04]  /*47e40*/  LDL.LU R27, [R1+0xc] ;  /* 0x00000c00011b7983 */ /* 0x000ea80000300800 */
[----:B------:R-:W3:Y:S04]  /*47e50*/  LDL.LU R20, [R1+0x80] ;  /* 0x0000800001147983 */ /* 0x000ee80000300800 */
[----:B------:R-:W3:Y:S04]  /*47e60*/  LDL.LU R21, [R1+0x84] ;  /* 0x0000840001157983 */ /* 0x000ee80000300800 */
[----:B------:R-:W3:Y:S04]  /*47e70*/  LDL.LU R22, [R1+0x88] ;  /* 0x0000880001167983 */ /* 0x000ee80000300800 */
[----:B------:R-:W3:Y:S04]  /*47e80*/  LDL.LU R23, [R1+0x8c] ;  /* 0x00008c0001177983 */ /* 0x000ee80000300800 */
[----:B------:R-:W4:Y:S04]  /*47e90*/  LDL.LU R16, [R1+0x70] ;  /* 0x0000700001107983 */ /* 0x000f280000300800 */
[----:B------:R-:W4:Y:S04]  /*47ea0*/  LDL.LU R17, [R1+0x74] ;  /* 0x0000740001117983 */ /* 0x000f280000300800 */
[----:B------:R-:W4:Y:S04]  /*47eb0*/  LDL.LU R18, [R1+0x78] ;  /* 0x0000780001127983 */ /* 0x000f280000300800 */
[----:B------:R-:W4:Y:S04]  /*47ec0*/  LDL.LU R19, [R1+0x7c] ;  /* 0x00007c0001137983 */ /* 0x000f280000300800 */
[----:B------:R0:W-:Y:S04]  /*47ed0*/  STS.128 [R28+0x480], R12 ;  /* 0x0004800c1c007388 */ /* 0x0001e80000000c00 */
[----:B------:R1:W-:Y:S04]  /*47ee0*/  STS.128 [R28+0x100], R8 ;  /* 0x000100081c007388 */ /* 0x0003e80000000c00 */
[----:B------:R5:W-:Y:S04]  /*47ef0*/  STS.128 [R28+0x500], R4 ;  /* 0x000500041c007388 */ /* 0x000be80000000c00 */
[----:B0-----:R-:W3:Y:S04]  /*47f00*/  LDL.LU R12, [R1+0x60] ;  /* 0x00006000010c7983 */ /* 0x001ee80000300800 */
[----:B------:R-:W3:Y:S04]  /*47f10*/  LDL.LU R13, [R1+0x64] ;  /* 0x00006400010d7983 */ /* 0x000ee80000300800 */
[----:B------:R-:W3:Y:S04]  /*47f20*/  LDL.LU R14, [R1+0x68] ;  /* 0x00006800010e7983 */ /* 0x000ee80000300800 */
[----:B------:R-:W3:Y:S04]  /*47f30*/  LDL.LU R15, [R1+0x6c] ;  /* 0x00006c00010f7983 */ /* 0x000ee80000300800 */
[----:B-1----:R-:W3:Y:S04]  /*47f40*/  LDL.LU R8, [R1+0x50] ;  /* 0x0000500001087983 */ /* 0x002ee80000300800 */
[----:B------:R-:W3:Y:S04]  /*47f50*/  LDL.LU R9, [R1+0x54] ;  /* 0x0000540001097983 */ /* 0x000ee80000300800 */
[----:B------:R-:W3:Y:S04]  /*47f60*/  LDL.LU R10, [R1+0x58] ;  /* 0x00005800010a7983 */ /* 0x000ee80000300800 */
[----:B------:R-:W3:Y:S04]  /*47f70*/  LDL.LU R11, [R1+0x5c] ;  /* 0x00005c00010b7983 */ /* 0x000ee80000300800 */
[----:B-----5:R-:W5:Y:S04]  /*47f80*/  LDL.LU R4, [R1+0x40] ;  /* 0x0000400001047983 */ /* 0x020f680000300800 */
[----:B------:R-:W5:Y:S04]  /*47f90*/  LDL.LU R5, [R1+0x44] ;  /* 0x0000440001057983 */ /* 0x000f680000300800 */
[----:B------:R-:W5:Y:S04]  /*47fa0*/  LDL.LU R6, [R1+0x48] ;  /* 0x0000480001067983 */ /* 0x000f680000300800 */
[----:B------:R-:W5:Y:S01]  /*47fb0*/  LDL.LU R7, [R1+0x4c] ;  /* 0x00004c0001077983 */ /* 0x000f620000300800 */
[----:B------:R-:W-:-:S02]  /*47fc0*/  IMAD.SHL.U32 R3, R29, 0x10, RZ ;  /* 0x000000101d037824 */ /* 0x000fc400078e00ff */
[----:B------:R-:W-:-:S03]  /*47fd0*/  IMAD.SHL.U32 R0, R29, 0x1000, RZ ;  /* 0x000010001d007824 */ /* 0x000fc600078e00ff */
[----:B------:R-:W-:-:S04]  /*47fe0*/  LOP3.LUT R3, R3, 0x7f0, RZ, 0xc0, !PT ;  /* 0x000007f003037812 */ /* 0x000fc800078ec0ff */
[----:B------:R-:W-:Y:S01]  /*47ff0*/  LOP3.LUT R3, R3, 0x6000, R0, 0xf8, !PT ;  /* 0x0000600003037812 */ /* 0x000fe200078ef800 */
[----:B--2---:R0:W-:Y:S04]  /*48000*/  STS.128 [R28+0x180], R24 ;  /* 0x000180181c007388 */ /* 0x0041e80000000c00 */
[----:B0-----:R-:W2:Y:S04]  /*48010*/  LDL.LU.64 R26, [R1+0x14c0] ;  /* 0x0014c000011a7983 */ /* 0x001ea80000300a00 */
[----:B------:R-:W2:Y:S04]  /*48020*/  LDL.LU.64 R24, [R1+0x14b8] ;  /* 0x0014b80001187983 */ /* 0x000ea80000300a00 */
        /* <DEDUP_REMOVED lines=8> */
[----:B------:R-:W2:Y:S01]  /*480b0*/  LDL.LU.64 R24, [R1+0x1488] ;  /* 0x0014880001187983 */ /* 0x000ea20000300a00 */
[----:B------:R-:W-:-:S02]  /*480c0*/  LOP3.LUT R29, R3, 0x20, RZ, 0x3c, !PT ;  /* 0x00000020031d7812 */ /* 0x000fc400078e3cff */
[C---:B------:R-:W-:Y:S01]  /*480d0*/  LOP3.LUT R2, R3.reuse, 0x40, RZ, 0x3c, !PT ;  /* 0x0000004003027812 */ /* 0x040fe200078e3cff */
[----:B-----5:R-:W-:Y:S01]  /*480e0*/  STS.128 [R28+0x280], R4 ;  /* 0x000280041c007388 */ /* 0x020fe20000000c00 */
[----:B------:R-:W-:-:S03]  /*480f0*/  LOP3.LUT R0, R3, 0x60, RZ, 0x3c, !PT ;  /* 0x0000006003007812 */ /* 0x000fc600078e3cff */
[----:B---3--:R-:W-:Y:S04]  /*48100*/  STS.128 [R28+0x680], R8 ;  /* 0x000680081c007388 */ /* 0x008fe80000000c00 */
[----:B------:R-:W-:Y:S04]  /*48110*/  STS.128 [R28+0x300], R12 ;  /* 0x0003000c1c007388 */ /* 0x000fe80000000c00 */
[----:B----4-:R-:W-:Y:S04]  /*48120*/  STS.128 [R28+0x700], R16 ;  /* 0x000700101c007388 */ /* 0x010fe80000000c00 */
[----:B------:R-:W-:Y:S04]  /*48130*/  STS.128 [R28+0x380], R20 ;  /* 0x000380141c007388 */ /* 0x000fe80000000c00 */
[----:B--2---:R-:W-:Y:S04]  /*48140*/  STS.128 [R28+0x780], R24 ;  /* 0x000780181c007388 */ /* 0x004fe80000000c00 */
[----:B------:R-:W-:Y:S06]  /*48150*/  BAR.SYNC.DEFER_BLOCKING 0x0 ;  /* 0x0000000000007b1d */ /* 0x000fec0000010000 */
[----:B------:R-:W0:Y:S04]  /*48160*/  LDS.128 R4, [R3] ;  /* 0x0000000003047984 */ /* 0x000e280000000c00 */
[----:B------:R-:W1:Y:S04]  /*48170*/  LDS.128 R12, [R3+0x800] ;  /* 0x00080000030c7984 */ /* 0x000e680000000c00 */
[----:B------:R-:W2:Y:S04]  /*48180*/  LDS.128 R8, [R3+0x1000] ;  /* 0x0010000003087984 */ /* 0x000ea80000000c00 */
[----:B------:R-:W-:Y:S04]  /*48190*/  LDS.128 R16, [R0+0x1000] ;  /* 0x0010000000107984 */ /* 0x000fe80000000c00 */
[----:B0-----:R-:W-:Y:S04]  /*481a0*/  STL.64 [R1+0x50], R4 ;  /* 0x0000500401007387 */ /* 0x001fe80000100a00 */
[----:B------:R-:W-:Y:S04]  /*481b0*/  STL.64 [R1+0x58], R6 ;  /* 0x0000580601007387 */ /* 0x000fe80000100a00 */
[----:B------:R-:W0:Y:S04]  /*481c0*/  LDS.128 R4, [R3+0x1800] ;  /* 0x0018000003047984 */ /* 0x000e280000000c00 */
[----:B-1----:R-:W-:Y:S04]  /*481d0*/  STL.64 [R1+0x80], R12 ;  /* 0x0000800c01007387 */ /* 0x002fe80000100a00 */
[----:B------:R-:W-:Y:S04]  /*481e0*/  STL.64 [R1+0x88], R14 ;  /* 0x0000880e01007387 */ /* 0x000fe80000100a00 */
[----:B------:R-:W-:Y:S04]  /*481f0*/  STL [R1+0x13c0], R3 ;  /* 0x0013c00301007387 */ /* 0x000fe80000100800 */
[----:B--2---:R-:W-:Y:S04]  /*48200*/  STL.64 [R1+0x70], R8 ;  /* 0x0000700801007387 */ /* 0x004fe80000100a00 */
[----:B------:R-:W-:Y:S04]  /*48210*/  STL.64 [R1+0x78], R10 ;  /* 0x0000780a01007387 */ /* 0x000fe80000100a00 */
[----:B------:R-:W1:Y:S04]  /*48220*/  LDS.128 R12, [R29] ;  /* 0x000000001d0c7984 */ /* 0x000e680000000c00 */
[----:B------:R-:W-:Y:S04]  /*48230*/  LDS.128 R8, [R29+0x800] ;  /* 0x000800001d087984 */ /* 0x000fe80000000c00 */
[----:B0-----:R-:W-:Y:S04]  /*48240*/  STL.64 [R1+0x60], R4 ;  /* 0x0000600401007387 */ /* 0x001fe80000100a00 */
[----:B------:R-:W-:Y:S04]  /*48250*/  STL.64 [R1+0x68], R6 ;  /* 0x0000680601007387 */ /* 0x000fe80000100a00 */
[----:B------:R-:W0:Y:S04]  /*48260*/  LDS.128 R4, [R29+0x1000] ;  /* 0x001000001d047984 */ /* 0x000e280000000c00 */
[----:B-1----:R-:W-:Y:S04]  /*48270*/  STL.64 [R1+0x40], R12 ;  /* 0x0000400c01007387 */ /* 0x002fe80000100a00 */
[----:B------:R-:W-:Y:S04]  /*48280*/  STL.64 [R1+0x48], R14 ;  /* 0x0000480e01007387 */ /* 0x000fe80000100a00 */
[----:B------:R-:W-:Y:S04]  /*48290*/  LDS.128 R12, [R0+0x800] ;  /* 0x00080000000c7984 */ /* 0x000fe80000000c00 */
[----:B0-----:R-:W-:Y:S01]  /*482a0*/  STL.64 [R1+0x20], R4 ;  /* 0x0000200401007387 */ /* 0x001fe20000100a00 */
[----:B------:R-:W-:-:S03]  /*482b0*/  IMAD.MOV.U32 R3, RZ, RZ, R7 ;  /* 0x000000ffff037224 */ /* 0x000fc600078e0007 */
[----:B------:R-:W-:Y:S04]  /*482c0*/  STL.64 [R1+0x30], R8 ;  /* 0x0000300801007387 */ /* 0x000fe80000100a00 */
[----:B------:R-:W-:Y:S04]  /*482d0*/  STL.64 [R1+0x38], R10 ;  /* 0x0000380a01007387 */ /* 0x000fe80000100a00 */
[----:B------:R-:W-:Y:S04]  /*482e0*/  STL [R1+0x28], R6 ;  /* 0x0000280601007387 */ /* 0x000fe80000100800 */
[----:B------:R-:W0:Y:S04]  /*482f0*/  LDS.128 R4, [R29+0x1800] ;  /* 0x001800001d047984 */ /* 0x000e280000000c00 */
[----:B------:R-:W-:Y:S04]  /*48300*/  STL [R1+0x13c8], R3 ;  /* 0x0013c80301007387 */ /* 0x000fe80000100800 */
[----:B------:R-:W-:Y:S04]  /*48310*/  STL [R1+0x13c4], R29 ;  /* 0x0013c41d01007387 */ /* 0x000fe80000100800 */
[----:B------:R-:W-:Y:S04]  /*48320*/  LDS.128 R8, [R2] ;  /* 0x0000000002087984 */ /* 0x000fe80000000c00 */
[----:B0-----:R-:W-:Y:S04]  /*48330*/  STL.64 [R1+0x90], R4 ;  /* 0x0000900401007387 */ /* 0x001fe80000100a00 */
[----:B------:R-:W-:Y:S04]  /*48340*/  STL.64 [R1+0x98], R6 ;  /* 0x0000980601007387 */ /* 0x000fe80000100a00 */
[----:B------:R-:W0:Y:S04]  /*48350*/  LDS.128 R4, [R2+0x800] ;  /* 0x0008000002047984 */ /* 0x000e280000000c00 */
[----:B0-----:R-:W-:Y:S01]  /*48360*/  STL.64 [R1], R4 ;  /* 0x0000000401007387 */ /* 0x001fe20000100a00 */
[----:B------:R-:W-:-:S03]  /*48370*/  IMAD.MOV.U32 R29, RZ, RZ, R7 ;  /* 0x000000ffff1d7224 */ /* 0x000fc600078e0007 */
[----:B------:R-:W-:Y:S04]  /*48380*/  STL.64 [R1+0x10], R8 ;  /* 0x0000100801007387 */ /* 0x000fe80000100a00 */
[----:B------:R-:W-:Y:S04]  /*48390*/  STL.64 [R1+0x18], R10 ;  /* 0x0000180a01007387 */ /* 0x000fe80000100a00 */
[----:B------:R-:W-:Y:S04]  /*483a0*/  STL [R1+0x8], R6 ;  /* 0x0000080601007387 */ /* 0x000fe80000100800 */
[----:B------:R-:W2:Y:S04]  /*483b0*/  LDL.LU R20, [R1+0xc0] ;  /* 0x0000c00001147983 */ /* 0x000ea80000300800 */
[----:B------:R-:W2:Y:S04]  /*483c0*/  LDL.LU R21, [R1+0xc4] ;  /* 0x0000c40001157983 */ /* 0x000ea80000300800 */
[----:B------:R-:W3:Y:S04]  /*483d0*/  LDL.LU R22, [R1+0xc8] ;  /* 0x0000c80001167983 */ /* 0x000ee80000300800 */
[----:B------:R-:W3:Y:S04]  /*483e0*/  LDL.LU R23, [R1+0xcc] ;  /* 0x0000cc0001177983 */ /* 0x000ee80000300800 */
[----:B------:R-:W0:Y:S04]  /*483f0*/  LDS.128 R4, [R2+0x1000] ;  /* 0x0010000002047984 */ /* 0x000e280000000c00 */
[----:B------:R-:W1:Y:S04]  /*48400*/  LDS.128 R8, [R2+0x1800] ;  /* 0x0018000002087984 */ /* 0x000e680000000c00 */
[----:B---3--:R-:W-:Y:S04]  /*48410*/  STL.64 [R1+0x1480], R22 ;  /* 0x0014801601007387 */ /* 0x008fe80000100a00 */
[----:B--2---:R-:W-:Y:S04]  /*48420*/  STL.64 [R1+0x1478], R20 ;  /* 0x0014781401007387 */ /* 0x004fe80000100a00 */
[----:B------:R-:W2:Y:S04]  /*48430*/  LDL.LU R24, [R1+0xd0] ;  /* 0x0000d00001187983 */ /* 0x000ea80000300800 */
[----:B------:R-:W2:Y:S04]  /*48440*/  LDL.LU R25, [R1+0xd4] ;  /* 0x0000d40001197983 */ /* 0x000ea80000300800 */
[----:B------:R-:W2:Y:S04]  /*48450*/  LDL.LU R26, [R1+0xd8] ;  /* 0x0000d800011a7983 */ /* 0x000ea80000300800 */
[----:B------:R-:W2:Y:S04]  /*48460*/  LDL.LU R27, [R1+0xdc] ;  /* 0x0000dc00011b7983 */ /* 0x000ea80000300800 */
[----:B------:R-:W-:Y:S04]  /*48470*/  STL [R1+0x13cc], R29 ;  /* 0x0013cc1d01007387 */ /* 0x000fe80000100800 */
[----:B0-----:R-:W-:Y:S04]  /*48480*/  STL [R1+0x13fc], R4 ;  /* 0x0013fc0401007387 */ /* 0x001fe80000100800 */
[----:B------:R-:W-:Y:S04]  /*48490*/  STL [R1+0x13e8], R5 ;  /* 0x0013e80501007387 */ /* 0x000fe80000100800 */
[----:B------:R0:W-:Y:S04]  /*484a0*/  STL [R1+0x13d8], R6 ;  /* 0x0013d80601007387 */ /* 0x0001e80000100800 */
[----:B------:R-:W-:Y:S04]  /*484b0*/  STL [R1+0x13d0], R7 ;  /* 0x0013d00701007387 */ /* 0x000fe80000100800 */
[----:B-1----:R-:W-:Y:S01]  /*484c0*/  STL [R1+0x154], R9 ;  /* 0x0001540901007387 */ /* 0x002fe20000100800 */
[----:B0-----:R-:W-:-:S03]  /*484d0*/  IMAD.MOV.U32 R6, RZ, RZ, R8 ;  /* 0x000000ffff067224 */ /* 0x001fc600078e0008 */
[----:B------:R-:W-:Y:S04]  /*484e0*/  STL.64 [R1+0x158], R10 ;  /* 0x0001580a01007387 */ /* 0x000fe80000100a00 */
[----:B------:R-:W0:Y:S04]  /*484f0*/  LDS.128 R8, [R0] ;  /* 0x0000000000087984 */ /* 0x000e280000000c00 */
[----:B------:R-:W1:Y:S04]  /*48500*/  LDS.128 R20, [R0+0x1800] ;  /* 0x0018000000147984 */ /* 0x000e680000000c00 */
[----:B------:R-:W-:Y:S06]  /*48510*/  BAR.SYNC.DEFER_BLOCKING 0x0 ;  /* 0x0000000000007b1d */ /* 0x000fec0000010000 */
[----:B0-----:R-:W-:Y:S04]  /*48520*/  STL [R1+0x13ec], R9 ;  /* 0x0013ec0901007387 */ /* 0x001fe80000100800 */
[----:B------:R-:W-:Y:S04]  /*48530*/  STL [R1+0x13dc], R10 ;  /* 0x0013dc0a01007387 */ /* 0x000fe80000100800 */
[----:B------:R-:W-:Y:S04]  /*48540*/  STL [R1+0x13d4], R11 ;  /* 0x0013d40b01007387 */ /* 0x000fe80000100800 */
[----:B------:R-:W-:Y:S04]  /*48550*/  STL [R1+0x13f0], R13 ;  /* 0x0013f00d01007387 */ /* 0x000fe80000100800 */
[----:B------:R-:W-:Y:S04]  /*48560*/  STL [R1+0x13e4], R14 ;  /* 0x0013e40e01007387 */ /* 0x000fe80000100800 */
[----:B------:R-:W-:Y:S04]  /*48570*/  STL [R1+0x13e0], R15 ;  /* 0x0013e00f01007387 */ /* 0x000fe80000100800 */
[----:B------:R0:W-:Y:S04]  /*48580*/  STL [R1+0x1418], R12 ;  /* 0x0014180c01007387 */ /* 0x0001e80000100800 */
[----:B0-----:R-:W3:Y:S04]  /*48590*/  LDL.LU R12, [R1+0xb0] ;  /* 0x0000b000010c7983 */ /* 0x001ee80000300800 */
[----:B------:R-:W3:Y:S04]  /*485a0*/  LDL.LU R13, [R1+0xb4] ;  /* 0x0000b400010d7983 */ /* 0x000ee80000300800 */
[----:B------:R-:W3:Y:S04]  /*485b0*/  LDL.LU R14, [R1+0xb8] ;  /* 0x0000b800010e7983 */ /* 0x000ee80000300800 */
[----:B------:R-:W3:Y:S04]  /*485c0*/  LDL.LU R15, [R1+0xbc] ;  /* 0x0000bc00010f7983 */ /* 0x000ee80000300800 */
[----:B------:R-:W-:Y:S04]  /*485d0*/  STL [R1+0x13f8], R18 ;  /* 0x0013f81201007387 */ /* 0x000fe80000100800 */
[----:B------:R-:W-:Y:S04]  /*485e0*/  STL [R1+0x13f4], R19 ;  /* 0x0013f41301007387 */ /* 0x000fe80000100800 */
[----:B------:R0:W-:Y:S01]  /*485f0*/  STL.64 [R1+0x1460], R16 ;  /* 0x0014601001007387 */ /* 0x0001e20000100a00 */
[----:B-1----:R-:W-:-:S02]  /*48600*/  IMAD.MOV.U32 R3, RZ, RZ, R22 ;  /* 0x000000ffff037224 */ /* 0x002fc400078e0016 */
[----:B------:R-:W-:Y:S02]  /*48610*/  IMAD.MOV.U32 R7, RZ, RZ, R20 ;  /* 0x000000ffff077224 */ /* 0x000fe400078e0014 */
[----:B------:R-:W-:Y:S01]  /*48620*/  IMAD.MOV.U32 R29, RZ, RZ, R21 ;  /* 0x000000ffff1d7224 */ /* 0x000fe200078e0015 */
[----:B0-----:R-:W4:Y:S04]  /*48630*/  LDL.LU R16, [R1+0xa0] ;  /* 0x0000a00001107983 */ /* 0x001f280000300800 */
[----:B------:R-:W4:Y:S04]  /*48640*/  LDL.LU R17, [R1+0xa4] ;  /* 0x0000a40001117983 */ /* 0x000f280000300800 */
[----:B------:R-:W4:Y:S04]  /*48650*/  LDL.LU R18, [R1+0xa8] ;  /* 0x0000a80001127983 */ /* 0x000f280000300800 */
[----:B------:R-:W4:Y:S04]  /*48660*/  LDL.LU R19, [R1+0xac] ;  /* 0x0000ac0001137983 */ /* 0x000f280000300800 */
[----:B------:R0:W-:Y:S04]  /*48670*/  STL [R1+0x16c], R23 ;  /* 0x00016c1701007387 */ /* 0x0001e80000100800 */
[----:B0-----:R-:W5:Y:S04]  /*48680*/  LDL.LU.64 R22, [R1+0x1480] ;  /* 0x0014800001167983 */ /* 0x001f680000300a00 */
[----:B------:R-:W5:Y:S04]  /*48690*/  LDL.LU.64 R20, [R1+0x1478] ;  /* 0x0014780001147983 */ /* 0x000f680000300a00 */
[----:B------:R-:W-:Y:S04]  /*486a0*/  STL.64 [R1+0x1400], R6 ;  /* 0x0014000601007387 */ /* 0x000fe80000100a00 */
[----:B--2---:R-:W-:Y:S04]  /*486b0*/  STS.128 [R28+0x480], R24 ;  /* 0x000480181c007388 */ /* 0x004fe80000000c00 */
[----:B---3--:R-:W-:Y:S04]  /*486c0*/  STS.128 [R28+0x400], R12 ;  /* 0x0004000c1c007388 */ /* 0x008fe80000000c00 */
[----:B----4-:R-:W-:Y:S04]  /*486d0*/  STS.128 [R28], R16 ;  /* 0x000000101c007388 */ /* 0x010fe80000000c00 */
[----:B-----5:R0:W-:Y:S04]  /*486e0*/  STS.128 [R28+0x80], R20 ;  /* 0x000080141c007388 */ /* 0x0201e80000000c00 */
        /* <DEDUP_REMOVED lines=16> */
[----:B------:R-:W4:Y:S04]  /*487f0*/  LDL.LU R4, [R1+0xe0] ;  /* 0x0000e00001047983 */ /* 0x000f280000300800 */
[----:B------:R-:W4:Y:S04]  /*48800*/  LDL.LU R5, [R1+0xe4] ;  /* 0x0000e40001057983 */ /* 0x000f280000300800 */
[----:B------:R-:W4:Y:S04]  /*48810*/  LDL.LU R6, [R1+0xe8] ;  /* 0x0000e80001067983 */ /* 0x000f280000300800 */
[----:B------:R-:W4:Y:S04]  /*48820*/  LDL.LU R7, [R1+0xec] ;  /* 0x0000ec0001077983 */ /* 0x000f280000300800 */
[----:B------:R-:W5:Y:S04]  /*48830*/  LDL.LU R16, [R1+0x100] ;  /* 0x0001000001107983 */ /* 0x000f680000300800 */
[----:B------:R-:W5:Y:S04]  /*48840*/  LDL.LU R17, [R1+0x104] ;  /* 0x0001040001117983 */ /* 0x000f680000300800 */
[----:B------:R-:W2:Y:S04]  /*48850*/  LDL.LU R18, [R1+0x108] ;  /* 0x0001080001127983 */ /* 0x000ea80000300800 */
[----:B------:R-:W2:Y:S04]  /*48860*/  LDL.LU R19, [R1+0x10c] ;  /* 0x00010c0001137983 */ /* 0x000ea80000300800 */
[----:B--2---:R-:W-:Y:S04]  /*48870*/  STL.64 [R1+0x1470], R18 ;  /* 0x0014701201007387 */ /* 0x004fe80000100a00 */
[----:B-----5:R0:W-:Y:S04]  /*48880*/  STL.64 [R1+0x1468], R16 ;  /* 0x0014681001007387 */ /* 0x0201e80000100a00 */
[----:B0-----:R-:W2:Y:S04]  /*48890*/  LDL.LU R16, [R1+0xf0] ;  /* 0x0000f00001107983 */ /* 0x001ea80000300800 */
[----:B------:R-:W2:Y:S04]  /*488a0*/  LDL.LU R17, [R1+0xf4] ;  /* 0x0000f40001117983 */ /* 0x000ea80000300800 */
[----:B------:R-:W2:Y:S04]  /*488b0*/  LDL.LU R18, [R1+0xf8] ;  /* 0x0000f80001127983 */ /* 0x000ea80000300800 */
[----:B------:R-:W2:Y:S04]  /*488c0*/  LDL.LU R19, [R1+0xfc] ;  /* 0x0000fc0001137983 */ /* 0x000ea80000300800 */
[----:B---3--:R-:W-:Y:S04]  /*488d0*/  STL.64 [R1+0x1448], R22 ;  /* 0x0014481601007387 */ /* 0x008fe80000100a00 */
[----:B------:R0:W-:Y:S04]  /*488e0*/  STL.64 [R1+0x1440], R20 ;  /* 0x0014401401007387 */ /* 0x0001e80000100a00 */
[----:B0-----:R-:W3:Y:S04]  /*488f0*/  LDL.LU R20, [R1+0x120] ;  /* 0x0001200001147983 */ /* 0x001ee80000300800 */
[----:B------:R-:W3:Y:S04]  /*48900*/  LDL.LU R21, [R1+0x124] ;  /* 0x0001240001157983 */ /* 0x000ee80000300800 */
[----:B------:R-:W5:Y:S04]  /*48910*/  LDL.LU R22, [R1+0x128] ;  /* 0x0001280001167983 */ /* 0x000f680000300800 */
[----:B------:R-:W5:Y:S04]  /*48920*/  LDL.LU R23, [R1+0x12c] ;  /* 0x00012c0001177983 */ /* 0x000f680000300800 */
[----:B----4-:R-:W-:Y:S04]  /*48930*/  STS.128 [R28+0x100], R4 ;  /* 0x000100041c007388 */ /* 0x010fe80000000c00 */
[----:B-----5:R-:W-:Y:S04]  /*48940*/  STL.64 [R1+0x1458], R22 ;  /* 0x0014581601007387 */ /* 0x020fe80000100a00 */
[----:B---3--:R0:W-:Y:S04]  /*48950*/  STL.64 [R1+0x1450], R20 ;  /* 0x0014501401007387 */ /* 0x0081e80000100a00 */
[----:B0-----:R-:W3:Y:S04]  /*48960*/  LDL.LU R20, [R1+0x110] ;  /* 0x0001100001147983 */ /* 0x001ee80000300800 */
[----:B------:R-:W3:Y:S04]  /*48970*/  LDL.LU R21, [R1+0x114] ;  /* 0x0001140001157983 */ /* 0x000ee80000300800 */
        /* <DEDUP_REMOVED lines=8> */
[----:B------:R-:W5:Y:S04]  /*48a00*/  LDL.LU R26, [R1+0x4f8] ;  /* 0x0004f800011a7983 */ /* 0x000f680000300800 */
[----:B------:R-:W5:Y:S04]  /*48a10*/  LDL.LU R27, [R1+0x4fc] ;  /* 0x0004fc00011b7983 */ /* 0x000f680000300800 */
[----:B------:R-:W3:Y:S04]  /*48a20*/  LDL.LU R9, [R1+0xf9c] ;  /* 0x000f9c0001097983 */ /* 0x000ee80000300800 */
[----:B------:R-:W3:Y:S04]  /*48a30*/  LDL.LU R2, [R1+0xf14] ;  /* 0x000f140001027983 */ /* 0x000ee80000300800 */
[----:B------:R-:W3:Y:S04]  /*48a40*/  LDL.LU R4, [R1+0x510] ;  /* 0x0005100001047983 */ /* 0x000ee80000300800 */
[----:B------:R-:W3:Y:S04]  /*48a50*/  LDL.LU R5, [R1+0x514] ;  /* 0x0005140001057983 */ /* 0x000ee80000300800 */
[----:B------:R-:W3:Y:S04]  /*48a60*/  LDL.LU R6, [R1+0x518] ;  /* 0x0005180001067983 */ /* 0x000ee80000300800 */
[----:B------:R-:W3:Y:S04]  /*48a70*/  LDL.LU R7, [R1+0x51c] ;  /* 0x00051c0001077983 */ /* 0x000ee80000300800 */
[----:B--2---:R-:W-:Y:S04]  /*48a80*/  STS.128 [R28+0x500], R16 ;  /* 0x000500101c007388 */ /* 0x004fe80000000c00 */
[----:B---3--:R-:W-:Y:S04]  /*48a90*/  STL.64 [R1+0x1410], R6 ;  /* 0x0014100601007387 */ /* 0x008fe80000100a00 */
[----:B------:R0:W-:Y:S04]  /*48aa0*/  STL.64 [R1+0x1408], R4 ;  /* 0x0014080401007387 */ /* 0x0001e80000100a00 */
[----:B0-----:R-:W2:Y:S04]  /*48ab0*/  LDL.LU R4, [R1+0x500] ;  /* 0x0005000001047983 */ /* 0x001ea80000300800 */
[----:B------:R-:W2:Y:S04]  /*48ac0*/  LDL.LU R5, [R1+0x504] ;  /* 0x0005040001057983 */ /* 0x000ea80000300800 */
[----:B------:R-:W2:Y:S04]  /*48ad0*/  LDL.LU R6, [R1+0x508] ;  /* 0x0005080001067983 */ /* 0x000ea80000300800 */
[----:B------:R-:W2:Y:S04]  /*48ae0*/  LDL.LU R7, [R1+0x50c] ;  /* 0x00050c0001077983 */ /* 0x000ea80000300800 */
[----:B------:R-:W3:Y:S04]  /*48af0*/  LDL.LU.64 R18, [R1+0x1470] ;  /* 0x0014700001127983 */ /* 0x000ee80000300a00 */
[----:B------:R-:W3:Y:S04]  /*48b00*/  LDL.LU.64 R16, [R1+0x1468] ;  /* 0x0014680001107983 */ /* 0x000ee80000300a00 */
[----:B------:R-:W2:Y:S04]  /*48b10*/  LDL.LU R0, [R1+0x4c8] ;  /* 0x0004c80001007983 */ /* 0x000ea80000300800 */
[----:B------:R-:W-:Y:S04]  /*48b20*/  STS.128 [R28+0x580], R20 ;  /* 0x000580141c007388 */ /* 0x000fe80000000c00 */
[----:B---3--:R0:W-:Y:S04]  /*48b30*/  STS.128 [R28+0x180], R16 ;  /* 0x000180101c007388 */ /* 0x0081e80000000c00 */
[----:B0-----:R-:W3:Y:S04]  /*48b40*/  LDL.LU.64 R16, [R1+0x1460] ;  /* 0x0014600001107983 */ /* 0x001ee80000300a00 */
[----:B------:R-:W2:Y:S04]  /*48b50*/  LDL.LU R11, [R1+0xf18] ;  /* 0x000f1800010b7983 */ /* 0x000ea80000300800 */
[----:B------:R-:W2:Y:S01]  /*48b60*/  LDL.LU R18, [R1+0x50] ;  /* 0x0000500001127983 */ /* 0x000ea20000300800 */
[----:B------:R-:W-:-:S03]  /*48b70*/  ISETP.GE.AND P0, PT, R2, c[0x0][0x178], PT ;  /* 0x00005e0002007a0c */ /* 0x000fc60003f06270 */
[----:B------:R-:W2:Y:S01]  /*48b80*/  LDL.LU.64 R22, [R1+0x1458] ;  /* 0x0014580001167983 */ /* 0x000ea20000300a00 */
[----:B------:R-:W-:-:S03]  /*48b90*/  ISETP.LT.AND P1, PT, R9, c[0x0][0x17c], !P0 ;  /* 0x00005f0009007a0c */ /* 0x000fc60004721270 */
[----:B------:R-:W2:Y:S04]  /*48ba0*/  LDL.LU.64 R20, [R1+0x1450] ;  /* 0x0014500001147983 */ /* 0x000ea80000300a00 */
[----:B--2---:R0:W-:Y:S04]  /*48bb0*/  STS.128 [R28+0x200], R20 ;  /* 0x000200141c007388 */ /* 0x0041e80000000c00 */
[----:B0-----:R-:W2:Y:S04]  /*48bc0*/  LDL.LU.64 R22, [R1+0x1448] ;  /* 0x0014480001167983 */ /* 0x001ea80000300a00 */
[----:B------:R-:W2:Y:S04]  /*48bd0*/  LDL.LU.64 R20, [R1+0x1440] ;  /* 0x0014400001147983 */ /* 0x000ea80000300a00 */
[----:B------:R-:W3:Y:S04]  /*48be0*/  LDL.LU R9, [R1+0xf1c] ;  /* 0x000f1c0001097983 */ /* 0x000ee80000300800 */
[----:B------:R-:W3:Y:S04]  /*48bf0*/  LDL.LU R19, [R1+0x40] ;  /* 0x0000400001137983 */ /* 0x000ee80000300800 */
[----:B--2---:R0:W-:Y:S04]  /*48c00*/  STS.128 [R28+0x600], R20 ;  /* 0x000600141c007388 */ /* 0x0041e80000000c00 */
[----:B0-----:R-:W2:Y:S04]  /*48c10*/  LDL.LU.64 R22, [R1+0x1438] ;  /* 0x0014380001167983 */ /* 0x001ea80000300a00 */
[----:B------:R-:W2:Y:S04]  /*48c20*/  LDL.LU.64 R20, [R1+0x1430] ;  /* 0x0014300001147983 */ /* 0x000ea80000300a00 */
[----:B----4-:R-:W-:Y:S04]  /*48c30*/  STS.128 [R28+0x680], R12 ;  /* 0x0006800c1c007388 */ /* 0x010fe80000000c00 */
[----:B------:R-:W-:Y:S04]  /*48c40*/  STS.128 [R28+0x380], R4 ;  /* 0x000380041c007388 */ /* 0x000fe80000000c00 */
[----:B--2---:R0:W-:Y:S04]  /*48c50*/  STS.128 [R28+0x280], R20 ;  /* 0x000280141c007388 */ /* 0x0041e80000000c00 */
[----:B0-----:R-:W2:Y:S04]  /*48c60*/  LDL.LU.64 R22, [R1+0x1428] ;  /* 0x0014280001167983 */ /* 0x001ea80000300a00 */
[----:B------:R-:W2:Y:S04]  /*48c70*/  LDL.LU.64 R20, [R1+0x1420] ;  /* 0x0014200001147983 */ /* 0x000ea80000300a00 */
[----:B------:R-:W4:Y:S04]  /*48c80*/  LDL.LU R10, [R1+0x10] ;  /* 0x00001000010a7983 */ /* 0x000f280000300800 */
[----:B------:R-:W2:Y:S04]  /*48c90*/  LDL.LU R12, [R1+0x1418] ;  /* 0x00141800010c7983 */ /* 0x000ea80000300800 */
[----:B------:R-:W2:Y:S04]  /*48ca0*/  LDL.LU R15, [R1+0xf20] ;  /* 0x000f2000010f7983 */ /* 0x000ea80000300800 */
[----:B------:R-:W2:Y:S04]  /*48cb0*/  LDL.LU R14, [R1+0xf24] ;  /* 0x000f2400010e7983 */ /* 0x000ea80000300800 */
[----:B------:R-:W2:Y:S04]  /*48cc0*/  LDL.LU R13, [R1+0x80] ;  /* 0x00008000010d7983 */ /* 0x000ea80000300800 */
[----:B------:R-:W2:Y:S04]  /*48cd0*/  LDL.LU.64 R6, [R1+0x1410] ;  /* 0x0014100001067983 */ /* 0x000ea80000300a00 */
[----:B------:R-:W2:Y:S01]  /*48ce0*/  LDL.LU.64 R4, [R1+0x1408] ;  /* 0x0014080001047983 */ /* 0x000ea20000300a00 */
[----:B------:R-:W-:-:S03]  /*48cf0*/  ISETP.LT.AND P3, PT, R11, c[0x0][0x17c], !P0 ;  /* 0x00005f000b007a0c */ /* 0x000fc60004761270 */
[----:B-----5:R0:W-:Y:S02]  /*48d00*/  STS.128 [R28+0x700], R24 ;  /* 0x000700181c007388 */ /* 0x0201e40000000c00 */
[----:B0-----:R-:W-:Y:S02]  /*48d10*/  IMAD R26, R11, c[0x0][0x198], RZ ;  /* 0x000066000b1a7a24 */ /* 0x001fe400078e02ff */
[----:B------:R-:W-:Y:S01]  /*48d20*/  IMAD R2, R2, c[0x0][0x194], RZ ;  /* 0x0000650002027a24 */ /* 0x000fe200078e02ff */
[----:B--2---:R0:W-:Y:S04]  /*48d30*/  STS.128 [R28+0x780], R4 ;  /* 0x000780041c007388 */ /* 0x0041e80000000c00 */
[----:B0-----:R-:W2:Y:S04]  /*48d40*/  LDL.LU.64 R6, [R1+0x1400] ;  /* 0x0014000001067983 */ /* 0x001ea80000300a00 */
[----:B------:R-:W5:Y:S04]  /*48d50*/  LDL.LU R11, [R1+0xf28] ;  /* 0x000f2800010b7983 */ /* 0x000f680000300800 */
[----:B------:R-:W2:Y:S04]  /*48d60*/  LDL.LU R4, [R1+0xf2c] ;  /* 0x000f2c0001047983 */ /* 0x000ea80000300800 */
[----:B------:R0:W-:Y:S04]  /*48d70*/  STS.128 [R28+0x300], R20 ;  /* 0x000300141c007388 */ /* 0x0001e80000000c00 */
[----:B------:R-:W-:Y:S01]  /*48d80*/  BAR.SYNC.DEFER_BLOCKING 0x0 ;  /* 0x0000000000007b1d */ /* 0x000fe20000010000 */
[----:B------:R-:W-:Y:S01]  /*48d90*/  ISETP.LT.AND P4, PT, R0, c[0x0][0x17c], !P0 ;  /* 0x00005f0000007a0c */ /* 0x000fe20004781270 */
[----:B---3--:R-:W-:-:S02]  /*48da0*/  IMAD R25, R9, c[0x0][0x198], RZ ;  /* 0x0000660009197a24 */ /* 0x008fc400078e02ff */
[----:B0-----:R-:W-:Y:S01]  /*48db0*/  IMAD R21, R0, c[0x0][0x198], RZ ;  /* 0x0000660000157a24 */ /* 0x001fe200078e02ff */
[----:B------:R-:W-:-:S04]  /*48dc0*/  LEA R0, P2, R2, c[0x0][0x170], 0x1 ;  /* 0x00005c0002007a11 */ /* 0x000fc800078408ff */
[----:B------:R-:W-:Y:S02]  /*48dd0*/  LEA.HI.X.SX32 R2, R2, c[0x0][0x174], 0x1, P2 ;  /* 0x00005d0002027a11 */ /* 0x000fe400010f0eff */
[-C--:B------:R-:W-:Y:S02]  /*48de0*/  LEA R22, P5, R21, R0.reuse, 0x1 ;  /* 0x0000000015167211 */ /* 0x080fe400078a08ff */
[----:B------:R-:W-:Y:S02]  /*48df0*/  ISETP.LT.AND P2, PT, R9, c[0x0][0x17c], !P0 ;  /* 0x00005f0009007a0c */ /* 0x000fe40004741270 */
[----:B------:R-:W-:Y:S01]  /*48e00*/  LEA R20, P6, R26, R0, 0x1 ;  /* 0x000000001a147211 */ /* 0x000fe200078c08ff */
[----:B------:R-:W-:Y:S01]  /*48e10*/  IMAD R27, R14, c[0x0][0x198], RZ ;  /* 0x000066000e1b7a24 */ /* 0x000fe200078e02ff */
[----:B------:R-:W-:Y:S01]  /*48e20*/  LEA.HI.X.SX32 R23, R21, R2, 0x1, P5 ;  /* 0x0000000215177211 */ /* 0x000fe200028f0eff */
[----:B------:R-:W3:Y:S01]  /*48e30*/  LDL.LU R9, [R1+0x30] ;  /* 0x0000300001097983 */ /* 0x000ee20000300800 */
[----:B------:R-:W-:-:S02]  /*48e40*/  LEA R24, P5, R25, R0, 0x1 ;  /* 0x0000000019187211 */ /* 0x000fc400078a08ff */
[-C--:B------:R-:W-:Y:S01]  /*48e50*/  LEA.HI.X.SX32 R21, R26, R2.reuse, 0x1, P6 ;  /* 0x000000021a157211 */ /* 0x080fe200030f0eff */
[----:B------:R0:W-:Y:S01]  /*48e60*/  @P4 STG.E.U16 [R22.64], R18 ;  /* 0x0000001216004986 */ /* 0x0001e2000c10150a */
[----:B------:R-:W-:-:S03]  /*48e70*/  LEA.HI.X.SX32 R25, R25, R2, 0x1, P5 ;  /* 0x0000000219197211 */ /* 0x000fc600028f0eff */
[----:B------:R-:W-:Y:S01]  /*48e80*/  @P3 STG.E.U16 [R20.64], R19 ;  /* 0x0000001314003986 */ /* 0x000fe2000c10150a */
[----:B------:R-:W-:-:S03]  /*48e90*/  ISETP.LT.AND P3, PT, R14, c[0x0][0x17c], !P0 ;  /* 0x00005f000e007a0c */ /* 0x000fc60004761270 */
[----:B----4-:R1:W-:Y:S01]  /*48ea0*/  @P2 STG.E.U16 [R24.64], R10 ;  /* 0x0000000a18002986 */ /* 0x0103e2000c10150a */
[----:B------:R-:W-:-:S03]  /*48eb0*/  ISETP.LT.AND P4, PT, R15, c[0x0][0x17c], !P0 ;  /* 0x00005f000f007a0c */ /* 0x000fc60004781270 */
[----:B------:R-:W4:Y:S01]  /*48ec0*/  LDL.LU R5, [R1] ;  /* 0x0000000001057983 */ /* 0x000f220000300800 */
[----:B0-----:R-:W-:-:S03]  /*48ed0*/  IMAD R22, R15, c[0x0][0x198], RZ ;  /* 0x000066000f167a24 */ /* 0x001fc600078e02ff */
[----:B------:R-:W4:Y:S01]  /*48ee0*/  LDL.LU R14, [R1+0xf34] ;  /* 0x000f3400010e7983 */ /* 0x000f220000300800 */
[----:B-1----:R-:W-:-:S03]  /*48ef0*/  LEA R24, P5, R27, R0, 0x1 ;  /* 0x000000001b187211 */ /* 0x002fc600078a08ff */
[----:B------:R-:W4:Y:S01]  /*48f00*/  LDL.LU R15, [R1+0xf38] ;  /* 0x000f3800010f7983 */ /* 0x000f220000300800 */
[----:B------:R-:W-:-:S03]  /*48f10*/  LEA.HI.X.SX32 R25, R27, R2, 0x1, P5 ;  /* 0x000000021b197211 */ /* 0x000fc600028f0eff */
[----:B------:R-:W4:Y:S01]  /*48f20*/  LDL.LU R28, [R1+0x70] ;  /* 0x00007000011c7983 */ /* 0x000f220000300800 */
[----:B------:R-:W-:-:S04]  /*48f30*/  LEA R20, P6, R22, R0, 0x1 ;  /* 0x0000000016147211 */ /* 0x000fc800078c08ff */
[----:B------:R-:W-:-:S05]  /*48f40*/  LEA.HI.X.SX32 R21, R22, R2, 0x1, P6 ;  /* 0x0000000216157211 */ /* 0x000fca00030f0eff */
[----:B------:R0:W-:Y:S01]  /*48f50*/  @P4 STG.E.U16 [R20.64], R8 ;  /* 0x0000000814004986 */ /* 0x0001e2000c10150a */
[C---:B-----5:R-:W-:Y:S01]  /*48f60*/  IMAD R23, R11.reuse, c[0x0][0x198], RZ ;  /* 0x000066000b177a24 */ /* 0x060fe200078e02ff */
[----:B------:R-:W-:Y:S02]  /*48f70*/  ISETP.LT.AND P2, PT, R11, c[0x0][0x17c], !P0 ;  /* 0x00005f000b007a0c */ /* 0x000fe40004741270 */
[----:B------:R-:W5:Y:S04]  /*48f80*/  LDL.LU R11, [R1+0x20] ;  /* 0x00002000010b7983 */ /* 0x000f680000300800 */
[----:B------:R-:W5:Y:S01]  /*48f90*/  LDL.LU R27, [R1+0xf30] ;  /* 0x000f3000011b7983 */ /* 0x000f620000300800 */
[C---:B--2---:R-:W-:Y:S01]  /*48fa0*/  IMAD R26, R4.reuse, c[0x0][0x198], RZ ;  /* 0x00006600041a7a24 */ /* 0x044fe200078e02ff */
[----:B------:R-:W-:-:S02]  /*48fb0*/  ISETP.LT.AND P4, PT, R4, c[0x0][0x17c], !P0 ;  /* 0x00005f0004007a0c */ /* 0x000fc40004781270 */
[----:B------:R-:W2:Y:S01]  /*48fc0*/  LDL.LU R4, [R1+0xf40] ;  /* 0x000f400001047983 */ /* 0x000ea20000300800 */
[----:B------:R-:W-:-:S03]  /*48fd0*/  LEA R22, P6, R23, R0, 0x1 ;  /* 0x0000000017167211 */ /* 0x000fc600078c08ff */
[----:B------:R-:W-:Y:S01]  /*48fe0*/  @P3 STG.E.U16 [R24.64], R13 ;  /* 0x0000000d18003986 */ /* 0x000fe2000c10150a */
[----:B------:R-:W-:Y:S02]  /*48ff0*/  LEA.HI.X.SX32 R23, R23, R2, 0x1, P6 ;  /* 0x0000000217177211 */ /* 0x000fe400030f0eff */
[----:B0-----:R-:W-:-:S04]  /*49000*/  LEA R20, P5, R26, R0, 0x1 ;  /* 0x000000001a147211 */ /* 0x001fc800078a08ff */
[----:B------:R-:W-:Y:S01]  /*49010*/  LEA.HI.X.SX32 R21, R26, R2, 0x1, P5 ;  /* 0x000000021a157211 */ /* 0x000fe200028f0eff */
[----:B---3--:R-:W-:Y:S04]  /*49020*/  @P2 STG.E.U16 [R22.64], R9 ;  /* 0x0000000916002986 */ /* 0x008fe8000c10150a */
[----:B----4-:R0:W-:Y:S01]  /*49030*/  @P4 STG.E.U16 [R20.64], R5 ;  /* 0x0000000514004986 */ /* 0x0101e2000c10150a */
[C---:B------:R-:W-:Y:S02]  /*49040*/  ISETP.LT.AND P2, PT, R14.reuse, c[0x0][0x17c], !P0 ;  /* 0x00005f000e007a0c */ /* 0x040fe40004741270 */
[C---:B------:R-:W-:Y:S01]  /*49050*/  ISETP.LT.AND P4, PT, R15.reuse, c[0x0][0x17c], !P0 ;  /* 0x00005f000f007a0c */ /* 0x040fe20004781270 */
[----:B0-----:R-:W-:Y:S02]  /*49060*/  IMAD R21, R15, c[0x0][0x198], RZ ;  /* 0x000066000f157a24 */ /* 0x001fe400078e02ff */
[C---:B-----5:R-:W-:Y:S01]  /*49070*/  IMAD R25, R27.reuse, c[0x0][0x198], RZ ;  /* 0x000066001b197a24 */ /* 0x060fe200078e02ff */
[----:B------:R-:W-:Y:S01]  /*49080*/  ISETP.LT.AND P3, PT, R27, c[0x0][0x17c], !P0 ;  /* 0x00005f001b007a0c */ /* 0x000fe20004761270 */
[----:B------:R-:W-:-:S02]  /*49090*/  IMAD R27, R14, c[0x0][0x198], RZ ;  /* 0x000066000e1b7a24 */ /* 0x000fc400078e02ff */
[----:B------:R-:W3:Y:S01]  /*490a0*/  LDL.LU R14, [R1+0x60] ;  /* 0x00006000010e7983 */ /* 0x000ee20000300800 */
[-C--:B------:R-:W-:Y:S02]  /*490b0*/  LEA R22, P6, R25, R0.reuse, 0x1 ;  /* 0x0000000019167211 */ /* 0x080fe400078c08ff */
[----:B------:R-:W-:Y:S01]  /*490c0*/  LEA R24, P5, R27, R0, 0x1 ;  /* 0x000000001b187211 */ /* 0x000fe200078a08ff */
[----:B------:R-:W4:Y:S01]  /*490d0*/  LDL.LU R15, [R1+0x90] ;  /* 0x00009000010f7983 */ /* 0x000f220000300800 */
[-C--:B------:R-:W-:Y:S01]  /*490e0*/  LEA.HI.X.SX32 R23, R25, R2.reuse, 0x1, P6 ;  /* 0x0000000219177211 */ /* 0x080fe200030f0eff */
[C---:B--2---:R-:W-:Y:S01]  /*490f0*/  IMAD R26, R4.reuse, c[0x0][0x198], RZ ;  /* 0x00006600041a7a24 */ /* 0x044fe200078e02ff */
[----:B------:R-:W-:Y:S02]  /*49100*/  LEA.HI.X.SX32 R25, R27, R2, 0x1, P5 ;  /* 0x000000021b197211 */ /* 0x000fe400028f0eff */
[----:B------:R-:W2:Y:S04]  /*49110*/  LDL.LU R27, [R1+0xf48] ;  /* 0x000f4800011b7983 */ /* 0x000ea80000300800 */
[----:B------:R0:W-:Y:S01]  /*49120*/  @P3 STG.E.U16 [R22.64], R12 ;  /* 0x0000000c16003986 */ /* 0x0001e2000c10150a */
[----:B------:R-:W-:-:S03]  /*49130*/  ISETP.LT.AND P3, PT, R4, c[0x0][0x17c], !P0 ;  /* 0x00005f0004007a0c */ /* 0x000fc60004761270 */
[----:B------:R-:W5:Y:S04]  /*49140*/  LDL.LU R4, [R1+0x13fc] ;  /* 0x0013fc0001047983 */ /* 0x000f680000300800 */
[----:B0-----:R-:W3:Y:S01]  /*49150*/  LDL.LU R23, [R1+0xf44] ;  /* 0x000f440001177983 */ /* 0x001ee20000300800 */
[CC--:B------:R-:W-:Y:S02]  /*49160*/  LEA R20, P6, R21.reuse, R0.reuse, 0x1 ;  /* 0x0000000015147211 */ /* 0x0c0fe400078c08ff */
[C---:B------:R-:W-:Y:S02]  /*49170*/  LEA R22, P5, R26.reuse, R0, 0x1 ;  /* 0x000000001a167211 */ /* 0x040fe400078a08ff */
[-C--:B------:R-:W-:Y:S01]  /*49180*/  LEA.HI.X.SX32 R21, R21, R2.reuse, 0x1, P6 ;  /* 0x0000000215157211 */ /* 0x080fe200030f0eff */
[----:B------:R0:W-:Y:S04]  /*49190*/  @P2 STG.E.U16 [R24.64], R28 ;  /* 0x0000001c18002986 */ /* 0x0001e8000c10150a */
[----:B------:R1:W-:Y:S01]  /*491a0*/  @P4 STG.E.U16 [R20.64], R11 ;  /* 0x0000000b14004986 */ /* 0x0003e2000c10150a */
[C---:B--2---:R-:W-:Y:S01]  /*491b0*/  ISETP.LT.AND P4, PT, R27.reuse, c[0x0][0x17c], !P0 ;  /* 0x00005f001b007a0c */ /* 0x044fe20004781270 */
[----:B0-----:R-:W-:Y:S01]  /*491c0*/  IMAD R25, R27, c[0x0][0x198], RZ ;  /* 0x000066001b197a24 */ /* 0x001fe200078e02ff */
[C---:B---3--:R-:W-:Y:S01]  /*491d0*/  ISETP.LT.AND P2, PT, R23.reuse, c[0x0][0x17c], !P0 ;  /* 0x00005f0017007a0c */ /* 0x048fe20004741270 */
[----:B------:R-:W-:Y:S01]  /*491e0*/  IMAD R24, R23, c[0x0][0x198], RZ ;  /* 0x0000660017187a24 */ /* 0x000fe200078e02ff */
[----:B------:R-:W-:-:S02]  /*491f0*/  LEA.HI.X.SX32 R23, R26, R2, 0x1, P5 ;  /* 0x000000021a177211 */ /* 0x000fc400028f0eff */
[----:B------:R-:W2:Y:S04]  /*49200*/  LDL.LU R26, [R1+0xf50] ;  /* 0x000f5000011a7983 */ /* 0x000ea80000300800 */
[----:B------:R-:W3:Y:S04]  /*49210*/  LDL.LU R27, [R1+0xf54] ;  /* 0x000f5400011b7983 */ /* 0x000ee80000300800 */
[----:B-1----:R-:W2:Y:S01]  /*49220*/  LDL.LU R21, [R1+0xf4c] ;  /* 0x000f4c0001157983 */ /* 0x002ea20000300800 */
[----:B------:R-:W-:-:S03]  /*49230*/  LEA R20, P5, R24, R0, 0x1 ;  /* 0x0000000018147211 */ /* 0x000fc600078a08ff */
[----:B-----5:R0:W-:Y:S02]  /*49240*/  @P3 STG.E.U16 [R22.64], R4 ;  /* 0x0000000416003986 */ /* 0x0201e4000c10150a */
[----:B0-----:R-:W-:Y:S01]  /*49250*/  LEA R22, P6, R25, R0, 0x1 ;  /* 0x0000000019167211 */ /* 0x001fe200078c08ff */
[----:B--2---:R-:W-:Y:S01]  /*49260*/  IMAD.MOV.U32 R23, RZ, RZ, R21 ;  /* 0x000000ffff177224 */ /* 0x004fe200078e0015 */
[----:B------:R-:W-:Y:S02]  /*49270*/  ISETP.LT.AND P3, PT, R21, c[0x0][0x17c], !P0 ;  /* 0x00005f0015007a0c */ /* 0x000fe40004761270 */
[-C--:B------:R-:W-:Y:S01]  /*49280*/  LEA.HI.X.SX32 R21, R24, R2.reuse, 0x1, P5 ;  /* 0x0000000218157211 */ /* 0x080fe200028f0eff */
[----:B------:R-:W-:Y:S01]  /*49290*/  IMAD R24, R23, c[0x0][0x198], RZ ;  /* 0x0000660017187a24 */ /* 0x000fe200078e02ff */
[----:B------:R-:W-:-:S03]  /*492a0*/  LEA.HI.X.SX32 R23, R25, R2, 0x1, P6 ;  /* 0x0000000219177211 */ /* 0x000fc600030f0eff */
[----:B------:R0:W-:Y:S01]  /*492b0*/  @P2 STG.E.U16 [R20.64], R16 ;  /* 0x0000001014002986 */ /* 0x0001e2000c10150a */
[C---:B------:R-:W-:Y:S01]  /*492c0*/  ISETP.LT.AND P5, PT, R26.reuse, c[0x0][0x17c], !P0 ;  /* 0x00005f001a007a0c */ /* 0x040fe200047a1270 */
[----:B------:R-:W-:Y:S02]  /*492d0*/  IMAD R25, R26, c[0x0][0x198], RZ ;  /* 0x000066001a197a24 */ /* 0x000fe400078e02ff */
[----:B------:R-:W2:Y:S01]  /*492e0*/  LDL.LU R26, [R1+0xf5c] ;  /* 0x000f5c00011a7983 */ /* 0x000ea20000300800 */
[----:B0-----:R-:W-:-:S03]  /*492f0*/  LEA R20, P2, R24, R0, 0x1 ;  /* 0x0000000018147211 */ /* 0x001fc600078408ff */
[----:B------:R0:W-:Y:S01]  /*49300*/  @P4 STG.E.U16 [R22.64], R14 ;  /* 0x0000000e16004986 */ /* 0x0001e2000c10150a */
[----:B------:R-:W-:Y:S01]  /*49310*/  LEA.HI.X.SX32 R21, R24, R2, 0x1, P2 ;  /* 0x0000000218157211 */ /* 0x000fe200010f0eff */
[C---:B---3--:R-:W-:Y:S01]  /*49320*/  IMAD R24, R27.reuse, c[0x0][0x198], RZ ;  /* 0x000066001b187a24 */ /* 0x048fe200078e02ff */
[----:B------:R-:W-:-:S03]  /*49330*/  ISETP.LT.AND P4, PT, R27, c[0x0][0x17c], !P0 ;  /* 0x00005f001b007a0c */ /* 0x000fc60004781270 */
[----:B----4-:R1:W-:Y:S04]  /*49340*/  @P3 STG.E.U16 [R20.64], R15 ;  /* 0x0000000f14003986 */ /* 0x0103e8000c10150a */
[----:B0-----:R-:W3:Y:S04]  /*49350*/  LDL.LU R23, [R1+0xfa0] ;  /* 0x000fa00001177983 */ /* 0x001ee80000300800 */
[----:B------:R-:W4:Y:S04]  /*49360*/  LDL.LU R27, [R1+0xf60] ;  /* 0x000f6000011b7983 */ /* 0x000f280000300800 */
[----:B-1----:R-:W5:Y:S01]  /*49370*/  LDL.LU R21, [R1+0xf58] ;  /* 0x000f580001157983 */ /* 0x002f620000300800 */
[----:B------:R-:W-:-:S02]  /*49380*/  LEA R22, P6, R25, R0, 0x1 ;  /* 0x0000000019167211 */ /* 0x000fc400078c08ff */
[----:B------:R-:W-:Y:S02]  /*49390*/  PRMT R4, R18, 0x7632, R4 ;  /* 0x0000763212047816 */ /* 0x000fe40000000004 */
[----:B---3--:R-:W-:Y:S02]  /*493a0*/  ISETP.LT.AND P2, PT, R23, c[0x0][0x17c], !P0 ;  /* 0x00005f0017007a0c */ /* 0x008fe40004741270 */
[----:B------:R-:W-:Y:S01]  /*493b0*/  LEA.HI.X.SX32 R23, R25, R2, 0x1, P6 ;  /* 0x0000000219177211 */ /* 0x000fe200030f0eff */
[----:B-----5:R-:W-:-:S04]  /*493c0*/  IMAD R25, R21, c[0x0][0x198], RZ ;  /* 0x0000660015197a24 */ /* 0x020fc800078e02ff */
[----:B------:R0:W-:Y:S01]  /*493d0*/  @P5 STG.E.U16 [R22.64], R6 ;  /* 0x0000000616005986 */ /* 0x0001e2000c10150a */
[----:B------:R-:W-:Y:S02]  /*493e0*/  ISETP.LT.AND P3, PT, R21, c[0x0][0x17c], !P0 ;  /* 0x00005f0015007a0c */ /* 0x000fe40004761270 */
[----:B------:R-:W-:-:S04]  /*493f0*/  LEA R20, P6, R24, R0, 0x1 ;  /* 0x0000000018147211 */ /* 0x000fc800078c08ff */
[----:B------:R-:W-:Y:S02]  /*49400*/  LEA.HI.X.SX32 R21, R24, R2, 0x1, P6 ;  /* 0x0000000218157211 */ /* 0x000fe400030f0eff */
[C---:B0-----:R-:W-:Y:S01]  /*49410*/  LEA R22, P5, R25.reuse, R0, 0x1 ;  /* 0x0000000019167211 */ /* 0x041fe200078a08ff */
[C---:B--2---:R-:W-:Y:S01]  /*49420*/  IMAD R24, R26.reuse, c[0x0][0x198], RZ ;  /* 0x000066001a187a24 */ /* 0x044fe200078e02ff */
[----:B------:R-:W-:Y:S02]  /*49430*/  ISETP.LT.AND P6, PT, R26, c[0x0][0x17c], !P0 ;  /* 0x00005f001a007a0c */ /* 0x000fe400047c1270 */
[----:B------:R-:W-:Y:S02]  /*49440*/  LEA.HI.X.SX32 R23, R25, R2, 0x1, P5 ;  /* 0x0000000219177211 */ /* 0x000fe400028f0eff */
[----:B------:R-:W2:Y:S04]  /*49450*/  LDL.LU R25, [R1+0xf64] ;  /* 0x000f640001197983 */ /* 0x000ea80000300800 */
[----:B------:R0:W-:Y:S04]  /*49460*/  @P4 STG.E.U16 [R20.64], R7 ;  /* 0x0000000714004986 */ /* 0x0001e8000c10150a */
[----:B------:R-:W3:Y:S04]  /*49470*/  LDL.LU R18, [R1+0x13f8] ;  /* 0x0013f80001127983 */ /* 0x000ee80000300800 */
[----:B------:R-:W5:Y:S01]  /*49480*/  LDL.LU R26, [R1+0xf68] ;  /* 0x000f6800011a7983 */ /* 0x000f620000300800 */
[----:B0-----:R-:W-:-:S03]  /*49490*/  LEA R20, P5, R24, R0, 0x1 ;  /* 0x0000000018147211 */ /* 0x001fc600078a08ff */
[----:B------:R0:W-:Y:S01]  /*494a0*/  @P3 STG.E.U16 [R22.64], R4 ;  /* 0x0000000416003986 */ /* 0x0001e2000c10150a */
[----:B------:R-:W-:Y:S02]  /*494b0*/  LEA.HI.X.SX32 R21, R24, R2, 0x1, P5 ;  /* 0x0000000218157211 */ /* 0x000fe400028f0eff */
[----:B----4-:R-:W-:Y:S02]  /*494c0*/  ISETP.LT.AND P4, PT, R27, c[0x0][0x17c], !P0 ;  /* 0x00005f001b007a0c */ /* 0x010fe40004781270 */
[----:B0-----:R-:W-:Y:S01]  /*494d0*/  PRMT R4, R19, 0x7632, R4 ;  /* 0x0000763213047816 */ /* 0x001fe20000000004 */
[----:B------:R-:W-:Y:S01]  /*494e0*/  IMAD R22, R27, c[0x0][0x198], RZ ;  /* 0x000066001b167a24 */ /* 0x000fe200078e02ff */
[----:B------:R-:W4:Y:S04]  /*494f0*/  LDL.LU R19, [R1+0x13f4] ;  /* 0x0013f40001137983 */ /* 0x000f280000300800 */
[----:B------:R0:W-:Y:S04]  /*49500*/  @P6 STG.E.U16 [R20.64], R4 ;  /* 0x0000000414006986 */ /* 0x0001e8000c10150a */
[----:B------:R-:W3:Y:S01]  /*49510*/  LDL.LU R27, [R1+0xf6c] ;  /* 0x000f6c00011b7983 */ /* 0x000ee20000300800 */
[----:B0-----:R-:W-:-:S03]  /*49520*/  PRMT R4, R10, 0x7632, R4 ;  /* 0x000076320a047816 */ /* 0x001fc60000000004 */
[----:B------:R-:W4:Y:S01]  /*49530*/  LDL.LU R10, [R1+0xf70] ;  /* 0x000f7000010a7983 */ /* 0x000f220000300800 */
[----:B------:R-:W-:Y:S02]  /*49540*/  LEA R24, P5, R22, R0, 0x1 ;  /* 0x0000000016187211 */ /* 0x000fe400078a08ff */
[----:B------:R-:W-:Y:S01]  /*49550*/  PRMT R8, R8, 0x7632, R8 ;  /* 0x0000763208087816 */ /* 0x000fe20000000008 */
[C---:B--2---:R-:W-:Y:S01]  /*49560*/  IMAD R23, R25.reuse, c[0x0][0x198], RZ ;  /* 0x0000660019177a24 */ /* 0x044fe200078e02ff */
[----:B------:R-:W-:Y:S02]  /*49570*/  ISETP.LT.AND P3, PT, R25, c[0x0][0x17c], !P0 ;  /* 0x00005f0019007a0c */ /* 0x000fe40004761270 */
[----:B------:R-:W-:Y:S02]  /*49580*/  LEA.HI.X.SX32 R25, R22, R2, 0x1, P5 ;  /* 0x0000000216197211 */ /* 0x000fe400028f0eff */
[----:B------:R-:W-:-:S04]  /*49590*/  LEA R20, P6, R23, R0, 0x1 ;  /* 0x0000000017147211 */ /* 0x000fc800078c08ff */
[----:B------:R-:W-:Y:S02]  /*495a0*/  LEA.HI.X.SX32 R21, R23, R2, 0x1, P6 ;  /* 0x0000000217157211 */ /* 0x000fe400030f0eff */
[C---:B-----5:R-:W-:Y:S01]  /*495b0*/  ISETP.LT.AND P5, PT, R26.reuse, c[0x0][0x17c], !P0 ;  /* 0x00005f001a007a0c */ /* 0x060fe200047a1270 */
[----:B------:R-:W-:Y:S02]  /*495c0*/  IMAD R22, R26, c[0x0][0x198], RZ ;  /* 0x000066001a167a24 */ /* 0x000fe400078e02ff */
[----:B------:R-:W2:Y:S04]  /*495d0*/  LDL.LU R26, [R1+0xf74] ;  /* 0x000f7400011a7983 */ /* 0x000ea80000300800 */
[----:B------:R0:W-:Y:S04]  /*495e0*/  @P4 STG.E.U16 [R24.64], R4 ;  /* 0x0000000418004986 */ /* 0x0001e8000c10150a */
[----:B------:R1:W-:Y:S01]  /*495f0*/  @P3 STG.E.U16 [R20.64], R8 ;  /* 0x0000000814003986 */ /* 0x0003e2000c10150a */
[----:B0-----:R-:W-:-:S03]  /*49600*/  PRMT R4, R13, 0x7632, R4 ;  /* 0x000076320d047816 */ /* 0x001fc60000000004 */
[----:B------:R-:W5:Y:S01]  /*49610*/  LDL.LU R13, [R1+0x13f0] ;  /* 0x0013f000010d7983 */ /* 0x000f620000300800 */
[C---:B---3--:R-:W-:Y:S01]  /*49620*/  ISETP.LT.AND P4, PT, R27.reuse, c[0x0][0x17c], !P0 ;  /* 0x00005f001b007a0c */ /* 0x048fe20004781270 */
[----:B-1----:R-:W-:Y:S02]  /*49630*/  IMAD R8, R27, c[0x0][0x198], RZ ;  /* 0x000066001b087a24 */ /* 0x002fe400078e02ff */
[----:B------:R-:W3:Y:S01]  /*49640*/  LDL.LU R27, [R1+0xf78] ;  /* 0x000f7800011b7983 */ /* 0x000ee20000300800 */
[C---:B----4-:R-:W-:Y:S01]  /*49650*/  ISETP.LT.AND P3, PT, R10.reuse, c[0x0][0x17c], !P0 ;  /* 0x00005f000a007a0c */ /* 0x050fe20004761270 */
[----:B------:R-:W-:Y:S02]  /*49660*/  IMAD R23, R10, c[0x0][0x198], RZ ;  /* 0x000066000a177a24 */ /* 0x000fe400078e02ff */
[----:B------:R-:W4:Y:S01]  /*49670*/  LDL.LU R10, [R1+0xf7c] ;  /* 0x000f7c00010a7983 */ /* 0x000f220000300800 */
[----:B------:R-:W-:-:S04]  /*49680*/  LEA R24, P6, R22, R0, 0x1 ;  /* 0x0000000016187211 */ /* 0x000fc800078c08ff */
[----:B------:R-:W-:Y:S02]  /*49690*/  LEA.HI.X.SX32 R25, R22, R2, 0x1, P6 ;  /* 0x0000000216197211 */ /* 0x000fe400030f0eff */
[----:B------:R-:W-:-:S03]  /*496a0*/  LEA R20, P6, R8, R0, 0x1 ;  /* 0x0000000008147211 */ /* 0x000fc600078c08ff */
[----:B------:R0:W-:Y:S01]  /*496b0*/  @P5 STG.E.U16 [R24.64], R4 ;  /* 0x0000000418005986 */ /* 0x0001e2000c10150a */
[----:B------:R-:W-:Y:S02]  /*496c0*/  LEA.HI.X.SX32 R21, R8, R2, 0x1, P6 ;  /* 0x0000000208157211 */ /* 0x000fe400030f0eff */
[----:B------:R-:W-:Y:S02]  /*496d0*/  LEA R22, P5, R23, R0, 0x1 ;  /* 0x0000000017167211 */ /* 0x000fe400078a08ff */
[----:B------:R-:W-:Y:S02]  /*496e0*/  PRMT R12, R5, 0x7632, R12 ;  /* 0x00007632050c7816 */ /* 0x000fe4000000000c */
[----:B------:R-:W-:Y:S02]  /*496f0*/  LEA.HI.X.SX32 R23, R23, R2, 0x1, P5 ;  /* 0x0000000217177211 */ /* 0x000fe400028f0eff */
[----:B0-----:R-:W-:Y:S02]  /*49700*/  PRMT R4, R9, 0x7632, R4 ;  /* 0x0000763209047816 */ /* 0x001fe40000000004 */
[----:B------:R-:W5:Y:S04]  /*49710*/  LDL.LU R9, [R1+0x13ec] ;  /* 0x0013ec0001097983 */ /* 0x000f680000300800 */
[----:B------:R0:W-:Y:S04]  /*49720*/  @P4 STG.E.U16 [R20.64], R4 ;  /* 0x0000000414004986 */ /* 0x0001e8000c10150a */
[----:B------:R-:W5:Y:S04]  /*49730*/  LDL.LU R5, [R1+0x13e8] ;  /* 0x0013e80001057983 */ /* 0x000f680000300800 */
[----:B------:R1:W-:Y:S01]  /*49740*/  @P3 STG.E.U16 [R22.64], R12 ;  /* 0x0000000c16003986 */ /* 0x0003e2000c10150a */
[C---:B--2---:R-:W-:Y:S01]  /*49750*/  IMAD R8, R26.reuse, c[0x0][0x198], RZ ;  /* 0x000066001a087a24 */ /* 0x044fe200078e02ff */
[----:B------:R-:W-:-:S02]  /*49760*/  ISETP.LT.AND P6, PT, R26, c[0x0][0x17c], !P0 ;  /* 0x00005f001a007a0c */ /* 0x000fc400047c1270 */
[----:B------:R-:W2:Y:S02]  /*49770*/  LDL.LU R26, [R1+0xf80] ;  /* 0x000f8000011a7983 */ /* 0x000ea40000300800 */
[----:B0-----:R-:W-:-:S04]  /*49780*/  LEA R20, P5, R8, R0, 0x1 ;  /* 0x0000000008147211 */ /* 0x001fc800078a08ff */
[----:B------:R-:W-:Y:S02]  /*49790*/  LEA.HI.X.SX32 R21, R8, R2, 0x1, P5 ;  /* 0x0000000208157211 */ /* 0x000fe400028f0eff */
[C---:B----4-:R-:W-:Y:S01]  /*497a0*/  ISETP.LT.AND P3, PT, R10.reuse, c[0x0][0x17c], !P0 ;  /* 0x00005f000a007a0c */ /* 0x050fe20004761270 */
[----:B------:R-:W-:Y:S02]  /*497b0*/  IMAD R8, R10, c[0x0][0x198], RZ ;  /* 0x000066000a087a24 */ /* 0x000fe400078e02ff */
[----:B------:R-:W4:Y:S04]  /*497c0*/  LDL.LU R10, [R1+0xf84] ;  /* 0x000f8400010a7983 */ /* 0x000f280000300800 */
[----:B------:R-:W2:Y:S01]  /*497d0*/  LDL.LU R25, [R1+0xf88] ;  /* 0x000f880001197983 */ /* 0x000ea20000300800 */
[----:B-1----:R-:W-:Y:S01]  /*497e0*/  PRMT R12, R12, 0x7632, R12 ;  /* 0x000076320c0c7816 */ /* 0x002fe2000000000c */
[C---:B---3--:R-:W-:Y:S01]  /*497f0*/  IMAD R23, R27.reuse, c[0x0][0x198], RZ ;  /* 0x000066001b177a24 */ /* 0x048fe200078e02ff */
[----:B------:R-:W-:Y:S01]  /*49800*/  ISETP.LT.AND P4, PT, R27, c[0x0][0x17c], !P0 ;  /* 0x00005f001b007a0c */ /* 0x000fe20004781270 */
[----:B------:R-:W3:Y:S03]  /*49810*/  LDL.LU R24, [R1+0xf8c] ;  /* 0x000f8c0001187983 */ /* 0x000ee60000300800 */
[----:B------:R-:W-:Y:S01]  /*49820*/  LEA R22, P5, R23, R0, 0x1 ;  /* 0x0000000017167211 */ /* 0x000fe200078a08ff */
[----:B------:R0:W-:Y:S01]  /*49830*/  @P6 STG.E.U16 [R20.64], R12 ;  /* 0x0000000c14006986 */ /* 0x0001e2000c10150a */
[----:B------:R-:W-:-:S02]  /*49840*/  PRMT R4, R28, 0x7632, R4 ;  /* 0x000076321c047816 */ /* 0x000fc40000000004 */
[----:B------:R-:W-:Y:S02]  /*49850*/  LEA.HI.X.SX32 R23, R23, R2, 0x1, P5 ;  /* 0x0000000217177211 */ /* 0x000fe400028f0eff */
[----:B0-----:R-:W-:-:S04]  /*49860*/  LEA R20, P6, R8, R0, 0x1 ;  /* 0x0000000008147211 */ /* 0x001fc800078c08ff */
[----:B------:R-:W-:Y:S02]  /*49870*/  LEA.HI.X.SX32 R21, R8, R2, 0x1, P6 ;  /* 0x0000000208157211 */ /* 0x000fe400030f0eff */
[----:B------:R-:W-:Y:S01]  /*49880*/  PRMT R8, R11, 0x7632, R8 ;  /* 0x000076320b087816 */ /* 0x000fe20000000008 */
[----:B------:R-:W-:Y:S04]  /*49890*/  @P4 STG.E.U16 [R22.64], R4 ;  /* 0x0000000416004986 */ /* 0x000fe8000c10150a */
[----:B------:R-:W5:Y:S04]  /*498a0*/  LDL.LU R11, [R1+0xf94] ;  /* 0x000f9400010b7983 */ /* 0x000f680000300800 */
[----:B------:R0:W-:Y:S01]  /*498b0*/  @P3 STG.E.U16 [R20.64], R8 ;  /* 0x0000000814003986 */ /* 0x0001e2000c10150a */
[C---:B----4-:R-:W-:Y:S01]  /*498c0*/  ISETP.LT.AND P4, PT, R10.reuse, c[0x0][0x17c], !P0 ;  /* 0x00005f000a007a0c */ /* 0x050fe20004781270 */
[----:B0-----:R-:W-:-:S02]  /*498d0*/  IMAD R8, R10, c[0x0][0x198], RZ ;  /* 0x000066000a087a24 */ /* 0x001fc400078e02ff */
[----:B------:R-:W4:Y:S01]  /*498e0*/  LDL.LU R10, [R1+0xf90] ;  /* 0x000f9000010a7983 */ /* 0x000f220000300800 */
[C---:B--2---:R-:W-:Y:S01]  /*498f0*/  IMAD R12, R26.reuse, c[0x0][0x198], RZ ;  /* 0x000066001a0c7a24 */ /* 0x044fe200078e02ff */
[----:B------:R-:W-:-:S04]  /*49900*/  ISETP.LT.AND P5, PT, R26, c[0x0][0x17c], !P0 ;  /* 0x00005f001a007a0c */ /* 0x000fc800047a1270 */
[----:B------:R-:W-:-:S04]  /*49910*/  LEA R22, P6, R12, R0, 0x1 ;  /* 0x000000000c167211 */ /* 0x000fc800078c08ff */
[----:B------:R-:W-:Y:S02]  /*49920*/  LEA.HI.X.SX32 R23, R12, R2, 0x1, P6 ;  /* 0x000000020c177211 */ /* 0x000fe400030f0eff */
[----:B------:R-:W-:Y:S01]  /*49930*/  PRMT R12, R4, 0x7632, R12 ;  /* 0x00007632040c7816 */ /* 0x000fe2000000000c */
[----:B------:R-:W-:Y:S01]  /*49940*/  IMAD R4, R25, c[0x0][0x198], RZ ;  /* 0x0000660019047a24 */ /* 0x000fe200078e02ff */
[----:B------:R-:W-:-:S03]  /*49950*/  LEA R20, P6, R8, R0, 0x1 ;  /* 0x0000000008147211 */ /* 0x000fc600078c08ff */
[----:B------:R0:W-:Y:S01]  /*49960*/  @P5 STG.E.U16 [R22.64], R12 ;  /* 0x0000000c16005986 */ /* 0x0001e2000c10150a */
[----:B------:R-:W-:Y:S02]  /*49970*/  PRMT R16, R16, 0x7632, R16 ;  /* 0x0000763210107816 */ /* 0x000fe40000000010 */
[----:B------:R-:W-:Y:S01]  /*49980*/  LEA.HI.X.SX32 R21, R8, R2, 0x1, P6 ;  /* 0x0000000208157211 */ /* 0x000fe200030f0eff */
[C---:B---3--:R-:W-:Y:S01]  /*49990*/  IMAD R8, R24.reuse, c[0x0][0x198], RZ ;  /* 0x0000660018087a24 */ /* 0x048fe200078e02ff */
[----:B------:R-:W-:Y:S02]  /*499a0*/  ISETP.LT.AND P3, PT, R25, c[0x0][0x17c], !P0 ;  /* 0x00005f0019007a0c */ /* 0x000fe40004761270 */
[----:B------:R-:W-:Y:S02]  /*499b0*/  ISETP.LT.AND P6, PT, R24, c[0x0][0x17c], !P0 ;  /* 0x00005f0018007a0c */ /* 0x000fe400047c1270 */
[----:B0-----:R-:W-:-:S04]  /*499c0*/  LEA R22, P5, R4, R0, 0x1 ;  /* 0x0000000004167211 */ /* 0x001fc800078a08ff */
[----:B------:R-:W-:Y:S02]  /*499d0*/  LEA.HI.X.SX32 R23, R4, R2, 0x1, P5 ;  /* 0x0000000204177211 */ /* 0x000fe400028f0eff */
[----:B------:R-:W-:Y:S02]  /*499e0*/  PRMT R4, R14, 0x7632, R4 ;  /* 0x000076320e047816 */ /* 0x000fe40000000004 */
[----:B------:R-:W2:Y:S04]  /*499f0*/  LDL.LU R14, [R1+0x54] ;  /* 0x00005400010e7983 */ /* 0x000ea80000300800 */
[----:B------:R-:W3:Y:S04]  /*49a00*/  LDL.LU R24, [R1+0xf98] ;  /* 0x000f980001187983 */ /* 0x000ee80000300800 */
[----:B------:R0:W-:Y:S01]  /*49a10*/  @P4 STG.E.U16 [R20.64], R16 ;  /* 0x0000001014004986 */ /* 0x0001e2000c10150a */
[----:B------:R-:W-:-:S02]  /*49a20*/  PRMT R12, R15, 0x7632, R12 ;  /* 0x000076320f0c7816 */ /* 0x000fc4000000000c */
[----:B-----5:R-:W-:Y:S01]  /*49a30*/  ISETP.LT.AND P5, PT, R11, c[0x0][0x17c], !P0 ;  /* 0x00005f000b007a0c */ /* 0x020fe200047a1270 */
[----:B------:R1:W-:Y:S04]  /*49a40*/  @P3 STG.E.U16 [R22.64], R4 ;  /* 0x0000000416003986 */ /* 0x0003e8000c10150a */
[----:B------:R-:W5:Y:S01]  /*49a50*/  LDL.LU R15, [R1+0x44] ;  /* 0x00004400010f7983 */ /* 0x000f620000300800 */
[----:B0-----:R-:W-:-:S04]  /*49a60*/  LEA R20, P4, R8, R0, 0x1 ;  /* 0x0000000008147211 */ /* 0x001fc800078808ff */
[----:B------:R-:W-:Y:S01]  /*49a70*/  LEA.HI.X.SX32 R21, R8, R2, 0x1, P4 ;  /* 0x0000000208157211 */ /* 0x000fe200020f0eff */
[----:B-1----:R-:W-:Y:S02]  /*49a80*/  IMAD R4, R11, c[0x0][0x198], RZ ;  /* 0x000066000b047a24 */ /* 0x002fe400078e02ff */
[----:B------:R-:W5:Y:S01]  /*49a90*/  LDL.LU R11, [R1+0xfa8] ;  /* 0x000fa800010b7983 */ /* 0x000f620000300800 */
[----:B------:R-:W-:-:S03]  /*49aa0*/  PRMT R16, R7, 0x7632, R16 ;  /* 0x0000763207107816 */ /* 0x000fc60000000010 */
[----:B------:R0:W-:Y:S02]  /*49ab0*/  @P6 STG.E.U16 [R20.64], R12 ;  /* 0x0000000c14006986 */ /* 0x0001e4000c10150a */
[----:B0-----:R-:W-:Y:S02]  /*49ac0*/  PRMT R12, R6, 0x7632, R12 ;  /* 0x00007632060c7816 */ /* 0x001fe4000000000c */
[----:B------:R-:W5:Y:S01]  /*49ad0*/  LDL.LU R6, [R1+0xfa4] ;  /* 0x000fa40001067983 */ /* 0x000f620000300800 */
[C---:B----4-:R-:W-:Y:S01]  /*49ae0*/  ISETP.LT.AND P4, PT, R10.reuse, c[0x0][0x17c], !P0 ;  /* 0x00005f000a007a0c */ /* 0x050fe20004781270 */
[----:B------:R-:W-:Y:S02]  /*49af0*/  IMAD R8, R10, c[0x0][0x198], RZ ;  /* 0x000066000a087a24 */ /* 0x000fe400078e02ff */
[----:B------:R-:W4:Y:S04]  /*49b00*/  LDL.LU R10, [R1+0x14] ;  /* 0x00001400010a7983 */ /* 0x000f280000300800 */
[----:B------:R-:W4:Y:S01]  /*49b10*/  LDL.LU R7, [R1+0xfac] ;  /* 0x000fac0001077983 */ /* 0x000f220000300800 */
[----:B------:R-:W-:-:S04]  /*49b20*/  LEA R22, P3, R4, R0, 0x1 ;  /* 0x0000000004167211 */ /* 0x000fc800078608ff */
[----:B------:R-:W-:Y:S02]  /*49b30*/  LEA.HI.X.SX32 R23, R4, R2, 0x1, P3 ;  /* 0x0000000204177211 */ /* 0x000fe400018f0eff */
[----:B------:R-:W-:-:S03]  /*49b40*/  LEA R20, P6, R8, R0, 0x1 ;  /* 0x0000000008147211 */ /* 0x000fc600078c08ff */
[----:B------:R0:W-:Y:S01]  /*49b50*/  @P5 STG.E.U16 [R22.64], R12 ;  /* 0x0000000c16005986 */ /* 0x0001e2000c10150a */
[----:B------:R-:W-:-:S05]  /*49b60*/  LEA.HI.X.SX32 R21, R8, R2, 0x1, P6 ;  /* 0x0000000208157211 */ /* 0x000fca00030f0eff */
[----:B------:R1:W-:Y:S01]  /*49b70*/  @P4 STG.E.U16 [R20.64], R16 ;  /* 0x0000001014004986 */ /* 0x0003e2000c10150a */
[C---:B---3--:R-:W-:Y:S01]  /*49b80*/  IMAD R4, R24.reuse, c[0x0][0x198], RZ ;  /* 0x0000660018047a24 */ /* 0x048fe200078e02ff */
[----:B------:R-:W-:Y:S02]  /*49b90*/  ISETP.LT.AND P3, PT, R24, c[0x0][0x17c], !P0 ;  /* 0x00005f0018007a0c */ /* 0x000fe40004761270 */
[----:B------:R-:W3:Y:S02]  /*49ba0*/  LDL.LU R24, [R1+0xfb0] ;  /* 0x000fb00001187983 */ /* 0x000ee40000300800 */
[C---:B0-----:R-:W-:Y:S02]  /*49bb0*/  LEA R22, P5, R4.reuse, R0, 0x1 ;  /* 0x0000000004167211 */ /* 0x041fe400078a08ff */
[----:B------:R-:W3:Y:S02]  /*49bc0*/  LDL.LU R12, [R1+0x84] ;  /* 0x00008400010c7983 */ /* 0x000ee40000300800 */
[----:B------:R-:W-:-:S05]  /*49bd0*/  LEA.HI.X.SX32 R23, R4, R2, 0x1, P5 ;  /* 0x0000000204177211 */ /* 0x000fca00028f0eff */
[----:B--2---:R0:W-:Y:S01]  /*49be0*/  @P3 STG.E.U16 [R22.64], R14 ;  /* 0x0000000e16003986 */ /* 0x0041e2000c10150a */
[----:B-----5:R-:W-:-:S03]  /*49bf0*/  ISETP.LT.AND P4, PT, R11, c[0x0][0x17c], !P0 ;  /* 0x00005f000b007a0c */ /* 0x020fc60004781270 */
[----:B------:R-:W2:Y:S01]  /*49c00*/  LDL.LU R11, [R1+0xfb4] ;  /* 0x000fb400010b7983 */ /* 0x000ea20000300800 */
[----:B------:R-:W-:-:S03]  /*49c10*/  ISETP.LT.AND P5, PT, R6, c[0x0][0x17c], !P0 ;  /* 0x00005f0006007a0c */ /* 0x000fc600047a1270 */
[----:B------:R-:W5:Y:S01]  /*49c20*/  LDL.LU R6, [R1+0x34] ;  /* 0x0000340001067983 */ /* 0x000f620000300800 */
[----:B----4-:R-:W-:-:S03]  /*49c30*/  ISETP.LT.AND P3, PT, R7, c[0x0][0x17c], !P0 ;  /* 0x00005f0007007a0c */ /* 0x010fc60004761270 */
[----:B------:R-:W4:Y:S01]  /*49c40*/  LDL.LU R7, [R1+0xfb8] ;  /* 0x000fb80001077983 */ /* 0x000f220000300800 */
[----:B------:R-:W-:-:S03]  /*49c50*/  IMAD.MOV.U32 R25, RZ, RZ, c[0x0][0x198] ;  /* 0x00006600ff197624 */ /* 0x000fc600078e00ff */
[----:B-1----:R-:W5:Y:S01]  /*49c60*/  LDL.LU R16, [R1+0x4] ;  /* 0x0000040001107983 */ /* 0x002f620000300800 */
[----:B------:R-:W-:-:S03]  /*49c70*/  IMAD R8, R25, 0x2, R4 ;  /* 0x0000000219087824 */ /* 0x000fc600078e0204 */
[----:B------:R-:W5:Y:S01]  /*49c80*/  LDL.LU R27, [R1+0xfbc] ;  /* 0x000fbc00011b7983 */ /* 0x000f620000300800 */
[----:B------:R-:W-:Y:S01]  /*49c90*/  IMAD R4, R25, 0x2, R8 ;  /* 0x0000000219047824 */ /* 0x000fe200078e0208 */
[----:B------:R-:W-:-:S04]  /*49ca0*/  LEA R20, P6, R8, R0, 0x1 ;  /* 0x0000000008147211 */ /* 0x000fc800078c08ff */
[----:B------:R-:W-:Y:S01]  /*49cb0*/  LEA.HI.X.SX32 R21, R8, R2, 0x1, P6 ;  /* 0x0000000208157211 */ /* 0x000fe200030f0eff */
[----:B------:R-:W-:Y:S01]  /*49cc0*/  IMAD R8, R25, 0x2, R4 ;  /* 0x0000000219087824 */ /* 0x000fe200078e0204 */
[----:B0-----:R-:W-:-:S03]  /*49cd0*/  LEA R22, P6, R4, R0, 0x1 ;  /* 0x0000000004167211 */ /* 0x001fc600078c08ff */
[----:B------:R0:W-:Y:S01]  /*49ce0*/  @P1 STG.E.U16 [R20.64], R15 ;  /* 0x0000000f14001986 */ /* 0x0001e2000c10150a */
[----:B------:R-:W-:Y:S02]  /*49cf0*/  LEA.HI.X.SX32 R23, R4, R2, 0x1, P6 ;  /* 0x0000000204177211 */ /* 0x000fe400030f0eff */
[----:B0-----:R-:W-:-:S04]  /*49d00*/  LEA R20, P6, R8, R0, 0x1 ;  /* 0x0000000008147211 */ /* 0x001fc800078c08ff */
[----:B------:R-:W-:Y:S01]  /*49d10*/  LEA.HI.X.SX32 R21, R8, R2, 0x1, P6 ;  /* 0x0000000208157211 */ /* 0x000fe200030f0eff */
[----:B------:R0:W-:Y:S01]  /*49d20*/  @P2 STG.E.U16 [R22.64], R10 ;  /* 0x0000000a16002986 */ /* 0x0001e2000c10150a */
[----:B---3--:R-:W-:-:S03]  /*49d30*/  ISETP.LT.AND P1, PT, R24, c[0x0][0x17c], !P0 ;  /* 0x00005f0018007a0c */ /* 0x008fc60004721270 */
[----:B------:R-:W3:Y:S04]  /*49d40*/  LDL.LU R24, [R1+0xfc0] ;  /* 0x000fc00001187983 */ /* 0x000ee80000300800 */
[----:B------:R-:W3:Y:S04]  /*49d50*/  LDL.LU R26, [R1+0x74] ;  /* 0x00007400011a7983 */ /* 0x000ee80000300800 */
[----:B------:R1:W-:Y:S01]  /*49d60*/  @P4 STG.E.U16 [R20.64], R9 ;  /* 0x0000000914004986 */ /* 0x0003e2000c10150a */
[----:B--2---:R-:W-:-:S03]  /*49d70*/  ISETP.LT.AND P2, PT, R11, c[0x0][0x17c], !P0 ;  /* 0x00005f000b007a0c */ /* 0x004fc60004741270 */
[----:B------:R-:W2:Y:S01]  /*49d80*/  LDL.LU R11, [R1+0xfc4] ;  /* 0x000fc400010b7983 */ /* 0x000ea20000300800 */
[----:B----4-:R-:W-:-:S03]  /*49d90*/  ISETP.LT.AND P4, PT, R7, c[0x0][0x17c], !P0 ;  /* 0x00005f0007007a0c */ /* 0x010fc60004781270 */
[----:B------:R-:W4:Y:S04]  /*49da0*/  LDL.LU R7, [R1+0x24] ;  /* 0x0000240001077983 */ /* 0x000f280000300800 */
[----:B------:R-:W4:Y:S01]  /*49db0*/  LDL.LU R28, [R1+0xfc8] ;  /* 0x000fc800011c7983 */ /* 0x000f220000300800 */
[----:B------:R-:W-:-:S04]  /*49dc0*/  IMAD R4, R25, 0x2, R8 ;  /* 0x0000000219047824 */ /* 0x000fc800078e0208 */
[----:B------:R-:W-:Y:S01]  /*49dd0*/  IMAD R8, R25, 0x2, R4 ;  /* 0x0000000219087824 */ /* 0x000fe200078e0204 */
[----:B0-----:R-:W-:-:S04]  /*49de0*/  LEA R22, P6, R4, R0, 0x1 ;  /* 0x0000000004167211 */ /* 0x001fc800078c08ff */
[----:B------:R-:W-:Y:S01]  /*49df0*/  LEA.HI.X.SX32 R23, R4, R2, 0x1, P6 ;  /* 0x0000000204177211 */ /* 0x000fe200030f0eff */
[----:B------:R-:W-:Y:S01]  /*49e00*/  IMAD R4, R25, 0x2, R8 ;  /* 0x0000000219047824 */ /* 0x000fe200078e0208 */
[----:B-1----:R-:W-:-:S03]  /*49e10*/  LEA R20, P6, R8, R0, 0x1 ;  /* 0x0000000008147211 */ /* 0x002fc600078c08ff */
[----:B------:R0:W-:Y:S01]  /*49e20*/  @P5 STG.E.U16 [R22.64], R12 ;  /* 0x0000000c16005986 */ /* 0x0001e2000c10150a */
[----:B------:R-:W-:Y:S01]  /*49e30*/  LEA.HI.X.SX32 R21, R8, R2, 0x1, P6 ;  /* 0x0000000208157211 */ /* 0x000fe200030f0eff */
[----:B------:R-:W-:-:S04]  /*49e40*/  IMAD R8, R25, 0x2, R4 ;  /* 0x0000000219087824 */ /* 0x000fc800078e0204 */
[----:B-----5:R1:W-:Y:S01]  /*49e50*/  @P3 STG.E.U16 [R20.64], R6 ;  /* 0x0000000614003986 */ /* 0x0203e2000c10150a */
[----:B0-----:R-:W-:-:S04]  /*49e60*/  LEA R22, P6, R4, R0, 0x1 ;  /* 0x0000000004167211 */ /* 0x001fc800078c08ff */
[----:B------:R-:W-:Y:S01]  /*49e70*/  LEA.HI.X.SX32 R23, R4, R2, 0x1, P6 ;  /* 0x0000000204177211 */ /* 0x000fe200030f0eff */
[----:B------:R-:W-:Y:S01]  /*49e80*/  IMAD R4, R25, 0x2, R8 ;  /* 0x0000000219047824 */ /* 0x000fe200078e0208 */
[----:B-1----:R-:W-:-:S03]  /*49e90*/  LEA R20, P6, R8, R0, 0x1 ;  /* 0x0000000008147211 */ /* 0x002fc600078c08ff */
[----:B------:R0:W-:Y:S01]  /*49ea0*/  @P1 STG.E.U16 [R22.64], R16 ;  /* 0x0000001016001986 */ /* 0x0001e2000c10150a */
[----:B------:R-:W-:Y:S01]  /*49eb0*/  LEA.HI.X.SX32 R21, R8, R2, 0x1, P6 ;  /* 0x0000000208157211 */ /* 0x000fe200030f0eff */
[----:B------:R-:W-:Y:S01]  /*49ec0*/  IMAD R8, R25, 0x2, R4 ;  /* 0x0000000219087824 */ /* 0x000fe200078e0204 */
[----:B------:R-:W-:Y:S02]  /*49ed0*/  ISETP.LT.AND P5, PT, R27, c[0x0][0x17c], !P0 ;  /* 0x00005f001b007a0c */ /* 0x000fe400047a1270 */
[----:B---3--:R-:W-:Y:S01]  /*49ee0*/  ISETP.LT.AND P3, PT, R24, c[0x0][0x17c], !P0 ;  /* 0x00005f0018007a0c */ /* 0x008fe20004761270 */
[----:B------:R1:W-:Y:S04]  /*49ef0*/  @P2 STG.E.U16 [R20.64], R13 ;  /* 0x0000000d14002986 */ /* 0x0003e8000c10150a */
[----:B------:R-:W3:Y:S01]  /*49f00*/  LDL.LU R27, [R1+0x64] ;  /* 0x00006400011b7983 */ /* 0x000ee20000300800 */
[----:B0-----:R-:W-:-:S03]  /*49f10*/  LEA R22, P6, R4, R0, 0x1 ;  /* 0x0000000004167211 */ /* 0x001fc600078c08ff */
[----:B------:R-:W5:Y:S01]  /*49f20*/  LDL.LU R24, [R1+0xfd4] ;  /* 0x000fd40001187983 */ /* 0x000f620000300800 */
[----:B------:R-:W-:Y:S02]  /*49f30*/  LEA.HI.X.SX32 R23, R4, R2, 0x1, P6 ;  /* 0x0000000204177211 */ /* 0x000fe400030f0eff */
[C---:B-1----:R-:W-:Y:S02]  /*49f40*/  LEA R20, P6, R8.reuse, R0, 0x1 ;  /* 0x0000000008147211 */ /* 0x042fe400078c08ff */
[----:B--2---:R-:W-:Y:S01]  /*49f50*/  ISETP.LT.AND P1, PT, R11, c[0x0][0x17c], !P0 ;  /* 0x00005f000b007a0c */ /* 0x004fe20004721270 */
[----:B------:R-:W-:Y:S01]  /*49f60*/  IMAD R4, R25, 0x2, R8 ;  /* 0x0000000219047824 */ /* 0x000fe200078e0208 */
[----:B------:R-:W2:Y:S01]  /*49f70*/  LDL.LU R11, [R1+0x94] ;  /* 0x00009400010b7983 */ /* 0x000ea20000300800 */
[----:B------:R-:W-:Y:S02]  /*49f80*/  LEA.HI.X.SX32 R21, R8, R2, 0x1, P6 ;  /* 0x0000000208157211 */ /* 0x000fe400030f0eff */
[----:B----4-:R-:W-:-:S02]  /*49f90*/  ISETP.LT.AND P2, PT, R28, c[0x0][0x17c], !P0 ;  /* 0x00005f001c007a0c */ /* 0x010fc40004741270 */
[----:B------:R-:W4:Y:S04]  /*49fa0*/  LDL.LU R28, [R1+0x154] ;  /* 0x00015400011c7983 */ /* 0x000f280000300800 */
[----:B------:R-:W2:Y:S04]  /*49fb0*/  LDL.LU R8, [R1+0xfcc] ;  /* 0x000fcc0001087983 */ /* 0x000ea80000300800 */
[----:B------:R0:W-:Y:S02]  /*49fc0*/  @P4 STG.E.U16 [R22.64], R26 ;  /* 0x0000001a16004986 */ /* 0x0001e4000c10150a */
[----:B0-----:R-:W-:-:S04]  /*49fd0*/  LEA R22, P6, R4, R0, 0x1 ;  /* 0x0000000004167211 */ /* 0x001fc800078c08ff */
[----:B------:R-:W-:Y:S02]  /*49fe0*/  LEA.HI.X.SX32 R23, R4, R2, 0x1, P6 ;  /* 0x0000000204177211 */ /* 0x000fe400030f0eff */
[----:B--2---:R-:W-:Y:S01]  /*49ff0*/  ISETP.LT.AND P4, PT, R8, c[0x0][0x17c], !P0 ;  /* 0x00005f0008007a0c */ /* 0x004fe20004781270 */
[----:B------:R-:W-:Y:S02]  /*4a000*/  IMAD R8, R25, 0x2, R4 ;  /* 0x0000000219087824 */ /* 0x000fe400078e0204 */
[----:B------:R-:W2:Y:S04]  /*4a010*/  LDL.LU R4, [R1+0xfd0] ;  /* 0x000fd00001047983 */ /* 0x000ea80000300800 */
[----:B------:R0:W-:Y:S04]  /*4a020*/  @P5 STG.E.U16 [R20.64], R7 ;  /* 0x0000000714005986 */ /* 0x0001e8000c10150a */
[----:B------:R1:W-:Y:S01]  /*4a030*/  @P3 STG.E.U16 [R22.64], R5 ;  /* 0x0000000516003986 */ /* 0x0003e2000c10150a */
[----:B0-----:R-:W-:-:S04]  /*4a040*/  LEA R20, P6, R8, R0, 0x1 ;  /* 0x0000000008147211 */ /* 0x001fc800078c08ff */
[----:B------:R-:W-:Y:S02]  /*4a050*/  LEA.HI.X.SX32 R21, R8, R2, 0x1, P6 ;  /* 0x0000000208157211 */ /* 0x000fe400030f0eff */
[----:B-----5:R-:W-:Y:S02]  /*4a060*/  ISETP.LT.AND P3, PT, R24, c[0x0][0x17c], !P0 ;  /* 0x00005f0018007a0c */ /* 0x020fe40004761270 */
[----:B------:R-:W5:Y:S01]  /*4a070*/  LDL.LU R24, [R1+0xfe4] ;  /* 0x000fe40001187983 */ /* 0x000f620000300800 */
[----:B--2---:R-:W-:Y:S01]  /*4a080*/  ISETP.LT.AND P5, PT, R4, c[0x0][0x17c], !P0 ;  /* 0x00005f0004007a0c */ /* 0x004fe200047a1270 */
[----:B------:R-:W-:-:S05]  /*4a090*/  IMAD R4, R25, 0x2, R8 ;  /* 0x0000000219047824 */ /* 0x000fca00078e0208 */
[----:B-1----:R-:W-:Y:S01]  /*4a0a0*/  LEA R22, P6, R4, R0, 0x1 ;  /* 0x0000000004167211 */ /* 0x002fe200078c08ff */
[----:B------:R-:W-:-:S03]  /*4a0b0*/  IMAD R8, R25, 0x2, R4 ;  /* 0x0000000219087824 */ /* 0x000fc600078e0204 */
[----:B------:R-:W-:Y:S02]  /*4a0c0*/  LEA.HI.X.SX32 R23, R4, R2, 0x1, P6 ;  /* 0x0000000204177211 */ /* 0x000fe400030f0eff */
[----:B------:R-:W2:Y:S04]  /*4a0d0*/  LDL.LU R4, [R1+0xfd8] ;  /* 0x000fd80001047983 */ /* 0x000ea80000300800 */
[----:B------:R0:W-:Y:S02]  /*4a0e0*/  @P1 STG.E.U16 [R20.64], R17 ;  /* 0x0000001114001986 */ /* 0x0001e4000c10150a */
[----:B0-----:R-:W-:-:S04]  /*4a0f0*/  LEA R20, P6, R8, R0, 0x1 ;  /* 0x0000000008147211 */ /* 0x001fc800078c08ff */
[----:B------:R-:W-:Y:S02]  /*4a100*/  LEA.HI.X.SX32 R21, R8, R2, 0x1, P6 ;  /* 0x0000000208157211 */ /* 0x000fe400030f0eff */
[----:B--2---:R-:W-:Y:S01]  /*4a110*/  ISETP.LT.AND P1, PT, R4, c[0x0][0x17c], !P0 ;  /* 0x00005f0004007a0c */ /* 0x004fe20004721270 */
[----:B------:R-:W-:Y:S02]  /*4a120*/  IMAD R4, R25, 0x2, R8 ;  /* 0x0000000219047824 */ /* 0x000fe400078e0208 */
[----:B------:R-:W2:Y:S04]  /*4a130*/  LDL.LU R8, [R1+0xfdc] ;  /* 0x000fdc0001087983 */ /* 0x000ea80000300800 */
[----:B---3--:R0:W-:Y:S02]  /*4a140*/  @P2 STG.E.U16 [R22.64], R27 ;  /* 0x0000001b16002986 */ /* 0x0081e4000c10150a */
[----:B0-----:R-:W-:-:S04]  /*4a150*/  LEA R22, P6, R4, R0, 0x1 ;  /* 0x0000000004167211 */ /* 0x001fc800078c08ff */
[----:B------:R-:W-:Y:S01]  /*4a160*/  LEA.HI.X.SX32 R23, R4, R2, 0x1, P6 ;  /* 0x0000000204177211 */ /* 0x000fe200030f0eff */
[----:B------:R-:W-:Y:S04]  /*4a170*/  @P4 STG.E.U16 [R20.64], R11 ;  /* 0x0000000b14004986 */ /* 0x000fe8000c10150a */
[----:B----4-:R0:W-:Y:S01]  /*4a180*/  @P5 STG.E.U16 [R22.64], R28 ;  /* 0x0000001c16005986 */ /* 0x0101e2000c10150a */
[----:B-----5:R-:W-:Y:S02]  /*4a190*/  ISETP.LT.AND P5, PT, R24, c[0x0][0x17c], !P0 ;  /* 0x00005f0018007a0c */ /* 0x020fe400047a1270 */
[----:B--2---:R-:W-:Y:S01]  /*4a1a0*/  ISETP.LT.AND P2, PT, R8, c[0x0][0x17c], !P0 ;  /* 0x00005f0008007a0c */ /* 0x004fe20004741270 */
[----:B------:R-:W-:Y:S02]  /*4a1b0*/  IMAD R8, R25, 0x2, R4 ;  /* 0x0000000219087824 */ /* 0x000fe400078e0204 */
[----:B------:R-:W2:Y:S04]  /*4a1c0*/  LDL.LU R4, [R1+0xfe0] ;  /* 0x000fe00001047983 */ /* 0x000ea80000300800 */
[----:B------:R-:W3:Y:S04]  /*4a1d0*/  LDL.LU R24, [R1+0xff0] ;  /* 0x000ff00001187983 */ /* 0x000ee80000300800 */
[----:B0-----:R-:W4:Y:S01]  /*4a1e0*/  LDL.LU R23, [R1+0xfe8] ;  /* 0x000fe80001177983 */ /* 0x001f220000300800 */
[----:B------:R-:W-:-:S04]  /*4a1f0*/  LEA R20, P6, R8, R0, 0x1 ;  /* 0x0000000008147211 */ /* 0x000fc800078c08ff */
[----:B------:R-:W-:-:S05]  /*4a200*/  LEA.HI.X.SX32 R21, R8, R2, 0x1, P6 ;  /* 0x0000000208157211 */ /* 0x000fca00030f0eff */
[----:B------:R0:W-:Y:S01]  /*4a210*/  @P3 STG.E.U16 [R20.64], R29 ;  /* 0x0000001d14003986 */ /* 0x0001e2000c10150a */
[----:B------:R-:W-:Y:S02]  /*4a220*/  PRMT R9, R14, 0x7632, R9 ;  /* 0x000076320e097816 */ /* 0x000fe40000000009 */
[----:B------:R-:W-:Y:S01]  /*4a230*/  PRMT R5, R15, 0x7632, R5 ;  /* 0x000076320f057816 */ /* 0x000fe20000000005 */
[----:B------:R-:W5:Y:S04]  /*4a240*/  LDL.LU R14, [R1+0x13e4] ;  /* 0x0013e400010e7983 */ /* 0x000f680000300800 */
[----:B------:R-:W3:Y:S01]  /*4a250*/  LDL.LU R15, [R1+0x13e0] ;  /* 0x0013e000010f7983 */ /* 0x000ee20000300800 */
[----:B--2---:R-:W-:Y:S01]  /*4a260*/  ISETP.LT.AND P4, PT, R4, c[0x0][0x17c], !P0 ;  /* 0x00005f0004007a0c */ /* 0x004fe20004781270 */
[----:B------:R-:W-:-:S04]  /*4a270*/  IMAD R4, R25, 0x2, R8 ;  /* 0x0000000219047824 */ /* 0x000fc800078e0208 */
[----:B------:R-:W-:Y:S01]  /*4a280*/  IMAD R8, R25, 0x2, R4 ;  /* 0x0000000219087824 */ /* 0x000fe200078e0204 */
[C---:B------:R-:W-:Y:S02]  /*4a290*/  LEA R22, P6, R4.reuse, R0, 0x1 ;  /* 0x0000000004167211 */ /* 0x040fe400078c08ff */
[----:B----4-:R-:W-:Y:S02]  /*4a2a0*/  ISETP.LT.AND P3, PT, R23, c[0x0][0x17c], !P0 ;  /* 0x00005f0017007a0c */ /* 0x010fe40004761270 */
[----:B------:R-:W-:Y:S02]  /*4a2b0*/  LEA.HI.X.SX32 R23, R4, R2, 0x1, P6 ;  /* 0x0000000204177211 */ /* 0x000fe400030f0eff */
[----:B0-----:R-:W-:Y:S01]  /*4a2c0*/  LEA R20, P6, R8, R0, 0x1 ;  /* 0x0000000008147211 */ /* 0x001fe200078c08ff */
[----:B------:R-:W-:-:S03]  /*4a2d0*/  IMAD R4, R25, 0x2, R8 ;  /* 0x0000000219047824 */ /* 0x000fc600078e0208 */
[----:B------:R-:W-:Y:S02]  /*4a2e0*/  LEA.HI.X.SX32 R21, R8, R2, 0x1, P6 ;  /* 0x0000000208157211 */ /* 0x000fe400030f0eff */
[----:B------:R-:W2:Y:S04]  /*4a2f0*/  LDL.LU R8, [R1+0xfec] ;  /* 0x000fec0001087983 */ /* 0x000ea80000300800 */
[----:B------:R0:W-:Y:S04]  /*4a300*/  @P1 STG.E.U16 [R22.64], R9 ;  /* 0x0000000916001986 */ /* 0x0001e8000c10150a */
[----:B------:R1:W-:Y:S01]  /*4a310*/  @P2 STG.E.U16 [R20.64], R5 ;  /* 0x0000000514002986 */ /* 0x0003e2000c10150a */
[----:B---3--:R-:W-:-:S02]  /*4a320*/  ISETP.LT.AND P2, PT, R24, c[0x0][0x17c], !P0 ;  /* 0x00005f0018007a0c */ /* 0x008fc40004741270 */
[----:B0-----:R-:W-:Y:S02]  /*4a330*/  LEA R22, P6, R4, R0, 0x1 ;  /* 0x0000000004167211 */ /* 0x001fe400078c08ff */
[----:B-1----:R-:W-:Y:S02]  /*4a340*/  PRMT R5, R10, 0x7632, R5 ;  /* 0x000076320a057816 */ /* 0x002fe40000000005 */
[----:B------:R-:W3:Y:S01]  /*4a350*/  LDL.LU R10, [R1+0x13dc] ;  /* 0x0013dc00010a7983 */ /* 0x000ee20000300800 */
[----:B------:R-:W-:-:S03]  /*4a360*/  LEA.HI.X.SX32 R23, R4, R2, 0x1, P6 ;  /* 0x0000000204177211 */ /* 0x000fc600030f0eff */
[----:B------:R-:W4:Y:S04]  /*4a370*/  LDL.LU R24, [R1+0xffc] ;  /* 0x000ffc0001187983 */ /* 0x000f280000300800 */
[----:B------:R-:W3:Y:S04]  /*4a380*/  LDL.LU R21, [R1+0xff4] ;  /* 0x000ff40001157983 */ /* 0x000ee80000300800 */
[----:B------:R0:W-:Y:S04]  /*4a390*/  @P4 STG.E.U16 [R22.64], R5 ;  /* 0x0000000516004986 */ /* 0x0001e8000c10150a */
[----:B0-----:R-:W4:Y:S01]  /*4a3a0*/  LDL.LU R22, [R1+0xff8] ;  /* 0x000ff80001167983 */ /* 0x001f220000300800 */
[----:B------:R-:W-:-:S03]  /*4a3b0*/  PRMT R13, R9, 0x7632, R13 ;  /* 0x00007632090d7816 */ /* 0x000fc6000000000d */
[----:B------:R-:W5:Y:S01]  /*4a3c0*/  LDL.LU R23, [R1+0x1000] ;  /* 0x0010000001177983 */ /* 0x000f620000300800 */
[----:B--2---:R-:W-:Y:S01]  /*4a3d0*/  ISETP.LT.AND P1, PT, R8, c[0x0][0x17c], !P0 ;  /* 0x00005f0008007a0c */ /* 0x004fe20004721270 */
[----:B------:R-:W-:-:S05]  /*4a3e0*/  IMAD R8, R25, 0x2, R4 ;  /* 0x0000000219087824 */ /* 0x000fca00078e0204 */
[C---:B------:R-:W-:Y:S02]  /*4a3f0*/  LEA R20, P6, R8.reuse, R0, 0x1 ;  /* 0x0000000008147211 */ /* 0x040fe400078c08ff */
[----:B---3--:R-:W-:Y:S02]  /*4a400*/  ISETP.LT.AND P4, PT, R21, c[0x0][0x17c], !P0 ;  /* 0x00005f0015007a0c */ /* 0x008fe40004781270 */
[----:B------:R-:W-:-:S05]  /*4a410*/  LEA.HI.X.SX32 R21, R8, R2, 0x1, P6 ;  /* 0x0000000208157211 */ /* 0x000fca00030f0eff */
[----:B------:R0:W-:Y:S01]  /*4a420*/  @P5 STG.E.U16 [R20.64], R13 ;  /* 0x0000000d14005986 */ /* 0x0001e2000c10150a */
[----:B----4-:R-:W-:-:S03]  /*4a430*/  ISETP.LT.AND P5, PT, R22, c[0x0][0x17c], !P0 ;  /* 0x00005f0016007a0c */ /* 0x010fc600047a1270 */
[----:B------:R-:W2:Y:S01]  /*4a440*/  LDL.LU R22, [R1+0x1004] ;  /* 0x0010040001167983 */ /* 0x000ea20000300800 */
[----:B------:R-:W-:Y:S01]  /*4a450*/  IMAD R4, R25, 0x2, R8 ;  /* 0x0000000219047824 */ /* 0x000fe200078e0208 */
[----:B------:R-:W-:-:S04]  /*4a460*/  PRMT R5, R12, 0x7632, R5 ;  /* 0x000076320c057816 */ /* 0x000fc80000000005 */
[----:B------:R-:W-:Y:S01]  /*4a470*/  LEA R8, P6, R4, R0, 0x1 ;  /* 0x0000000004087211 */ /* 0x000fe200078c08ff */
[----:B------:R-:W-:-:S03]  /*4a480*/  IMAD R12, R25, 0x2, R4 ;  /* 0x00000002190c7824 */ /* 0x000fc600078e0204 */
[----:B------:R-:W-:Y:S02]  /*4a490*/  LEA.HI.X.SX32 R9, R4, R2, 0x1, P6 ;  /* 0x0000000204097211 */ /* 0x000fe400030f0eff */
[----:B0-----:R-:W-:-:S03]  /*4a4a0*/  LEA R20, P6, R12, R0, 0x1 ;  /* 0x000000000c147211 */ /* 0x001fc600078c08ff */
[----:B------:R0:W-:Y:S01]  /*4a4b0*/  @P3 STG.E.U16 [R8.64], R5 ;  /* 0x0000000508003986 */ /* 0x0001e2000c10150a */
[----:B------:R-:W-:Y:S02]  /*4a4c0*/  LEA.HI.X.SX32 R21, R12, R2, 0x1, P6 ;  /* 0x000000020c157211 */ /* 0x000fe400030f0eff */
[----:B------:R-:W-:Y:S01]  /*4a4d0*/  PRMT R17, R16, 0x7632, R17 ;  /* 0x0000763210117816 */ /* 0x000fe20000000011 */
[----:B0-----:R-:W-:Y:S01]  /*4a4e0*/  IMAD R9, R25, 0x2, R12 ;  /* 0x0000000219097824 */ /* 0x001fe200078e020c */
[----:B------:R-:W-:Y:S02]  /*4a4f0*/  PRMT R5, R6, 0x7632, R5 ;  /* 0x0000763206057816 */ /* 0x000fe40000000005 */
[----:B------:R-:W3:Y:S02]  /*4a500*/  LDL.LU R6, [R1+0x13d8] ;  /* 0x0013d80001067983 */ /* 0x000ee40000300800 */
[----:B------:R-:W-:Y:S01]  /*4a510*/  LEA R8, P6, R9, R0, 0x1 ;  /* 0x0000000009087211 */ /* 0x000fe200078c08ff */
[----:B------:R-:W-:-:S03]  /*4a520*/  IMAD R4, R25, 0x2, R9 ;  /* 0x0000000219047824 */ /* 0x000fc600078e0209 */
[----:B------:R-:W-:Y:S01]  /*4a530*/  LEA.HI.X.SX32 R9, R9, R2, 0x1, P6 ;  /* 0x0000000209097211 */ /* 0x000fe200030f0eff */
[----:B------:R0:W-:Y:S01]  /*4a540*/  @P1 STG.E.U16 [R20.64], R5 ;  /* 0x0000000514001986 */ /* 0x0001e2000c10150a */
[----:B------:R-:W-:Y:S02]  /*4a550*/  ISETP.LT.AND P3, PT, R24, c[0x0][0x17c], !P0 ;  /* 0x00005f0018007a0c */ /* 0x000fe40004761270 */
[----:B-----5:R-:W-:Y:S01]  /*4a560*/  ISETP.LT.AND P1, PT, R23, c[0x0][0x17c], !P0 ;  /* 0x00005f0017007a0c */ /* 0x020fe20004721270 */
[----:B------:R-:W4:Y:S04]  /*4a570*/  LDL.LU R24, [R1+0x1008] ;  /* 0x0010080001187983 */ /* 0x000f280000300800 */
[----:B------:R1:W-:Y:S04]  /*4a580*/  @P2 STG.E.U16 [R8.64], R17 ;  /* 0x0000001108002986 */ /* 0x0003e8000c10150a */
[----:B------:R-:W5:Y:S01]  /*4a590*/  LDL.LU R23, [R1+0x100c] ;  /* 0x00100c0001177983 */ /* 0x000f620000300800 */
[----:B--2---:R-:W-:-:S03]  /*4a5a0*/  ISETP.LT.AND P2, PT, R22, c[0x0][0x17c], !P0 ;  /* 0x00005f0016007a0c */ /* 0x004fc60004741270 */
[----:B------:R-:W2:Y:S04]  /*4a5b0*/  LDL.LU R22, [R1+0x1010] ;  /* 0x0010100001167983 */ /* 0x000ea80000300800 */
[----:B0-----:R-:W2:Y:S04]  /*4a5c0*/  LDL.LU R21, [R1+0x1014] ;  /* 0x0010140001157983 */ /* 0x001ea80000300800 */
[----:B------:R-:W2:Y:S01]  /*4a5d0*/  LDL.LU R20, [R1+0x1018] ;  /* 0x0010180001147983 */ /* 0x000ea20000300800 */
[----:B------:R-:W-:Y:S01]  /*4a5e0*/  LEA R12, P6, R4, R0, 0x1 ;  /* 0x00000000040c7211 */ /* 0x000fe200078c08ff */
[----:B------:R-:W-:Y:S01]  /*4a5f0*/  IMAD R16, R25, 0x2, R4 ;  /* 0x0000000219107824 */ /* 0x000fe200078e0204 */
[----:B------:R-:W-:-:S02]  /*4a600*/  PRMT R5, R13, 0x7632, R5 ;  /* 0x000076320d057816 */ /* 0x000fc40000000005 */
[----:B------:R-:W-:Y:S01]  /*4a610*/  LEA.HI.X.SX32 R13, R4, R2, 0x1, P6 ;  /* 0x00000002040d7211 */ /* 0x000fe200030f0eff */
[----:B------:R-:W-:Y:S01]  /*4a620*/  IMAD R4, R25, 0x2, R16 ;  /* 0x0000000219047824 */ /* 0x000fe200078e0210 */
[----:B-1----:R-:W-:-:S03]  /*4a630*/  LEA R8, P6, R16, R0, 0x1 ;  /* 0x0000000010087211 */ /* 0x002fc600078c08ff */
[----:B------:R0:W-:Y:S01]  /*4a640*/  @P4 STG.E.U16 [R12.64], R5 ;  /* 0x000000050c004986 */ /* 0x0001e2000c10150a */
[----:B------:R-:W-:Y:S01]  /*4a650*/  LEA.HI.X.SX32 R9, R16, R2, 0x1, P6 ;  /* 0x0000000210097211 */ /* 0x000fe200030f0eff */
[----:B------:R-:W-:Y:S01]  /*4a660*/  IMAD R16, R25, 0x2, R4 ;  /* 0x0000000219107824 */ /* 0x000fe200078e0204 */
[----:B0-----:R-:W-:Y:S02]  /*4a670*/  PRMT R5, R26, 0x7632, R5 ;  /* 0x000076321a057816 */ /* 0x001fe40000000005 */
[----:B------:R-:W-:-:S03]  /*4a680*/  LEA R12, P6, R4, R0, 0x1 ;  /* 0x00000000040c7211 */ /* 0x000fc600078c08ff */
[----:B------:R0:W-:Y:S01]  /*4a690*/  @P5 STG.E.U16 [R8.64], R5 ;  /* 0x0000000508005986 */ /* 0x0001e2000c10150a */
[----:B------:R-:W-:Y:S02]  /*4a6a0*/  LEA.HI.X.SX32 R13, R4, R2, 0x1, P6 ;  /* 0x00000002040d7211 */ /* 0x000fe400030f0eff */
[C---:B------:R-:W-:Y:S02]  /*4a6b0*/  LEA R4, P6, R16.reuse, R0, 0x1 ;  /* 0x0000000010047211 */ /* 0x040fe400078c08ff */
[----:B------:R-:W-:Y:S02]  /*4a6c0*/  PRMT R17, R5, 0x7632, R17 ;  /* 0x0000763205117816 */ /* 0x000fe40000000011 */
[----:B0-----:R-:W-:Y:S01]  /*4a6d0*/  PRMT R8, R7, 0x7632, R8 ;  /* 0x0000763207087816 */ /* 0x001fe20000000008 */
[----:B------:R-:W-:Y:S01]  /*4a6e0*/  IMAD R9, R25, 0x2, R16 ;  /* 0x0000000219097824 */ /* 0x000fe200078e0210 */
[----:B------:R-:W-:Y:S01]  /*4a6f0*/  LEA.HI.X.SX32 R5, R16, R2, 0x1, P6 ;  /* 0x0000000210057211 */ /* 0x000fe200030f0eff */
[----:B------:R-:W3:Y:S04]  /*4a700*/  LDL.LU R7, [R1+0x101c] ;  /* 0x00101c0001077983 */ /* 0x000ee80000300800 */
[----:B------:R0:W-:Y:S04]  /*4a710*/  @P3 STG.E.U16 [R12.64], R8 ;  /* 0x000000080c003986 */ /* 0x0001e8000c10150a */
[----:B------:R1:W-:Y:S01]  /*4a720*/  @P1 STG.E.U16 [R4.64], R17 ;  /* 0x0000001104001986 */ /* 0x0003e2000c10150a */
[----:B0-----:R-:W-:Y:S01]  /*4a730*/  LEA R8, P6, R9, R0, 0x1 ;  /* 0x0000000009087211 */ /* 0x001fe200078c08ff */
[----:B-1----:R-:W-:-:S03]  /*4a740*/  IMAD R5, R25, 0x2, R9 ;  /* 0x0000000219057824 */ /* 0x002fc600078e0209 */
[----:B------:R-:W-:Y:S02]  /*4a750*/  LEA.HI.X.SX32 R9, R9, R2, 0x1, P6 ;  /* 0x0000000209097211 */ /* 0x000fe400030f0eff */
[----:B------:R-:W-:-:S05]  /*4a760*/  PRMT R17, R17, 0x7632, R17 ;  /* 0x0000763211117816 */ /* 0x000fca0000000011 */
[----:B------:R0:W-:Y:S01]  /*4a770*/  @P2 STG.E.U16 [R8.64], R17 ;  /* 0x0000001108002986 */ /* 0x0001e2000c10150a */
[----:B--2---:R-:W-:-:S03]  /*4a780*/  ISETP.LT.AND P2, PT, R20, c[0x0][0x17c], !P0 ;  /* 0x00005f0014007a0c */ /* 0x004fc60004741270 */
[----:B------:R-:W2:Y:S01]  /*4a790*/  LDL.LU R20, [R1+0x1020] ;  /* 0x0010200001147983 */ /* 0x000ea20000300800 */
[----:B----4-:R-:W-:Y:S01]  /*4a7a0*/  ISETP.LT.AND P4, PT, R24, c[0x0][0x17c], !P0 ;  /* 0x00005f0018007a0c */ /* 0x010fe20004781270 */
[----:B------:R-:W-:Y:S01]  /*4a7b0*/  IMAD R4, R25, 0x2, R5 ;  /* 0x0000000219047824 */ /* 0x000fe200078e0205 */
[----:B------:R-:W-:Y:S01]  /*4a7c0*/  LEA R12, P6, R5, R0, 0x1 ;  /* 0x00000000050c7211 */ /* 0x000fe200078c08ff */
[----:B------:R-:W4:Y:S01]  /*4a7d0*/  LDL.LU R24, [R1+0x1024] ;  /* 0x0010240001187983 */ /* 0x000f220000300800 */
[----:B-----5:R-:W-:Y:S02]  /*4a7e0*/  ISETP.LT.AND P5, PT, R23, c[0x0][0x17c], !P0 ;  /* 0x00005f0017007a0c */ /* 0x020fe400047a1270 */
[----:B------:R-:W-:Y:S02]  /*4a7f0*/  LEA.HI.X.SX32 R13, R5, R2, 0x1, P6 ;  /* 0x00000002050d7211 */ /* 0x000fe400030f0eff */
[----:B0-----:R-:W-:Y:S02]  /*4a800*/  LEA R8, P6, R4, R0, 0x1 ;  /* 0x0000000004087211 */ /* 0x001fe400078c08ff */
[----:B------:R-:W-:-:S02]  /*4a810*/  PRMT R17, R27, 0x7632, R17 ;  /* 0x000076321b117816 */ /* 0x000fc40000000011 */
[----:B------:R-:W-:Y:S02]  /*4a820*/  PRMT R5, R11, 0x7632, R5 ;  /* 0x000076320b057816 */ /* 0x000fe40000000005 */
[----:B------:R-:W-:Y:S01]  /*4a830*/  LEA.HI.X.SX32 R9, R4, R2, 0x1, P6 ;  /* 0x0000000204097211 */ /* 0x000fe200030f0eff */
[----:B------:R-:W5:Y:S01]  /*4a840*/  LDL.LU R11, [R1+0x48] ;  /* 0x00004800010b7983 */ /* 0x000f620000300800 */
[----:B------:R-:W-:-:S03]  /*4a850*/  ISETP.LT.AND P1, PT, R21, c[0x0][0x17c], !P0 ;  /* 0x00005f0015007a0c */ /* 0x000fc60004721270 */
[----:B------:R0:W-:Y:S01]  /*4a860*/  @P4 STG.E.U16 [R12.64], R17 ;  /* 0x000000110c004986 */ /* 0x0001e2000c10150a */
[----:B------:R-:W-:-:S03]  /*4a870*/  ISETP.LT.AND P3, PT, R22, c[0x0][0x17c], !P0 ;  /* 0x00005f0016007a0c */ /* 0x000fc60004761270 */
[----:B------:R1:W-:Y:S04]  /*4a880*/  @P5 STG.E.U16 [R8.64], R5 ;  /* 0x0000000508005986 */ /* 0x0003e8000c10150a */
[----:B0-----:R-:W4:Y:S04]  /*4a890*/  LDL.LU R17, [R1+0x58] ;  /* 0x0000580001117983 */ /* 0x001f280000300800 */
[----:B------:R-:W4:Y:S01]  /*4a8a0*/  LDL.LU R21, [R1+0x1028] ;  /* 0x0010280001157983 */ /* 0x000f220000300800 */
[----:B---3--:R-:W-:-:S03]  /*4a8b0*/  ISETP.LT.AND P4, PT, R7, c[0x0][0x17c], !P0 ;  /* 0x00005f0007007a0c */ /* 0x008fc60004781270 */
[----:B------:R-:W3:Y:S04]  /*4a8c0*/  LDL.LU R7, [R1+0x18] ;  /* 0x0000180001077983 */ /* 0x000ee80000300800 */
[----:B------:R-:W3:Y:S01]  /*4a8d0*/  LDL.LU R22, [R1+0x102c] ;  /* 0x00102c0001167983 */ /* 0x000ee20000300800 */
[----:B--2---:R-:W-:-:S03]  /*4a8e0*/  ISETP.LT.AND P5, PT, R20, c[0x0][0x17c], !P0 ;  /* 0x00005f0014007a0c */ /* 0x004fc600047a1270 */
[----:B------:R-:W2:Y:S01]  /*4a8f0*/  LDL.LU R20, [R1+0x1030] ;  /* 0x0010300001147983 */ /* 0x000ea20000300800 */
[C---:B------:R-:W-:Y:S01]  /*4a900*/  IMAD R16, R25.reuse, 0x2, R4 ;  /* 0x0000000219107824 */ /* 0x040fe200078e0204 */
[----:B------:R-:W-:Y:S02]  /*4a910*/  PRMT R13, R28, 0x7632, R13 ;  /* 0x000076321c0d7816 */ /* 0x000fe4000000000d */
[----:B------:R-:W2:Y:S01]  /*4a920*/  LDL.LU R23, [R1+0x1034] ;  /* 0x0010340001177983 */ /* 0x000ea20000300800 */
[----:B-1----:R-:W-:Y:S01]  /*4a930*/  IMAD R9, R25, 0x2, R16 ;  /* 0x0000000219097824 */ /* 0x002fe200078e0210 */
[----:B------:R-:W-:-:S03]  /*4a940*/  LEA R4, P6, R16, R0, 0x1 ;  /* 0x0000000010047211 */ /* 0x000fc600078c08ff */
[----:B------:R-:W-:Y:S01]  /*4a950*/  IMAD R12, R25, 0x2, R9 ;  /* 0x00000002190c7824 */ /* 0x000fe200078e0209 */
[----:B------:R-:W-:Y:S02]  /*4a960*/  LEA.HI.X.SX32 R5, R16, R2, 0x1, P6 ;  /* 0x0000000210057211 */ /* 0x000fe400030f0eff */
[----:B------:R-:W-:Y:S02]  /*4a970*/  LEA R8, P6, R9, R0, 0x1 ;  /* 0x0000000009087211 */ /* 0x000fe400078c08ff */
[----:B------:R-:W-:Y:S01]  /*4a980*/  PRMT R16, R29, 0x7632, R16 ;  /* 0x000076321d107816 */ /* 0x000fe20000000010 */
[----:B------:R0:W-:Y:S01]  /*4a990*/  @P3 STG.E.U16 [R4.64], R13 ;  /* 0x0000000d04003986 */ /* 0x0001e2000c10150a */
[----:B------:R-:W-:-:S03]  /*4a9a0*/  LEA.HI.X.SX32 R9, R9, R2, 0x1, P6 ;  /* 0x0000000209097211 */ /* 0x000fc600030f0eff */
[----:B------:R-:W2:Y:S04]  /*4a9b0*/  LDL.LU R29, [R1+0x88] ;  /* 0x00008800011d7983 */ /* 0x000ea80000300800 */
[----:B------:R1:W-:Y:S01]  /*4a9c0*/  @P1 STG.E.U16 [R8.64], R16 ;  /* 0x0000001008001986 */ /* 0x0003e2000c10150a */
[----:B0-----:R-:W-:Y:S01]  /*4a9d0*/  LEA R4, P6, R12, R0, 0x1 ;  /* 0x000000000c047211 */ /* 0x001fe200078c08ff */
[----:B------:R-:W-:-:S03]  /*4a9e0*/  IMAD R13, R25, 0x2, R12 ;  /* 0x00000002190d7824 */ /* 0x000fc600078e020c */
[----:B------:R-:W-:Y:S02]  /*4a9f0*/  LEA.HI.X.SX32 R5, R12, R2, 0x1, P6 ;  /* 0x000000020c057211 */ /* 0x000fe400030f0eff */
[C---:B-1----:R-:W-:Y:S01]  /*4aa00*/  LEA R8, P6, R13.reuse, R0, 0x1 ;  /* 0x000000000d087211 */ /* 0x042fe200078c08ff */
[----:B------:R-:W2:Y:S03]  /*4aa10*/  LDL.LU R16, [R1+0x1038] ;  /* 0x0010380001107983 */ /* 0x000ea60000300800 */
[----:B------:R-:W-:Y:S01]  /*4aa20*/  LEA.HI.X.SX32 R9, R13, R2, 0x1, P6 ;  /* 0x000000020d097211 */ /* 0x000fe200030f0eff */
[----:B----4-:R0:W-:Y:S01]  /*4aa30*/  @P2 STG.E.U16 [R4.64], R17 ;  /* 0x0000001104002986 */ /* 0x0101e2000c10150a */
[----:B------:R-:W-:-:S03]  /*4aa40*/  ISETP.LT.AND P1, PT, R21, c[0x0][0x17c], !P0 ;  /* 0x00005f0015007a0c */ /* 0x000fc60004721270 */
[----:B------:R-:W4:Y:S01]  /*4aa50*/  LDL.LU R21, [R1+0x38] ;  /* 0x0000380001157983 */ /* 0x000f220000300800 */
[----:B---3--:R-:W-:-:S03]  /*4aa60*/  ISETP.LT.AND P2, PT, R22, c[0x0][0x17c], !P0 ;  /* 0x00005f0016007a0c */ /* 0x008fc60004741270 */
[----:B-----5:R1:W-:Y:S04]  /*4aa70*/  @P4 STG.E.U16 [R8.64], R11 ;  /* 0x0000000b08004986 */ /* 0x0203e8000c10150a */
[----:B------:R-:W3:Y:S01]  /*4aa80*/  LDL.LU R22, [R1+0x8] ;  /* 0x0000080001167983 */ /* 0x000ee20000300800 */
[----:B--2---:R-:W-:-:S03]  /*4aa90*/  ISETP.LT.AND P4, PT, R20, c[0x0][0x17c], !P0 ;  /* 0x00005f0014007a0c */ /* 0x004fc60004781270 */
[----:B------:R-:W2:Y:S01]  /*4aaa0*/  LDL.LU R20, [R1+0x103c] ;  /* 0x00103c0001147983 */ /* 0x000ea20000300800 */
[C---:B------:R-:W-:Y:S01]  /*4aab0*/  IMAD R12, R25.reuse, 0x2, R13 ;  /* 0x00000002190c7824 */ /* 0x040fe200078e020d */
[----:B------:R-:W-:Y:S02]  /*4aac0*/  ISETP.LT.AND P3, PT, R24, c[0x0][0x17c], !P0 ;  /* 0x00005f0018007a0c */ /* 0x000fe40004761270 */
[----:B------:R-:W5:Y:S01]  /*4aad0*/  LDL.LU R26, [R1+0x1040] ;  /* 0x00104000011a7983 */ /* 0x000f620000300800 */
[----:B------:R-:W-:Y:S01]  /*4aae0*/  IMAD R13, R25, 0x2, R12 ;  /* 0x00000002190d7824 */ /* 0x000fe200078e020c */
[----:B0-----:R-:W-:-:S04]  /*4aaf0*/  LEA R4, P6, R12, R0, 0x1 ;  /* 0x000000000c047211 */ /* 0x001fc800078c08ff */
[----:B------:R-:W-:Y:S01]  /*4ab00*/  LEA.HI.X.SX32 R5, R12, R2, 0x1, P6 ;  /* 0x000000020c057211 */ /* 0x000fe200030f0eff */
[----:B------:R-:W-:Y:S01]  /*4ab10*/  IMAD R12, R25, 0x2, R13 ;  /* 0x00000002190c7824 */ /* 0x000fe200078e020d */
[----:B-1----:R-:W-:-:S03]  /*4ab20*/  LEA R8, P6, R13, R0, 0x1 ;  /* 0x000000000d087211 */ /* 0x002fc600078c08ff */
[----:B------:R0:W-:Y:S01]  /*4ab30*/  @P5 STG.E.U16 [R4.64], R7 ;  /* 0x0000000704005986 */ /* 0x0001e2000c10150a */
[----:B------:R-:W-:Y:S02]  /*4ab40*/  LEA.HI.X.SX32 R9, R13, R2, 0x1, P6 ;  /* 0x000000020d097211 */ /* 0x000fe400030f0eff */
[----:B------:R-:W-:Y:S02]  /*4ab50*/  ISETP.LT.AND P5, PT, R23, c[0x0][0x17c], !P0 ;  /* 0x00005f0017007a0c */ /* 0x000fe400047a1270 */
[----:B------:R-:W3:Y:S01]  /*4ab60*/  LDL.LU R23, [R1+0x78] ;  /* 0x0000780001177983 */ /* 0x000ee20000300800 */
[----:B0-----:R-:W-:-:S03]  /*4ab70*/  LEA R4, P6, R12, R0, 0x1 ;  /* 0x000000000c047211 */ /* 0x001fc600078c08ff */
[----:B------:R0:W-:Y:S01]  /*4ab80*/  @P3 STG.E.U16 [R8.64], R10 ;  /* 0x0000000a08003986 */ /* 0x0001e2000c10150a */
[----:B------:R-:W-:Y:S02]  /*4ab90*/  LEA.HI.X.SX32 R5, R12, R2, 0x1, P6 ;  /* 0x000000020c057211 */ /* 0x000fe400030f0eff */
[----:B------:R-:W-:Y:S02]  /*4aba0*/  ISETP.LT.AND P3, PT, R16, c[0x0][0x17c], !P0 ;  /* 0x00005f0010007a0c */ /* 0x000fe40004761270 */
[----:B------:R-:W5:Y:S04]  /*4abb0*/  LDL.LU R16, [R1+0x1044] ;  /* 0x0010440001107983 */ /* 0x000f680000300800 */
[----:B------:R1:W-:Y:S04]  /*4abc0*/  @P1 STG.E.U16 [R4.64], R29 ;  /* 0x0000001d04001986 */ /* 0x0003e8000c10150a */
[----:B------:R-:W5:Y:S01]  /*4abd0*/  LDL.LU R24, [R1+0x28] ;  /* 0x0000280001187983 */ /* 0x000f620000300800 */
[----:B--2---:R-:W-:-:S03]  /*4abe0*/  ISETP.LT.AND P1, PT, R20, c[0x0][0x17c], !P0 ;  /* 0x00005f0014007a0c */ /* 0x004fc60004721270 */
[----:B------:R-:W2:Y:S01]  /*4abf0*/  LDL.LU R20, [R1+0x1048] ;  /* 0x0010480001147983 */ /* 0x000ea20000300800 */
[----:B------:R-:W-:-:S04]  /*4ac00*/  IMAD R13, R25, 0x2, R12 ;  /* 0x00000002190d7824 */ /* 0x000fc800078e020c */
[----:B------:R-:W-:Y:S01]  /*4ac10*/  IMAD R12, R25, 0x2, R13 ;  /* 0x00000002190c7824 */ /* 0x000fe200078e020d */
[----:B0-----:R-:W-:-:S04]  /*4ac20*/  LEA R8, P6, R13, R0, 0x1 ;  /* 0x000000000d087211 */ /* 0x001fc800078c08ff */
[----:B------:R-:W-:Y:S01]  /*4ac30*/  LEA.HI.X.SX32 R9, R13, R2, 0x1, P6 ;  /* 0x000000020d097211 */ /* 0x000fe200030f0eff */
[----:B------:R-:W-:Y:S01]  /*4ac40*/  IMAD R13, R25, 0x2, R12 ;  /* 0x00000002190d7824 */ /* 0x000fe200078e020c */
[----:B-1----:R-:W-:-:S03]  /*4ac50*/  LEA R4, P6, R12, R0, 0x1 ;  /* 0x000000000c047211 */ /* 0x002fc600078c08ff */
[----:B----4-:R0:W-:Y:S01]  /*4ac60*/  @P2 STG.E.U16 [R8.64], R21 ;  /* 0x0000001508002986 */ /* 0x0101e2000c10150a */
[----:B------:R-:W-:Y:S01]  /*4ac70*/  LEA.HI.X.SX32 R5, R12, R2, 0x1, P6 ;  /* 0x000000020c057211 */ /* 0x000fe200030f0eff */
[----:B------:R-:W-:-:S04]  /*4ac80*/  IMAD R12, R25, 0x2, R13 ;  /* 0x00000002190c7824 */ /* 0x000fc800078e020d */
[----:B---3--:R1:W-:Y:S01]  /*4ac90*/  @P4 STG.E.U16 [R4.64], R22 ;  /* 0x0000001604004986 */ /* 0x0083e2000c10150a */
[----:B0-----:R-:W-:-:S04]  /*4aca0*/  LEA R8, P6, R13, R0, 0x1 ;  /* 0x000000000d087211 */ /* 0x001fc800078c08ff */
[----:B------:R-:W-:Y:S01]  /*4acb0*/  LEA.HI.X.SX32 R9, R13, R2, 0x1, P6 ;  /* 0x000000020d097211 */ /* 0x000fe200030f0eff */
[C---:B------:R-:W-:Y:S01]  /*4acc0*/  IMAD R13, R25.reuse, 0x2, R12 ;  /* 0x00000002190d7824 */ /* 0x040fe200078e020c */
[----:B-1----:R-:W-:Y:S02]  /*4acd0*/  LEA R4, P6, R12, R0, 0x1 ;  /* 0x000000000c047211 */ /* 0x002fe400078c08ff */
[----:B-----5:R-:W-:Y:S01]  /*4ace0*/  ISETP.LT.AND P2, PT, R26, c[0x0][0x17c], !P0 ;  /* 0x00005f001a007a0c */ /* 0x020fe20004741270 */
[----:B------:R0:W-:Y:S01]  /*4acf0*/  @P5 STG.E.U16 [R8.64], R14 ;  /* 0x0000000e08005986 */ /* 0x0001e2000c10150a */
[----:B------:R-:W-:Y:S02]  /*4ad00*/  LEA.HI.X.SX32 R5, R12, R2, 0x1, P6 ;  /* 0x000000020c057211 */ /* 0x000fe400030f0eff */
[----:B------:R-:W-:Y:S01]  /*4ad10*/  ISETP.LT.AND P4, PT, R16, c[0x0][0x17c], !P0 ;  /* 0x00005f0010007a0c */ /* 0x000fe20004781270 */
[----:B------:R-:W3:Y:S01]  /*4ad20*/  LDL.LU R26, [R1+0x68] ;  /* 0x00006800011a7983 */ /* 0x000ee20000300800 */
[----:B------:R-:W-:-:S03]  /*4ad30*/  IMAD R12, R25, 0x2, R13 ;  /* 0x00000002190c7824 */ /* 0x000fc600078e020d */
[----:B------:R-:W4:Y:S01]  /*4ad40*/  LDL.LU R16, [R1+0x1050] ;  /* 0x0010500001107983 */ /* 0x000f220000300800 */
[----:B0-----:R-:W-:-:S03]  /*4ad50*/  LEA R8, P6, R13, R0, 0x1 ;  /* 0x000000000d087211 */ /* 0x001fc600078c08ff */
[----:B------:R-:W5:Y:S01]  /*4ad60*/  LDL.LU R27, [R1+0x98] ;  /* 0x00009800011b7983 */ /* 0x000f620000300800 */
[----:B------:R-:W-:Y:S02]  /*4ad70*/  LEA.HI.X.SX32 R9, R13, R2, 0x1, P6 ;  /* 0x000000020d097211 */ /* 0x000fe400030f0eff */
[----:B--2---:R-:W-:Y:S02]  /*4ad80*/  ISETP.LT.AND P5, PT, R20, c[0x0][0x17c], !P0 ;  /* 0x00005f0014007a0c */ /* 0x004fe400047a1270 */
[----:B------:R-:W2:Y:S04]  /*4ad90*/  LDL.LU R20, [R1+0x1054] ;  /* 0x0010540001147983 */ /* 0x000ea80000300800 */
[----:B------:R-:W2:Y:S04]  /*4ada0*/  LDL.LU R28, [R1+0x158] ;  /* 0x00015800011c7983 */ /* 0x000ea80000300800 */
[----:B------:R-:W2:Y:S04]  /*4adb0*/  LDL.LU R13, [R1+0x104c] ;  /* 0x00104c00010d7983 */ /* 0x000ea80000300800 */
[----:B------:R0:W-:Y:S04]  /*4adc0*/  @P3 STG.E.U16 [R4.64], R23 ;  /* 0x0000001704003986 */ /* 0x0001e8000c10150a */
[----:B------:R1:W-:Y:S01]  /*4add0*/  @P1 STG.E.U16 [R8.64], R24 ;  /* 0x0000001808001986 */ /* 0x0003e2000c10150a */
[----:B0-----:R-:W-:-:S04]  /*4ade0*/  LEA R4, P6, R12, R0, 0x1 ;  /* 0x000000000c047211 */ /* 0x001fc800078c08ff */
[----:B------:R-:W-:-:S05]  /*4adf0*/  LEA.HI.X.SX32 R5, R12, R2, 0x1, P6 ;  /* 0x000000020c057211 */ /* 0x000fca00030f0eff */
[----:B------:R0:W-:Y:S01]  /*4ae00*/  @P2 STG.E.U16 [R4.64], R6 ;  /* 0x0000000604002986 */ /* 0x0001e2000c10150a */
[----:B----4-:R-:W-:-:S03]  /*4ae10*/  ISETP.LT.AND P1, PT, R16, c[0x0][0x17c], !P0 ;  /* 0x00005f0010007a0c */ /* 0x010fc60004721270 */
[----:B------:R-:W4:Y:S01]  /*4ae20*/  LDL.LU R16, [R1+0x1060] ;  /* 0x0010600001107983 */ /* 0x000f220000300800 */
[----:B--2---:R-:W-:Y:S01]  /*4ae30*/  ISETP.LT.AND P3, PT, R13, c[0x0][0x17c], !P0 ;  /* 0x00005f000d007a0c */ /* 0x004fe20004761270 */
[----:B------:R-:W-:-:S04]  /*4ae40*/  IMAD R13, R25, 0x2, R12 ;  /* 0x00000002190d7824 */ /* 0x000fc800078e020c */
[----:B------:R-:W-:Y:S01]  /*4ae50*/  IMAD R12, R25, 0x2, R13 ;  /* 0x00000002190c7824 */ /* 0x000fe200078e020d */
[----:B-1----:R-:W-:-:S04]  /*4ae60*/  LEA R8, P6, R13, R0, 0x1 ;  /* 0x000000000d087211 */ /* 0x002fc800078c08ff */
[----:B------:R-:W-:Y:S02]  /*4ae70*/  LEA.HI.X.SX32 R9, R13, R2, 0x1, P6 ;  /* 0x000000020d097211 */ /* 0x000fe400030f0eff */
[----:B0-----:R-:W-:Y:S01]  /*4ae80*/  LEA R4, P6, R12, R0, 0x1 ;  /* 0x000000000c047211 */ /* 0x001fe200078c08ff */
[----:B------:R-:W-:Y:S01]  /*4ae90*/  IMAD R13, R25, 0x2, R12 ;  /* 0x00000002190d7824 */ /* 0x000fe200078e020c */
[----:B------:R-:W-:Y:S02]  /*4aea0*/  ISETP.LT.AND P2, PT, R20, c[0x0][0x17c], !P0 ;  /* 0x00005f0014007a0c */ /* 0x000fe40004741270 */
[----:B------:R-:W2:Y:S01]  /*4aeb0*/  LDL.LU R20, [R1+0x1064] ;  /* 0x0010640001147983 */ /* 0x000ea20000300800 */
[----:B------:R-:W-:-:S03]  /*4aec0*/  LEA.HI.X.SX32 R5, R12, R2, 0x1, P6 ;  /* 0x000000020c057211 */ /* 0x000fc600030f0eff */
[----:B------:R-:W2:Y:S04]  /*4aed0*/  LDL.LU R12, [R1+0x1058] ;  /* 0x00105800010c7983 */ /* 0x000ea80000300800 */
[----:B------:R0:W-:Y:S04]  /*4aee0*/  @P4 STG.E.U16 [R8.64], R18 ;  /* 0x0000001208004986 */ /* 0x0001e8000c10150a */
[----:B---3--:R1:W-:Y:S01]  /*4aef0*/  @P5 STG.E.U16 [R4.64], R26 ;  /* 0x0000001a04005986 */ /* 0x0083e2000c10150a */
[----:B0-----:R-:W-:-:S04]  /*4af00*/  LEA R8, P6, R13, R0, 0x1 ;  /* 0x000000000d087211 */ /* 0x001fc800078c08ff */
[----:B------:R-:W-:-:S05]  /*4af10*/  LEA.HI.X.SX32 R9, R13, R2, 0x1, P6 ;  /* 0x000000020d097211 */ /* 0x000fca00030f0eff */
[----:B-----5:R-:W-:Y:S01]  /*4af20*/  @P3 STG.E.U16 [R8.64], R27 ;  /* 0x0000001b08003986 */ /* 0x020fe2000c10150a */
[----:B----4-:R-:W-:Y:S02]  /*4af30*/  ISETP.LT.AND P3, PT, R16, c[0x0][0x17c], !P0 ;  /* 0x00005f0010007a0c */ /* 0x010fe40004761270 */
[----:B--2---:R-:W-:Y:S01]  /*4af40*/  ISETP.LT.AND P4, PT, R12, c[0x0][0x17c], !P0 ;  /* 0x00005f000c007a0c */ /* 0x004fe20004781270 */
[----:B------:R-:W-:Y:S02]  /*4af50*/  IMAD R12, R25, 0x2, R13 ;  /* 0x00000002190c7824 */ /* 0x000fe400078e020d */
[----:B------:R-:W2:Y:S03]  /*4af60*/  LDL.LU R13, [R1+0x105c] ;  /* 0x00105c00010d7983 */ /* 0x000ea60000300800 */
[C---:B-1----:R-:W-:Y:S01]  /*4af70*/  LEA R4, P6, R12.reuse, R0, 0x1 ;  /* 0x000000000c047211 */ /* 0x042fe200078c08ff */
[----:B------:R-:W3:Y:S03]  /*4af80*/  LDL.LU R16, [R1+0x106c] ;  /* 0x00106c0001107983 */ /* 0x000ee60000300800 */
[----:B------:R-:W-:-:S05]  /*4af90*/  LEA.HI.X.SX32 R5, R12, R2, 0x1, P6 ;  /* 0x000000020c057211 */ /* 0x000fca00030f0eff */
[----:B------:R0:W-:Y:S01]  /*4afa0*/  @P1 STG.E.U16 [R4.64], R28 ;  /* 0x0000001c04001986 */ /* 0x0001e2000c10150a */
[----:B------:R-:W-:-:S03]  /*4afb0*/  ISETP.LT.AND P1, PT, R20, c[0x0][0x17c], !P0 ;  /* 0x00005f0014007a0c */ /* 0x000fc60004721270 */
[----:B------:R-:W4:Y:S04]  /*4afc0*/  LDL.LU R20, [R1+0x1070] ;  /* 0x0010700001147983 */ /* 0x000f280000300800 */
[----:B0-----:R-:W5:Y:S01]  /*4afd0*/  LDL.LU R5, [R1+0x1068] ;  /* 0x0010680001057983 */ /* 0x001f620000300800 */
[----:B------:R-:W-:Y:S02]  /*4afe0*/  PRMT R10, R17, 0x7632, R10 ;  /* 0x00007632110a7816 */ /* 0x000fe4000000000a */
[----:B------:R-:W-:Y:S01]  /*4aff0*/  PRMT R6, R11, 0x7632, R6 ;  /* 0x000076320b067816 */ /* 0x000fe20000000006 */
[----:B------:R-:W3:Y:S04]  /*4b000*/  LDL.LU R17, [R1+0x1074] ;  /* 0x0010740001117983 */ /* 0x000ee80000300800 */
[----:B------:R-:W3:Y:S01]  /*4b010*/  LDL.LU R11, [R1+0x13d4] ;  /* 0x0013d400010b7983 */ /* 0x000ee20000300800 */
[----:B--2---:R-:W-:Y:S01]  /*4b020*/  ISETP.LT.AND P5, PT, R13, c[0x0][0x17c], !P0 ;  /* 0x00005f000d007a0c */ /* 0x004fe200047a1270 */
[----:B------:R-:W-:-:S05]  /*4b030*/  IMAD R13, R25, 0x2, R12 ;  /* 0x00000002190d7824 */ /* 0x000fca00078e020c */
[----:B------:R-:W-:Y:S01]  /*4b040*/  LEA R8, P6, R13, R0, 0x1 ;  /* 0x000000000d087211 */ /* 0x000fe200078c08ff */
[----:B------:R-:W-:-:S03]  /*4b050*/  IMAD R12, R25, 0x2, R13 ;  /* 0x00000002190c7824 */ /* 0x000fc600078e020d */
[----:B------:R-:W-:Y:S01]  /*4b060*/  LEA.HI.X.SX32 R9, R13, R2, 0x1, P6 ;  /* 0x000000020d097211 */ /* 0x000fe200030f0eff */
[----:B------:R-:W-:Y:S01]  /*4b070*/  IMAD R13, R25, 0x2, R12 ;  /* 0x00000002190d7824 */ /* 0x000fe200078e020c */
[----:B------:R-:W-:-:S03]  /*4b080*/  LEA R4, P6, R12, R0, 0x1 ;  /* 0x000000000c047211 */ /* 0x000fc600078c08ff */
[----:B------:R0:W-:Y:S01]  /*4b090*/  @P2 STG.E.U16 [R8.64], R3 ;  /* 0x0000000308002986 */ /* 0x0001e2000c10150a */
[----:B-----5:R-:W-:Y:S02]  /*4b0a0*/  ISETP.LT.AND P2, PT, R5, c[0x0][0x17c], !P0 ;  /* 0x00005f0005007a0c */ /* 0x020fe40004741270 */
[----:B------:R-:W-:Y:S02]  /*4b0b0*/  LEA.HI.X.SX32 R5, R12, R2, 0x1, P6 ;  /* 0x000000020c057211 */ /* 0x000fe400030f0eff */
[----:B0-----:R-:W-:-:S04]  /*4b0c0*/  LEA R8, P6, R13, R0, 0x1 ;  /* 0x000000000d087211 */ /* 0x001fc800078c08ff */
[----:B------:R-:W-:Y:S01]  /*4b0d0*/  LEA.HI.X.SX32 R9, R13, R2, 0x1, P6 ;  /* 0x000000020d097211 */ /* 0x000fe200030f0eff */
[----:B------:R-:W-:Y:S01]  /*4b0e0*/  @P4 STG.E.U16 [R4.64], R10 ;  /* 0x0000000a04004986 */ /* 0x000fe2000c10150a */
[----:B---3--:R-:W-:-:S03]  /*4b0f0*/  ISETP.LT.AND P4, PT, R16, c[0x0][0x17c], !P0 ;  /* 0x00005f0010007a0c */ /* 0x008fc60004781270 */
[----:B------:R-:W2:Y:S04]  /*4b100*/  LDL.LU R16, [R1+0x1078] ;  /* 0x0010780001107983 */ /* 0x000ea80000300800 */
[----:B------:R0:W-:Y:S01]  /*4b110*/  @P5 STG.E.U16 [R8.64], R6 ;  /* 0x0000000608005986 */ /* 0x0001e2000c10150a */
[----:B----4-:R-:W-:Y:S02]  /*4b120*/  ISETP.LT.AND P5, PT, R20, c[0x0][0x17c], !P0 ;  /* 0x00005f0014007a0c */ /* 0x010fe400047a1270 */
[----:B0-----:R-:W-:Y:S02]  /*4b130*/  PRMT R6, R7, 0x7632, R6 ;  /* 0x0000763207067816 */ /* 0x001fe40000000006 */
[----:B------:R-:W3:Y:S04]  /*4b140*/  LDL.LU R7, [R1+0x13d0] ;  /* 0x0013d00001077983 */ /* 0x000ee80000300800 */
[----:B------:R-:W4:Y:S01]  /*4b150*/  LDL.LU R20, [R1+0x107c] ;  /* 0x00107c0001147983 */ /* 0x000f220000300800 */
[----:B------:R-:W-:-:S04]  /*4b160*/  IMAD R12, R25, 0x2, R13 ;  /* 0x00000002190c7824 */ /* 0x000fc800078e020d */
[----:B------:R-:W-:Y:S01]  /*4b170*/  IMAD R9, R25, 0x2, R12 ;  /* 0x0000000219097824 */ /* 0x000fe200078e020c */
[----:B------:R-:W-:-:S04]  /*4b180*/  LEA R4, P6, R12, R0, 0x1 ;  /* 0x000000000c047211 */ /* 0x000fc800078c08ff */
[----:B------:R-:W-:Y:S01]  /*4b190*/  LEA.HI.X.SX32 R5, R12, R2, 0x1, P6 ;  /* 0x000000020c057211 */ /* 0x000fe200030f0eff */
[----:B------:R-:W-:Y:S01]  /*4b1a0*/  IMAD R12, R25, 0x2, R9 ;  /* 0x00000002190c7824 */ /* 0x000fe200078e0209 */
[----:B------:R-:W-:-:S03]  /*4b1b0*/  LEA R8, P6, R9, R0, 0x1 ;  /* 0x0000000009087211 */ /* 0x000fc600078c08ff */
[----:B------:R0:W-:Y:S01]  /*4b1c0*/  @P3 STG.E.U16 [R4.64], R6 ;  /* 0x0000000604003986 */ /* 0x0001e2000c10150a */
[----:B------:R-:W-:Y:S02]  /*4b1d0*/  LEA.HI.X.SX32 R9, R9, R2, 0x1, P6 ;  /* 0x0000000209097211 */ /* 0x000fe400030f0eff */
[----:B------:R-:W-:Y:S02]  /*4b1e0*/  PRMT R13, R10, 0x7632, R13 ;  /* 0x000076320a0d7816 */ /* 0x000fe4000000000d */
[----:B------:R-:W-:Y:S02]  /*4b1f0*/  ISETP.LT.AND P3, PT, R17, c[0x0][0x17c], !P0 ;  /* 0x00005f0011007a0c */ /* 0x000fe40004761270 */
[----:B------:R-:W5:Y:S01]  /*4b200*/  LDL.LU R17, [R1+0x1080] ;  /* 0x0010800001117983 */ /* 0x000f620000300800 */
[----:B0-----:R-:W-:Y:S02]  /*4b210*/  LEA R4, P6, R12, R0, 0x1 ;  /* 0x000000000c047211 */ /* 0x001fe400078c08ff */
[----:B------:R-:W-:-:S02]  /*4b220*/  PRMT R6, R29, 0x7632, R6 ;  /* 0x000076321d067816 */ /* 0x000fc40000000006 */
[----:B------:R-:W-:Y:S01]  /*4b230*/  LEA.HI.X.SX32 R5, R12, R2, 0x1, P6 ;  /* 0x000000020c057211 */ /* 0x000fe200030f0eff */
[----:B------:R-:W-:Y:S04]  /*4b240*/  @P1 STG.E.U16 [R8.64], R13 ;  /* 0x0000000d08001986 */ /* 0x000fe8000c10150a */
[----:B------:R-:W3:Y:S04]  /*4b250*/  LDL.LU R29, [R1+0x13cc] ;  /* 0x0013cc00011d7983 */ /* 0x000ee80000300800 */
[----:B------:R0:W-:Y:S02]  /*4b260*/  @P2 STG.E.U16 [R4.64], R6 ;  /* 0x0000000604002986 */ /* 0x0001e4000c10150a */
[----:B0-----:R-:W-:-:S02]  /*4b270*/  PRMT R6, R21, 0x7632, R6 ;  /* 0x0000763215067816 */ /* 0x001fc40000000006 */
[----:B--2---:R-:W-:Y:S02]  /*4b280*/  ISETP.LT.AND P1, PT, R16, c[0x0][0x17c], !P0 ;  /* 0x00005f0010007a0c */ /* 0x004fe40004721270 */
[----:B------:R-:W2:Y:S04]  /*4b290*/  LDL.LU R16, [R1+0x1084] ;  /* 0x0010840001107983 */ /* 0x000ea80000300800 */
[----:B------:R-:W3:Y:S01]  /*4b2a0*/  LDL.LU R21, [R1+0x1088] ;  /* 0x0010880001157983 */ /* 0x000ee20000300800 */
[----:B----4-:R-:W-:-:S03]  /*4b2b0*/  ISETP.LT.AND P2, PT, R20, c[0x0][0x17c], !P0 ;  /* 0x00005f0014007a0c */ /* 0x010fc60004741270 */
        /* <DEDUP_REMOVED lines=8> */
[----:B------:R-:W-:Y:S01]  /*4b340*/  LEA.HI.X.SX32 R5, R5, R2, 0x1, P6 ;  /* 0x0000000205057211 */ /* 0x000fe200030f0eff */
[----:B------:R-:W-:Y:S01]  /*4b350*/  IMAD R12, R25, 0x2, R10 ;  /* 0x00000002190c7824 */ /* 0x000fe200078e020a */
[----:B------:R-:W-:Y:S02]  /*4b360*/  PRMT R14, R14, 0x7632, R14 ;  /* 0x000076320e0e7816 */ /* 0x000fe4000000000e */
[----:B0-----:R-:W-:Y:S02]  /*4b370*/  PRMT R6, R22, 0x7632, R6 ;  /* 0x0000763216067816 */ /* 0x001fe40000000006 */
[----:B------:R-:W-:-:S03]  /*4b380*/  LEA R8, P6, R10, R0, 0x1 ;  /* 0x000000000a087211 */ /* 0x000fc600078c08ff */
[----:B------:R0:W-:Y:S01]  /*4b390*/  @P5 STG.E.U16 [R4.64], R6 ;  /* 0x0000000604005986 */ /* 0x0001e2000c10150a */
[----:B------:R-:W-:Y:S02]  /*4b3a0*/  LEA.HI.X.SX32 R9, R10, R2, 0x1, P6 ;  /* 0x000000020a097211 */ /* 0x000fe400030f0eff */
[----:B-----5:R-:W-:Y:S02]  /*4b3b0*/  ISETP.LT.AND P4, PT, R17, c[0x0][0x17c], !P0 ;  /* 0x00005f0011007a0c */ /* 0x020fe40004781270 */
[----:B------:R-:W5:Y:S01]  /*4b3c0*/  LDL.LU R17, [R1+0x1090] ;  /* 0x0010900001117983 */ /* 0x000f620000300800 */
[C---:B0-----:R-:W-:Y:S02]  /*4b3d0*/  LEA R4, P6, R12.reuse, R0, 0x1 ;  /* 0x000000000c047211 */ /* 0x041fe400078c08ff */
[----:B------:R-:W-:Y:S02]  /*4b3e0*/  PRMT R6, R23, 0x7632, R6 ;  /* 0x0000763217067816 */ /* 0x000fe40000000006 */
[----:B------:R-:W-:Y:S01]  /*4b3f0*/  LEA.HI.X.SX32 R5, R12, R2, 0x1, P6 ;  /* 0x000000020c057211 */ /* 0x000fe200030f0eff */
[----:B------:R0:W-:Y:S04]  /*4b400*/  @P3 STG.E.U16 [R8.64], R14 ;  /* 0x0000000e08003986 */ /* 0x0001e8000c10150a */
[----:B------:R1:W-:Y:S01]  /*4b410*/  @P1 STG.E.U16 [R4.64], R6 ;  /* 0x0000000604001986 */ /* 0x0003e2000c10150a */
[----:B--2---:R-:W-:-:S03]  /*4b420*/  ISETP.LT.AND P5, PT, R16, c[0x0][0x17c], !P0 ;  /* 0x00005f0010007a0c */ /* 0x004fc600047a1270 */
[----:B------:R-:W2:Y:S04]  /*4b430*/  LDL.LU R16, [R1+0x1094] ;  /* 0x0010940001107983 */ /* 0x000ea80000300800 */
[----:B0-----:R-:W2:Y:S01]  /*4b440*/  LDL.LU R14, [R1+0x1098] ;  /* 0x00109800010e7983 */ /* 0x001ea20000300800 */
[----:B----4-:R-:W-:-:S03]  /*4b450*/  ISETP.LT.AND P1, PT, R20, c[0x0][0x17c], !P0 ;  /* 0x00005f0014007a0c */ /* 0x010fc60004721270 */
[----:B------:R-:W4:Y:S01]  /*4b460*/  LDL.LU R20, [R1+0x109c] ;  /* 0x00109c0001147983 */ /* 0x000f220000300800 */
[----:B------:R-:W-:-:S04]  /*4b470*/  IMAD R9, R25, 0x2, R12 ;  /* 0x0000000219097824 */ /* 0x000fc800078e020c */
[----:B------:R-:W-:Y:S01]  /*4b480*/  IMAD R10, R25, 0x2, R9 ;  /* 0x00000002190a7824 */ /* 0x000fe200078e0209 */
[----:B------:R-:W-:-:S04]  /*4b490*/  LEA R8, P6, R9, R0, 0x1 ;  /* 0x0000000009087211 */ /* 0x000fc800078c08ff */
[----:B------:R-:W-:Y:S02]  /*4b4a0*/  LEA.HI.X.SX32 R9, R9, R2, 0x1, P6 ;  /* 0x0000000209097211 */ /* 0x000fe400030f0eff */
[----:B-1----:R-:W-:Y:S02]  /*4b4b0*/  LEA R4, P6, R10, R0, 0x1 ;  /* 0x000000000a047211 */ /* 0x002fe400078c08ff */
[----:B------:R-:W-:Y:S02]  /*4b4c0*/  PRMT R13, R24, 0x7632, R13 ;  /* 0x00007632180d7816 */ /* 0x000fe4000000000d */
[----:B------:R-:W-:Y:S01]  /*4b4d0*/  PRMT R12, R6, 0x7632, R12 ;  /* 0x00007632060c7816 */ /* 0x000fe2000000000c */
[----:B------:R-:W-:Y:S01]  /*4b4e0*/  IMAD R6, R25, 0x2, R10 ;  /* 0x0000000219067824 */ /* 0x000fe200078e020a */
[----:B------:R-:W-:Y:S01]  /*4b4f0*/  LEA.HI.X.SX32 R5, R10, R2, 0x1, P6 ;  /* 0x000000020a057211 */ /* 0x000fe200030f0eff */
[----:B------:R0:W-:Y:S01]  /*4b500*/  @P2 STG.E.U16 [R8.64], R13 ;  /* 0x0000000d08002986 */ /* 0x0001e2000c10150a */
[----:B---3--:R-:W-:-:S03]  /*4b510*/  ISETP.LT.AND P3, PT, R21, c[0x0][0x17c], !P0 ;  /* 0x00005f0015007a0c */ /* 0x008fc60004761270 */
[----:B------:R1:W-:Y:S01]  /*4b520*/  @P4 STG.E.U16 [R4.64], R12 ;  /* 0x0000000c04004986 */ /* 0x0003e2000c10150a */
[----:B------:R-:W-:-:S03]  /*4b530*/  PRMT R18, R18, 0x7632, R18 ;  /* 0x0000763212127816 */ /* 0x000fc60000000012 */
[----:B------:R-:W3:Y:S01]  /*4b540*/  LDL.LU R21, [R1+0x10a0] ;  /* 0x0010a00001157983 */ /* 0x000ee20000300800 */
[----:B0-----:R-:W-:Y:S01]  /*4b550*/  LEA R8, P6, R6, R0, 0x1 ;  /* 0x0000000006087211 */ /* 0x001fe200078c08ff */
[----:B-1----:R-:W-:-:S03]  /*4b560*/  IMAD R5, R25, 0x2, R6 ;  /* 0x0000000219057824 */ /* 0x002fc600078e0206 */
[----:B------:R-:W-:Y:S02]  /*4b570*/  LEA.HI.X.SX32 R9, R6, R2, 0x1, P6 ;  /* 0x0000000206097211 */ /* 0x000fe400030f0eff */
[----:B------:R-:W-:Y:S01]  /*4b580*/  LEA R4, P6, R5, R0, 0x1 ;  /* 0x0000000005047211 */ /* 0x000fe200078c08ff */
[----:B------:R-:W-:Y:S01]  /*4b590*/  IMAD R6, R25, 0x2, R5 ;  /* 0x0000000219067824 */ /* 0x000fe200078e0205 */
[----:B------:R-:W-:Y:S02]  /*4b5a0*/  PRMT R13, R26, 0x7632, R13 ;  /* 0x000076321a0d7816 */ /* 0x000fe4000000000d */
[----:B------:R-:W-:Y:S01]  /*4b5b0*/  LEA.HI.X.SX32 R5, R5, R2, 0x1, P6 ;  /* 0x0000000205057211 */ /* 0x000fe200030f0eff */
[----:B------:R-:W-:Y:S01]  /*4b5c0*/  @P5 STG.E.U16 [R8.64], R18 ;  /* 0x0000001208005986 */ /* 0x000fe2000c10150a */
[----:B-----5:R-:W-:-:S03]  /*4b5d0*/  ISETP.LT.AND P2, PT, R17, c[0x0][0x17c], !P0 ;  /* 0x00005f0011007a0c */ /* 0x020fc60004741270 */
[----:B------:R0:W-:Y:S01]  /*4b5e0*/  @P3 STG.E.U16 [R4.64], R13 ;  /* 0x0000000d04003986 */ /* 0x0001e2000c10150a */
[----:B--2---:R-:W-:-:S03]  /*4b5f0*/  ISETP.LT.AND P4, PT, R16, c[0x0][0x17c], !P0 ;  /* 0x00005f0010007a0c */ /* 0x004fc60004781270 */
[----:B------:R-:W2:Y:S01]  /*4b600*/  LDL.LU R16, [R1+0x5c] ;  /* 0x00005c0001107983 */ /* 0x000ea20000300800 */
[----:B------:R-:W-:-:S03]  /*4b610*/  ISETP.LT.AND P5, PT, R14, c[0x0][0x17c], !P0 ;  /* 0x00005f000e007a0c */ /* 0x000fc600047a1270 */
[----:B------:R-:W5:Y:S04]  /*4b620*/  LDL.LU R14, [R1+0x10a4] ;  /* 0x0010a400010e7983 */ /* 0x000f680000300800 */
[----:B------:R-:W2:Y:S01]  /*4b630*/  LDL.LU R17, [R1+0x4c] ;  /* 0x00004c0001117983 */ /* 0x000ea20000300800 */
[----:B----4-:R-:W-:-:S03]  /*4b640*/  ISETP.LT.AND P3, PT, R20, c[0x0][0x17c], !P0 ;  /* 0x00005f0014007a0c */ /* 0x010fc60004761270 */
[----:B------:R-:W4:Y:S04]  /*4b650*/  LDL.LU R20, [R1+0x1c] ;  /* 0x00001c0001147983 */ /* 0x000f280000300800 */
[----:B0-----:R-:W2:Y:S01]  /*4b660*/  LDL.LU R13, [R1+0x10a8] ;  /* 0x0010a800010d7983 */ /* 0x001ea20000300800 */
[C---:B------:R-:W-:Y:S01]  /*4b670*/  LEA R8, P6, R6.reuse, R0, 0x1 ;  /* 0x0000000006087211 */ /* 0x040fe200078c08ff */
[----:B------:R-:W-:Y:S01]  /*4b680*/  IMAD R10, R25, 0x2, R6 ;  /* 0x00000002190a7824 */ /* 0x000fe200078e0206 */
[----:B------:R-:W-:Y:S02]  /*4b690*/  PRMT R12, R27, 0x7632, R12 ;  /* 0x000076321b0c7816 */ /* 0x000fe4000000000c */
[----:B------:R-:W-:Y:S01]  /*4b6a0*/  LEA.HI.X.SX32 R9, R6, R2, 0x1, P6 ;  /* 0x0000000206097211 */ /* 0x000fe200030f0eff */
[----:B------:R-:W-:Y:S01]  /*4b6b0*/  IMAD R6, R25, 0x2, R10 ;  /* 0x0000000219067824 */ /* 0x000fe200078e020a */
[----:B------:R-:W-:-:S03]  /*4b6c0*/  LEA R4, P6, R10, R0, 0x1 ;  /* 0x000000000a047211 */ /* 0x000fc600078c08ff */
[----:B------:R0:W-:Y:S01]  /*4b6d0*/  @P1 STG.E.U16 [R8.64], R12 ;  /* 0x0000000c08001986 */ /* 0x0001e2000c10150a */
[----:B------:R-:W-:Y:S02]  /*4b6e0*/  LEA.HI.X.SX32 R5, R10, R2, 0x1, P6 ;  /* 0x000000020a057211 */ /* 0x000fe400030f0eff */
[----:B0-----:R-:W-:Y:S02]  /*4b6f0*/  PRMT R12, R3, 0x7632, R12 ;  /* 0x00007632030c7816 */ /* 0x001fe4000000000c */
[----:B------:R-:W4:Y:S01]  /*4b700*/  LDL.LU R3, [R1+0x13c8] ;  /* 0x0013c80001037983 */ /* 0x000f220000300800 */
[----:B------:R-:W-:-:S03]  /*4b710*/  PRMT R9, R28, 0x7632, R9 ;  /* 0x000076321c097816 */ /* 0x000fc60000000009 */
[----:B------:R-:W4:Y:S01]  /*4b720*/  LDL.LU R26, [R1+0x10ac] ;  /* 0x0010ac00011a7983 */ /* 0x000f220000300800 */
[----:B------:R-:W-:-:S03]  /*4b730*/  LEA R8, P6, R6, R0, 0x1 ;  /* 0x0000000006087211 */ /* 0x000fc600078c08ff */
[----:B------:R0:W-:Y:S01]  /*4b740*/  @P2 STG.E.U16 [R4.64], R9 ;  /* 0x0000000904002986 */ /* 0x0001e2000c10150a */
[----:B---3--:R-:W-:-:S03]  /*4b750*/  ISETP.LT.AND P1, PT, R21, c[0x0][0x17c], !P0 ;  /* 0x00005f0015007a0c */ /* 0x008fc60004721270 */
[----:B------:R-:W3:Y:S04]  /*4b760*/  LDL.LU R24, [R1+0x10b0] ;  /* 0x0010b00001187983 */ /* 0x000ee80000300800 */
[----:B------:R-:W3:Y:S01]  /*4b770*/  LDL.LU R23, [R1+0x10b4] ;  /* 0x0010b40001177983 */ /* 0x000ee20000300800 */
[----:B0-----:R-:W-:-:S03]  /*4b780*/  LEA.HI.X.SX32 R9, R6, R2, 0x1, P6 ;  /* 0x0000000206097211 */ /* 0x001fc600030f0eff */
[----:B------:R-:W3:Y:S04]  /*4b790*/  LDL.LU R21, [R1+0x8c] ;  /* 0x00008c0001157983 */ /* 0x000ee80000300800 */
[----:B------:R0:W-:Y:S01]  /*4b7a0*/  @P4 STG.E.U16 [R8.64], R12 ;  /* 0x0000000c08004986 */ /* 0x0001e2000c10150a */
[----:B-----5:R-:W-:-:S03]  /*4b7b0*/  ISETP.LT.AND P2, PT, R14, c[0x0][0x17c], !P0 ;  /* 0x00005f000e007a0c */ /* 0x020fc60004741270 */
[----:B------:R-:W5:Y:S04]  /*4b7c0*/  LDL.LU R14, [R1+0x10b8] ;  /* 0x0010b800010e7983 */ /* 0x000f680000300800 */
[----:B------:R-:W5:Y:S04]  /*4b7d0*/  LDL.LU R22, [R1+0x3c] ;  /* 0x00003c0001167983 */ /* 0x000f680000300800 */
[----:B------:R-:W5:Y:S01]  /*4b7e0*/  LDL.LU R18, [R1+0x10bc] ;  /* 0x0010bc0001127983 */ /* 0x000f620000300800 */
[----:B--2---:R-:W-:-:S03]  /*4b7f0*/  ISETP.LT.AND P4, PT, R13, c[0x0][0x17c], !P0 ;  /* 0x00005f000d007a0c */ /* 0x004fc60004781270 */
[----:B------:R-:W2:Y:S04]  /*4b800*/  LDL.LU R13, [R1+0x10c0] ;  /* 0x0010c000010d7983 */ /* 0x000ea80000300800 */
[----:B0-----:R-:W2:Y:S01]  /*4b810*/  LDL.LU R12, [R1+0x10c4] ;  /* 0x0010c400010c7983 */ /* 0x001ea20000300800 */
        /* <DEDUP_REMOVED lines=8> */
[----:B------:R-:W-:-:S04]  /*4b8a0*/  IMAD R6, R25, 0x2, R10 ;  /* 0x0000000219067824 */ /* 0x000fc800078e020a */
[----:B------:R1:W-:Y:S01]  /*4b8b0*/  @P3 STG.E.U16 [R8.64], R17 ;  /* 0x0000001108003986 */ /* 0x0003e2000c10150a */
[----:B0-----:R-:W-:-:S04]  /*4b8c0*/  LEA R4, P6, R10, R0, 0x1 ;  /* 0x000000000a047211 */ /* 0x001fc800078c08ff */
[----:B------:R-:W-:Y:S01]  /*4b8d0*/  LEA.HI.X.SX32 R5, R10, R2, 0x1, P6 ;  /* 0x000000020a057211 */ /* 0x000fe200030f0eff */
[----:B------:R-:W-:Y:S01]  /*4b8e0*/  IMAD R10, R25, 0x2, R6 ;  /* 0x00000002190a7824 */ /* 0x000fe200078e0206 */
[----:B-1----:R-:W-:-:S03]  /*4b8f0*/  LEA R8, P6, R6, R0, 0x1 ;  /* 0x0000000006087211 */ /* 0x002fc600078c08ff */
[----:B----4-:R0:W-:Y:S01]  /*4b900*/  @P1 STG.E.U16 [R4.64], R20 ;  /* 0x0000001404001986 */ /* 0x0101e2000c10150a */
[----:B------:R-:W-:Y:S01]  /*4b910*/  LEA.HI.X.SX32 R9, R6, R2, 0x1, P6 ;  /* 0x0000000206097211 */ /* 0x000fe200030f0eff */
[----:B------:R-:W-:Y:S01]  /*4b920*/  IMAD R6, R25, 0x2, R10 ;  /* 0x0000000219067824 */ /* 0x000fe200078e020a */
[----:B------:R-:W-:-:S03]  /*4b930*/  ISETP.LT.AND P5, PT, R26, c[0x0][0x17c], !P0 ;  /* 0x00005f001a007a0c */ /* 0x000fc600047a1270 */
[----:B------:R1:W-:Y:S01]  /*4b940*/  @P2 STG.E.U16 [R8.64], R11 ;  /* 0x0000000b08002986 */ /* 0x0003e2000c10150a */
[----:B0-----:R-:W-:-:S04]  /*4b950*/  LEA R4, P6, R10, R0, 0x1 ;  /* 0x000000000a047211 */ /* 0x001fc800078c08ff */
[----:B------:R-:W-:Y:S02]  /*4b960*/  LEA.HI.X.SX32 R5, R10, R2, 0x1, P6 ;  /* 0x000000020a057211 */ /* 0x000fe400030f0eff */
[C---:B-1----:R-:W-:Y:S02]  /*4b970*/  LEA R8, P6, R6.reuse, R0, 0x1 ;  /* 0x0000000006087211 */ /* 0x042fe400078c08ff */
[----:B---3--:R-:W-:Y:S02]  /*4b980*/  ISETP.LT.AND P1, PT, R23, c[0x0][0x17c], !P0 ;  /* 0x00005f0017007a0c */ /* 0x008fe40004721270 */
[----:B------:R-:W-:Y:S01]  /*4b990*/  LEA.HI.X.SX32 R9, R6, R2, 0x1, P6 ;  /* 0x0000000206097211 */ /* 0x000fe200030f0eff */
[----:B------:R-:W3:Y:S04]  /*4b9a0*/  LDL.LU R23, [R1+0x7c] ;  /* 0x00007c0001177983 */ /* 0x000ee80000300800 */
[----:B------:R0:W-:Y:S01]  /*4b9b0*/  @P4 STG.E.U16 [R4.64], R21 ;  /* 0x0000001504004986 */ /* 0x0001e2000c10150a */
[----:B------:R-:W-:Y:S01]  /*4b9c0*/  IMAD R10, R25, 0x2, R6 ;  /* 0x00000002190a7824 */ /* 0x000fe200078e0206 */
[----:B------:R-:W-:-:S04]  /*4b9d0*/  ISETP.LT.AND P3, PT, R24, c[0x0][0x17c], !P0 ;  /* 0x00005f0018007a0c */ /* 0x000fc80004761270 */
[----:B0-----:R-:W-:-:S04]  /*4b9e0*/  LEA R4, P6, R10, R0, 0x1 ;  /* 0x000000000a047211 */ /* 0x001fc800078c08ff */
[----:B------:R-:W-:Y:S02]  /*4b9f0*/  LEA.HI.X.SX32 R5, R10, R2, 0x1, P6 ;  /* 0x000000020a057211 */ /* 0x000fe400030f0eff */
[----:B-----5:R-:W-:Y:S02]  /*4ba00*/  ISETP.LT.AND P2, PT, R14, c[0x0][0x17c], !P0 ;  /* 0x00005f000e007a0c */ /* 0x020fe40004741270 */
[----:B------:R-:W4:Y:S04]  /*4ba10*/  LDL.LU R14, [R1+0x10c8] ;  /* 0x0010c800010e7983 */ /* 0x000f280000300800 */
[----:B------:R0:W-:Y:S01]  /*4ba20*/  @P5 STG.E.U16 [R8.64], R22 ;  /* 0x0000001608005986 */ /* 0x0001e2000c10150a */
[----:B--2---:R-:W-:-:S03]  /*4ba30*/  ISETP.LT.AND P5, PT, R13, c[0x0][0x17c], !P0 ;  /* 0x00005f000d007a0c */ /* 0x004fc600047a1270 */
[----:B------:R-:W2:Y:S04]  /*4ba40*/  LDL.LU R13, [R1+0x10cc] ;  /* 0x0010cc00010d7983 */ /* 0x000ea80000300800 */
[----:B------:R1:W-:Y:S01]  /*4ba50*/  @P3 STG.E.U16 [R4.64], R29 ;  /* 0x0000001d04003986 */ /* 0x0003e2000c10150a */
[----:B------:R-:W-:-:S03]  /*4ba60*/  ISETP.LT.AND P3, PT, R12, c[0x0][0x17c], !P0 ;  /* 0x00005f000c007a0c */ /* 0x000fc60004761270 */
[----:B------:R-:W5:Y:S01]  /*4ba70*/  LDL.LU R12, [R1+0x10d0] ;  /* 0x0010d000010c7983 */ /* 0x000f620000300800 */
[----:B------:R-:W-:-:S03]  /*4ba80*/  IMAD R6, R25, 0x2, R10 ;  /* 0x0000000219067824 */ /* 0x000fc600078e020a */
[----:B------:R-:W5:Y:S01]  /*4ba90*/  LDL.LU R28, [R1+0x6c] ;  /* 0x00006c00011c7983 */ /* 0x000f620000300800 */
[----:B------:R-:W-:Y:S01]  /*4baa0*/  IMAD R10, R25, 0x2, R6 ;  /* 0x00000002190a7824 */ /* 0x000fe200078e0206 */
[C---:B0-----:R-:W-:Y:S02]  /*4bab0*/  LEA R8, P6, R6.reuse, R0, 0x1 ;  /* 0x0000000006087211 */ /* 0x041fe400078c08ff */
[----:B------:R-:W5:Y:S02]  /*4bac0*/  LDL.LU R24, [R1+0x9c] ;  /* 0x00009c0001187983 */ /* 0x000f640000300800 */
[----:B------:R-:W-:Y:S02]  /*4bad0*/  LEA.HI.X.SX32 R9, R6, R2, 0x1, P6 ;  /* 0x0000000206097211 */ /* 0x000fe400030f0eff */
[----:B-1----:R-:W-:-:S03]  /*4bae0*/  LEA R4, P6, R10, R0, 0x1 ;  /* 0x000000000a047211 */ /* 0x002fc600078c08ff */
[----:B------:R0:W-:Y:S01]  /*4baf0*/  @P1 STG.E.U16 [R8.64], R15 ;  /* 0x0000000f08001986 */ /* 0x0001e2000c10150a */
[----:B------:R-:W-:Y:S02]  /*4bb00*/  LEA.HI.X.SX32 R5, R10, R2, 0x1, P6 ;  /* 0x000000020a057211 */ /* 0x000fe400030f0eff */
[----:B------:R-:W-:-:S03]  /*4bb10*/  ISETP.LT.AND P4, PT, R18, c[0x0][0x17c], !P0 ;  /* 0x00005f0012007a0c */ /* 0x000fc60004781270 */
[----:B---3--:R1:W-:Y:S01]  /*4bb20*/  @P2 STG.E.U16 [R4.64], R23 ;  /* 0x0000001704002986 */ /* 0x0083e2000c10150a */
[----:B------:R-:W-:-:S05]  /*4bb30*/  IMAD R6, R25, 0x2, R10 ;  /* 0x0000000219067824 */ /* 0x000fca00078e020a */
[----:B0-----:R-:W-:-:S04]  /*4bb40*/  LEA R8, P6, R6, R0, 0x1 ;  /* 0x0000000006087211 */ /* 0x001fc800078c08ff */
[----:B------:R-:W-:-:S05]  /*4bb50*/  LEA.HI.X.SX32 R9, R6, R2, 0x1, P6 ;  /* 0x0000000206097211 */ /* 0x000fca00030f0eff */
[----:B------:R0:W-:Y:S01]  /*4bb60*/  @P4 STG.E.U16 [R8.64], R3 ;  /* 0x0000000308004986 */ /* 0x0001e2000c10150a */
[----:B----4-:R-:W-:-:S03]  /*4bb70*/  ISETP.LT.AND P1, PT, R14, c[0x0][0x17c], !P0 ;  /* 0x00005f000e007a0c */ /* 0x010fc60004721270 */
[----:B------:R-:W3:Y:S04]  /*4bb80*/  LDL.LU R14, [R1+0x10d4] ;  /* 0x0010d400010e7983 */ /* 0x000ee80000300800 */
[----:B------:R-:W4:Y:S04]  /*4bb90*/  LDL.LU R26, [R1+0x15c] ;  /* 0x00015c00011a7983 */ /* 0x000f280000300800 */
[----:B------:R-:W4:Y:S04]  /*4bba0*/  LDL.LU R18, [R1+0x10d8] ;  /* 0x0010d80001127983 */ /* 0x000f280000300800 */
[----:B------:R-:W4:Y:S01]  /*4bbb0*/  LDL.LU R27, [R1+0x16c] ;  /* 0x00016c00011b7983 */ /* 0x000f220000300800 */
[----:B--2---:R-:W-:-:S03]  /*4bbc0*/  ISETP.LT.AND P2, PT, R13, c[0x0][0x17c], !P0 ;  /* 0x00005f000d007a0c */ /* 0x004fc60004741270 */
[----:B------:R-:W2:Y:S01]  /*4bbd0*/  LDL.LU R13, [R1+0x10dc] ;  /* 0x0010dc00010d7983 */ /* 0x000ea20000300800 */
[----:B-----5:R-:W-:-:S03]  /*4bbe0*/  ISETP.LT.AND P4, PT, R12, c[0x0][0x17c], !P0 ;  /* 0x00005f000c007a0c */ /* 0x020fc60004781270 */
[----:B------:R-:W5:Y:S01]  /*4bbf0*/  LDL.LU R12, [R1+0x10e0] ;  /* 0x0010e000010c7983 */ /* 0x000f620000300800 */
[----:B------:R-:W-:-:S04]  /*4bc00*/  IMAD R10, R25, 0x2, R6 ;  /* 0x00000002190a7824 */ /* 0x000fc800078e0206 */
[----:B------:R-:W-:Y:S01]  /*4bc10*/  IMAD R6, R25, 0x2, R10 ;  /* 0x0000000219067824 */ /* 0x000fe200078e020a */
[----:B-1----:R-:W-:-:S04]  /*4bc20*/  LEA R4, P6, R10, R0, 0x1 ;  /* 0x000000000a047211 */ /* 0x002fc800078c08ff */
[----:B------:R-:W-:Y:S01]  /*4bc30*/  LEA.HI.X.SX32 R5, R10, R2, 0x1, P6 ;  /* 0x000000020a057211 */ /* 0x000fe200030f0eff */
[----:B------:R-:W-:Y:S01]  /*4bc40*/  IMAD R10, R25, 0x2, R6 ;  /* 0x00000002190a7824 */ /* 0x000fe200078e0206 */
[----:B0-----:R-:W-:-:S03]  /*4bc50*/  LEA R8, P6, R6, R0, 0x1 ;  /* 0x0000000006087211 */ /* 0x001fc600078c08ff */
[----:B------:R0:W-:Y:S01]  /*4bc60*/  @P5 STG.E.U16 [R4.64], R7 ;  /* 0x0000000704005986 */ /* 0x0001e2000c10150a */
[----:B------:R-:W-:Y:S02]  /*4bc70*/  LEA.HI.X.SX32 R9, R6, R2, 0x1, P6 ;  /* 0x0000000206097211 */ /* 0x000fe400030f0eff */
[----:B0-----:R-:W-:-:S04]  /*4bc80*/  LEA R4, P6, R10, R0, 0x1 ;  /* 0x000000000a047211 */ /* 0x001fc800078c08ff */
[----:B------:R-:W-:Y:S01]  /*4bc90*/  LEA.HI.X.SX32 R5, R10, R2, 0x1, P6 ;  /* 0x000000020a057211 */ /* 0x000fe200030f0eff */
[----:B------:R0:W-:Y:S04]  /*4bca0*/  @P3 STG.E.U16 [R8.64], R19 ;  /* 0x0000001308003986 */ /* 0x0001e8000c10150a */
[----:B------:R1:W-:Y:S01]  /*4bcb0*/  @P1 STG.E.U16 [R4.64], R28 ;  /* 0x0000001c04001986 */ /* 0x0003e2000c10150a */
[----:B------:R-:W-:-:S05]  /*4bcc0*/  IMAD R6, R25, 0x2, R10 ;  /* 0x0000000219067824 */ /* 0x000fca00078e020a */
[----:B0-----:R-:W-:-:S04]  /*4bcd0*/  LEA R8, P6, R6, R0, 0x1 ;  /* 0x0000000006087211 */ /* 0x001fc800078c08ff */
[----:B------:R-:W-:-:S05]  /*4bce0*/  LEA.HI.X.SX32 R9, R6, R2, 0x1, P6 ;  /* 0x0000000206097211 */ /* 0x000fca00030f0eff */
[----:B------:R0:W-:Y:S01]  /*4bcf0*/  @P2 STG.E.U16 [R8.64], R24 ;  /* 0x0000001808002986 */ /* 0x0001e2000c10150a */
[----:B---3--:R-:W-:-:S03]  /*4bd00*/  ISETP.LT.AND P5, PT, R14, c[0x0][0x17c], !P0 ;  /* 0x00005f000e007a0c */ /* 0x008fc600047a1270 */
[----:B------:R-:W3:Y:S01]  /*4bd10*/  LDL.LU R14, [R1+0x10e4] ;  /* 0x0010e400010e7983 */ /* 0x000ee20000300800 */
[----:B--2---:R-:W-:-:S03]  /*4bd20*/  ISETP.LT.AND P1, PT, R13, c[0x0][0x17c], !P0 ;  /* 0x00005f000d007a0c */ /* 0x004fc60004721270 */
[----:B------:R-:W2:Y:S01]  /*4bd30*/  LDL.LU R13, [R1+0x10e8] ;  /* 0x0010e800010d7983 */ /* 0x000ea20000300800 */
[----:B-----5:R-:W-:-:S03]  /*4bd40*/  ISETP.LT.AND P2, PT, R12, c[0x0][0x17c], !P0 ;  /* 0x00005f000c007a0c */ /* 0x020fc60004741270 */
[----:B------:R-:W5:Y:S01]  /*4bd50*/  LDL.LU R12, [R1+0x10ec] ;  /* 0x0010ec00010c7983 */ /* 0x000f620000300800 */
[----:B------:R-:W-:-:S04]  /*4bd60*/  IMAD R10, R25, 0x2, R6 ;  /* 0x00000002190a7824 */ /* 0x000fc800078e0206 */
[----:B------:R-:W-:Y:S01]  /*4bd70*/  IMAD R6, R25, 0x2, R10 ;  /* 0x0000000219067824 */ /* 0x000fe200078e020a */
[----:B-1----:R-:W-:-:S04]  /*4bd80*/  LEA R4, P6, R10, R0, 0x1 ;  /* 0x000000000a047211 */ /* 0x002fc800078c08ff */
[----:B------:R-:W-:Y:S02]  /*4bd90*/  LEA.HI.X.SX32 R5, R10, R2, 0x1, P6 ;  /* 0x000000020a057211 */ /* 0x000fe400030f0eff */
[----:B0-----:R-:W-:-:S04]  /*4bda0*/  LEA R8, P6, R6, R0, 0x1 ;  /* 0x0000000006087211 */ /* 0x001fc800078c08ff */
[----:B------:R-:W-:Y:S01]  /*4bdb0*/  LEA.HI.X.SX32 R9, R6, R2, 0x1, P6 ;  /* 0x0000000206097211 */ /* 0x000fe200030f0eff */
[----:B----4-:R0:W-:Y:S01]  /*4bdc0*/  @P4 STG.E.U16 [R4.64], R26 ;  /* 0x0000001a04004986 */ /* 0x0101e2000c10150a */
[----:B------:R-:W-:-:S03]  /*4bdd0*/  PRMT R7, R16, 0x7632, R7 ;  /* 0x0000763210077816 */ /* 0x000fc60000000007 */
[----:B------:R-:W4:Y:S04]  /*4bde0*/  LDL.LU R16, [R1+0x10f0] ;  /* 0x0010f00001107983 */ /* 0x000f280000300800 */
[----:B------:R-:W-:Y:S01]  /*4bdf0*/  @P5 STG.E.U16 [R8.64], R27 ;  /* 0x0000001b08005986 */ /* 0x000fe2000c10150a */
[----:B------:R-:W-:Y:S01]  /*4be00*/  IMAD R10, R25, 0x2, R6 ;  /* 0x00000002190a7824 */ /* 0x000fe200078e0206 */
[----:B------:R-:W-:-:S04]  /*4be10*/  ISETP.LT.AND P3, PT, R18, c[0x0][0x17c], !P0 ;  /* 0x00005f0012007a0c */ /* 0x000fc80004761270 */
        /* <DEDUP_REMOVED lines=9> */
[----:B------:R-:W-:Y:S01]  /*4beb0*/  IMAD R6, R25, 0x2, R10 ;  /* 0x0000000219067824 */ /* 0x000fe200078e020a */
[----:B------:R-:W-:Y:S02]  /*4bec0*/  PRMT R11, R17, 0x7632, R11 ;  /* 0x00007632110b7816 */ /* 0x000fe4000000000b */
[----:B0-----:R-:W-:Y:S01]  /*4bed0*/  PRMT R7, R20, 0x7632, R7 ;  /* 0x0000763214077816 */ /* 0x001fe20000000007 */
[C---:B------:R-:W-:Y:S01]  /*4bee0*/  IMAD R10, R25.reuse, 0x2, R6 ;  /* 0x00000002190a7824 */ /* 0x040fe200078e0206 */
[C---:B------:R-:W-:Y:S01]  /*4bef0*/  LEA R8, P6, R6.reuse, R0, 0x1 ;  /* 0x0000000006087211 */ /* 0x040fe200078c08ff */
[----:B------:R-:W5:Y:S03]  /*4bf00*/  LDL.LU R18, [R1+0x1100] ;  /* 0x0011000001127983 */ /* 0x000f660000300800 */
[----:B------:R-:W-:Y:S01]  /*4bf10*/  LEA.HI.X.SX32 R9, R6, R2, 0x1, P6 ;  /* 0x0000000206097211 */ /* 0x000fe200030f0eff */
[----:B------:R-:W-:Y:S01]  /*4bf20*/  IMAD R6, R25, 0x2, R10 ;  /* 0x0000000219067824 */ /* 0x000fe200078e020a */
[----:B------:R-:W-:-:S03]  /*4bf30*/  LEA R4, P6, R10, R0, 0x1 ;  /* 0x000000000a047211 */ /* 0x000fc600078c08ff */
[----:B------:R0:W-:Y:S01]  /*4bf40*/  @P1 STG.E.U16 [R8.64], R11 ;  /* 0x0000000b08001986 */ /* 0x0001e2000c10150a */
[----:B------:R-:W-:Y:S02]  /*4bf50*/  LEA.HI.X.SX32 R5, R10, R2, 0x1, P6 ;  /* 0x000000020a057211 */ /* 0x000fe400030f0eff */
[C---:B0-----:R-:W-:Y:S02]  /*4bf60*/  LEA R8, P6, R6.reuse, R0, 0x1 ;  /* 0x0000000006087211 */ /* 0x041fe400078c08ff */
[----:B------:R-:W-:Y:S02]  /*4bf70*/  PRMT R11, R11, 0x7632, R11 ;  /* 0x000076320b0b7816 */ /* 0x000fe4000000000b */
[----:B------:R-:W-:Y:S01]  /*4bf80*/  LEA.HI.X.SX32 R9, R6, R2, 0x1, P6 ;  /* 0x0000000206097211 */ /* 0x000fe200030f0eff */
[----:B------:R0:W-:Y:S04]  /*4bf90*/  @P2 STG.E.U16 [R4.64], R7 ;  /* 0x0000000704002986 */ /* 0x0001e8000c10150a */
[----:B------:R1:W-:Y:S01]  /*4bfa0*/  @P4 STG.E.U16 [R8.64], R11 ;  /* 0x0000000b08004986 */ /* 0x0003e2000c10150a */
[----:B0-----:R-:W-:-:S04]  /*4bfb0*/  IMAD R5, R25, 0x2, R6 ;  /* 0x0000000219057824 */ /* 0x001fc800078e0206 */
[----:B------:R-:W-:Y:S01]  /*4bfc0*/  IMAD R6, R25, 0x2, R5 ;  /* 0x0000000219067824 */ /* 0x000fe200078e0205 */
[----:B------:R-:W-:Y:S02]  /*4bfd0*/  LEA R4, P6, R5, R0, 0x1 ;  /* 0x0000000005047211 */ /* 0x000fe400078c08ff */
[----:B------:R-:W-:Y:S01]  /*4bfe0*/  PRMT R7, R21, 0x7632, R7 ;  /* 0x0000763215077816 */ /* 0x000fe20000000007 */
[----:B------:R-:W-:Y:S01]  /*4bff0*/  IMAD R10, R25, 0x2, R6 ;  /* 0x00000002190a7824 */ /* 0x000fe200078e0206 */
[----:B------:R-:W-:Y:S02]  /*4c000*/  LEA.HI.X.SX32 R5, R5, R2, 0x1, P6 ;  /* 0x0000000205057211 */ /* 0x000fe400030f0eff */
[----:B-1----:R-:W-:Y:S02]  /*4c010*/  LEA R8, P6, R6, R0, 0x1 ;  /* 0x0000000006087211 */ /* 0x002fe400078c08ff */
[----:B----4-:R-:W-:Y:S01]  /*4c020*/  ISETP.LT.AND P1, PT, R16, c[0x0][0x17c], !P0 ;  /* 0x00005f0010007a0c */ /* 0x010fe20004721270 */
[----:B------:R0:W-:Y:S01]  /*4c030*/  @P5 STG.E.U16 [R4.64], R7 ;  /* 0x0000000704005986 */ /* 0x0001e2000c10150a */
[----:B------:R-:W-:-:S02]  /*4c040*/  LEA.HI.X.SX32 R9, R6, R2, 0x1, P6 ;  /* 0x0000000206097211 */ /* 0x000fc400030f0eff */
[----:B------:R-:W-:Y:S01]  /*4c050*/  PRMT R11, R22, 0x7632, R11 ;  /* 0x00007632160b7816 */ /* 0x000fe2000000000b */
[----:B------:R-:W-:Y:S01]  /*4c060*/  IMAD R6, R25, 0x2, R10 ;  /* 0x0000000219067824 */ /* 0x000fe200078e020a */
[C---:B0-----:R-:W-:Y:S02]  /*4c070*/  LEA R4, P6, R10.reuse, R0, 0x1 ;  /* 0x000000000a047211 */ /* 0x041fe400078c08ff */
[----:B------:R-:W-:Y:S02]  /*4c080*/  PRMT R7, R29, 0x7632, R7 ;  /* 0x000076321d077816 */ /* 0x000fe40000000007 */
[----:B------:R-:W-:Y:S01]  /*4c090*/  LEA.HI.X.SX32 R5, R10, R2, 0x1, P6 ;  /* 0x000000020a057211 */ /* 0x000fe200030f0eff */
[----:B------:R0:W-:Y:S04]  /*4c0a0*/  @P3 STG.E.U16 [R8.64], R11 ;  /* 0x0000000b08003986 */ /* 0x0001e8000c10150a */
[----:B------:R1:W-:Y:S01]  /*4c0b0*/  @P1 STG.E.U16 [R4.64], R7 ;  /* 0x0000000704001986 */ /* 0x0003e2000c10150a */
[----:B------:R-:W-:-:S02]  /*4c0c0*/  PRMT R15, R15, 0x7632, R15 ;  /* 0x000076320f0f7816 */ /* 0x000fc4000000000f */
[----:B0-----:R-:W-:Y:S01]  /*4c0d0*/  LEA R8, P6, R6, R0, 0x1 ;  /* 0x0000000006087211 */ /* 0x001fe200078c08ff */
[----:B-1----:R-:W-:-:S03]  /*4c0e0*/  IMAD R5, R25, 0x2, R6 ;  /* 0x0000000219057824 */ /* 0x002fc600078e0206 */
[----:B------:R-:W-:Y:S01]  /*4c0f0*/  LEA.HI.X.SX32 R9, R6, R2, 0x1, P6 ;  /* 0x0000000206097211 */ /* 0x000fe200030f0eff */
[----:B------:R-:W-:Y:S01]  /*4c100*/  IMAD R6, R25, 0x2, R5 ;  /* 0x0000000219067824 */ /* 0x000fe200078e0205 */
[----:B------:R-:W-:Y:S02]  /*4c110*/  LEA R4, P6, R5, R0, 0x1 ;  /* 0x0000000005047211 */ /* 0x000fe400078c08ff */
[----:B---3--:R-:W-:Y:S02]  /*4c120*/  ISETP.LT.AND P2, PT, R14, c[0x0][0x17c], !P0 ;  /* 0x00005f000e007a0c */ /* 0x008fe40004741270 */
[----:B------:R-:W3:Y:S01]  /*4c130*/  LDL.LU R14, [R1+0x1104] ;  /* 0x00110400010e7983 */ /* 0x000ee20000300800 */
[----:B--2---:R-:W-:-:S03]  /*4c140*/  ISETP.LT.AND P4, PT, R13, c[0x0][0x17c], !P0 ;  /* 0x00005f000d007a0c */ /* 0x004fc60004781270 */
[----:B------:R-:W2:Y:S01]  /*4c150*/  LDL.LU R13, [R1+0x1108] ;  /* 0x00110800010d7983 */ /* 0x000ea20000300800 */
[----:B------:R-:W-:-:S06]  /*4c160*/  LEA.HI.X.SX32 R5, R5, R2, 0x1, P6 ;  /* 0x0000000205057211 */ /* 0x000fcc00030f0eff */
[----:B------:R0:W-:Y:S01]  /*4c170*/  @P2 STG.E.U16 [R8.64], R15 ;  /* 0x0000000f08002986 */ /* 0x0001e2000c10150a */
[----:B------:R-:W-:Y:S01]  /*4c180*/  IMAD R10, R25, 0x2, R6 ;  /* 0x00000002190a7824 */ /* 0x000fe200078e0206 */
[----:B-----5:R-:W-:Y:S02]  /*4c190*/  ISETP.LT.AND P5, PT, R12, c[0x0][0x17c], !P0 ;  /* 0x00005f000c007a0c */ /* 0x020fe400047a1270 */
[----:B------:R-:W4:Y:S04]  /*4c1a0*/  LDL.LU R29, [R1+0x13c4] ;  /* 0x0013c400011d7983 */ /* 0x000f280000300800 */
[----:B------:R-:W5:Y:S01]  /*4c1b0*/  LDL.LU R17, [R1+0x1110] ;  /* 0x0011100001117983 */ /* 0x000f620000300800 */
[----:B0-----:R-:W-:-:S03]  /*4c1c0*/  LEA R8, P6, R6, R0, 0x1 ;  /* 0x0000000006087211 */ /* 0x001fc600078c08ff */
[----:B------:R-:W4:Y:S01]  /*4c1d0*/  LDL.LU R16, [R1+0x110c] ;  /* 0x00110c0001107983 */ /* 0x000f220000300800 */
[----:B------:R-:W-:-:S03]  /*4c1e0*/  LEA.HI.X.SX32 R9, R6, R2, 0x1, P6 ;  /* 0x0000000206097211 */ /* 0x000fc600030f0eff */
[----:B------:R-:W4:Y:S01]  /*4c1f0*/  LDL.LU R12, [R1+0x1114] ;  /* 0x00111400010c7983 */ /* 0x000f220000300800 */
[----:B------:R-:W-:-:S03]  /*4c200*/  PRMT R6, R3, 0x7632, R6 ;  /* 0x0000763203067816 */ /* 0x000fc60000000006 */
[----:B------:R-:W4:Y:S01]  /*4c210*/  LDL.LU R3, [R1+0x13c0] ;  /* 0x0013c00001037983 */ /* 0x000f220000300800 */
[----:B------:R-:W-:Y:S02]  /*4c220*/  PRMT R7, R23, 0x7632, R7 ;  /* 0x0000763217077816 */ /* 0x000fe40000000007 */
[----:B------:R-:W-:-:S03]  /*4c230*/  ISETP.LT.AND P3, PT, R18, c[0x0][0x17c], !P0 ;  /* 0x00005f0012007a0c */ /* 0x000fc60004761270 */
[----:B------:R0:W-:Y:S04]  /*4c240*/  @P4 STG.E.U16 [R4.64], R7 ;  /* 0x0000000704004986 */ /* 0x0001e8000c10150a */
[----:B------:R1:W-:Y:S01]  /*4c250*/  @P5 STG.E.U16 [R8.64], R6 ;  /* 0x0000000608005986 */ /* 0x0003e2000c10150a */
[C---:B0-----:R-:W-:Y:S02]  /*4c260*/  LEA R4, P6, R10.reuse, R0, 0x1 ;  /* 0x000000000a047211 */ /* 0x041fe400078c08ff */
[----:B------:R-:W-:Y:S02]  /*4c270*/  PRMT R7, R7, 0x7632, R7 ;  /* 0x0000763207077816 */ /* 0x000fe40000000007 */
[----:B------:R-:W-:Y:S01]  /*4c280*/  LEA.HI.X.SX32 R5, R10, R2, 0x1, P6 ;  /* 0x000000020a057211 */ /* 0x000fe200030f0eff */
[----:B------:R-:W-:-:S04]  /*4c290*/  IMAD R10, R25, 0x2, R10 ;  /* 0x00000002190a7824 */ /* 0x000fc800078e020a */
[----:B------:R0:W-:Y:S01]  /*4c2a0*/  @P3 STG.E.U16 [R4.64], R7 ;  /* 0x0000000704003986 */ /* 0x0001e2000c10150a */
[----:B------:R-:W-:Y:S02]  /*4c2b0*/  PRMT R19, R19, 0x7632, R19 ;  /* 0x0000763213137816 */ /* 0x000fe40000000013 */
[----:B-1----:R-:W-:Y:S02]  /*4c2c0*/  PRMT R9, R28, 0x7632, R9 ;  /* 0x000076321c097816 */ /* 0x002fe40000000009 */
[----:B0-----:R-:W-:Y:S02]  /*4c2d0*/  LEA R4, P5, R10, R0, 0x1 ;  /* 0x000000000a047211 */ /* 0x001fe400078a08ff */
[----:B---3--:R-:W-:Y:S02]  /*4c2e0*/  ISETP.LT.AND P1, PT, R14, c[0x0][0x17c], !P0 ;  /* 0x00005f000e007a0c */ /* 0x008fe40004721270 */
[----:B------:R-:W3:Y:S01]  /*4c2f0*/  LDL.LU R14, [R1+0x1118] ;  /* 0x00111800010e7983 */ /* 0x000ee20000300800 */
[----:B--2---:R-:W-:-:S03]  /*4c300*/  ISETP.LT.AND P2, PT, R13, c[0x0][0x17c], !P0 ;  /* 0x00005f000d007a0c */ /* 0x004fc60004741270 */
[----:B------:R-:W2:Y:S04]  /*4c310*/  LDL.LU R13, [R1+0x111c] ;  /* 0x00111c00010d7983 */ /* 0x000ea80000300800 */
[----:B----4-:R-:W0:Y:S01]  /*4c320*/  LDS.128 R20, [R3] ;  /* 0x0000000003147984 */ /* 0x010e220000000c00 */
[----:B------:R-:W-:Y:S02]  /*4c330*/  LEA.HI.X.SX32 R5, R10, R2, 0x1, P5 ;  /* 0x000000020a057211 */ /* 0x000fe400028f0eff */
[----:B------:R-:W-:Y:S02]  /*4c340*/  LOP3.LUT R28, R3, 0x40, RZ, 0x3c, !PT ;  /* 0x00000040031c7812 */ /* 0x000fe400078e3cff */
[----:B------:R-:W-:Y:S01]  /*4c350*/  ISETP.LT.AND P3, PT, R12, c[0x0][0x17c], !P0 ;  /* 0x00005f000c007a0c */ /* 0x000fe20004761270 */
[----:B------:R-:W-:Y:S01]  /*4c360*/  @P1 STG.E.U16 [R4.64], R19 ;  /* 0x0000001304001986 */ /* 0x000fe2000c10150a */
[----:B-----5:R-:W-:-:S02]  /*4c370*/  ISETP.LT.AND P4, PT, R17, c[0x0][0x17c], !P0 ;  /* 0x00005f0011007a0c */ /* 0x020fc40004781270 */
[----:B------:R-:W-:Y:S01]  /*4c380*/  ISETP.LT.AND P6, PT, R16, c[0x0][0x17c], !P0 ;  /* 0x00005f0010007a0c */ /* 0x000fe200047c1270 */
[----:B------:R-:W4:Y:S04]  /*4c390*/  LDL.LU R12, [R1+0x1120] ;  /* 0x00112000010c7983 */ /* 0x000f280000300800 */
[----:B------:R-:W1:Y:S01]  /*4c3a0*/  LDS.128 R16, [R29] ;  /* 0x000000001d107984 */ /* 0x000e620000000c00 */
[----:B------:R-:W-:-:S03]  /*4c3b0*/  IMAD R7, R25, 0x2, R10 ;  /* 0x0000000219077824 */ /* 0x000fc600078e020a */
[----:B0-----:R-:W-:Y:S01]  /*4c3c0*/  STL.64 [R1+0x60], R20 ;  /* 0x0000601401007387 */ /* 0x001fe20000100a00 */
[----:B------:R-:W-:-:S03]  /*4c3d0*/  IMAD.MOV.U32 R15, RZ, RZ, R20 ;  /* 0x000000ffff0f7224 */ /* 0x000fc600078e0014 */
[----:B------:R-:W-:Y:S04]  /*4c3e0*/  STL.64 [R1+0x68], R22 ;  /* 0x0000681601007387 */ /* 0x000fe80000100a00 */
[----:B------:R-:W0:Y:S01]  /*4c3f0*/  LDS.128 R20, [R28] ;  /* 0x000000001c147984 */ /* 0x000e220000000c00 */
[----:B------:R-:W-:Y:S01]  /*4c400*/  LEA R6, P5, R7, R0, 0x1 ;  /* 0x0000000007067211 */ /* 0x000fe200078a08ff */
[----:B------:R-:W-:-:S03]  /*4c410*/  IMAD R8, R25, 0x2, R7 ;  /* 0x0000000219087824 */ /* 0x000fc600078e0207 */
[----:B------:R-:W-:Y:S01]  /*4c420*/  LEA.HI.X.SX32 R7, R7, R2, 0x1, P5 ;  /* 0x0000000207077211 */ /* 0x000fe200028f0eff */
[----:B-1----:R1:W-:Y:S04]  /*4c430*/  STL.64 [R1+0x40], R16 ;  /* 0x0000401001007387 */ /* 0x0023e80000100a00 */
[----:B------:R5:W-:Y:S04]  /*4c440*/  @P2 STG.E.U16 [R6.64], R9 ;  /* 0x0000000906002986 */ /* 0x000be8000c10150a */
[----:B------:R0:W-:Y:S01]  /*4c450*/  STL.64 [R1+0x48], R18 ;  /* 0x0000481201007387 */ /* 0x0001e20000100a00 */
[----:B-1----:R-:W-:Y:S01]  /*4c460*/  IMAD.MOV.U32 R17, RZ, RZ, R16 ;  /* 0x000000ffff117224 */ /* 0x002fe200078e0010 */
[----:B-----5:R-:W-:-:S02]  /*4c470*/  PRMT R6, R24, 0x7632, R6 ;  /* 0x0000763218067816 */ /* 0x020fc40000000006 */
[----:B------:R-:W-:Y:S01]  /*4c480*/  LOP3.LUT R24, R3, 0x60, RZ, 0x3c, !PT ;  /* 0x0000006003187812 */ /* 0x000fe200078e3cff */
[----:B0-----:R-:W-:Y:S01]  /*4c490*/  STL.64 [R1+0x70], R20 ;  /* 0x0000701401007387 */ /* 0x001fe20000100a00 */
[----:B------:R-:W-:-:S03]  /*4c4a0*/  IMAD.MOV.U32 R16, RZ, RZ, R20 ;  /* 0x000000ffff107224 */ /* 0x000fc600078e0014 */
[----:B------:R-:W-:Y:S04]  /*4c4b0*/  STL.64 [R1+0x78], R22 ;  /* 0x0000781601007387 */ /* 0x000fe80000100a00 */
[----:B------:R-:W0:Y:S04]  /*4c4c0*/  LDS.128 R20, [R24] ;  /* 0x0000000018147984 */ /* 0x000e280000000c00 */
[----:B------:R-:W5:Y:S04]  /*4c4d0*/  LDL.LU R19, [R1+0x1124] ;  /* 0x0011240001137983 */ /* 0x000f680000300800 */
[----:B------:R-:W5:Y:S01]  /*4c4e0*/  LDL.LU R18, [R1+0x1128] ;  /* 0x0011280001127983 */ /* 0x000f620000300800 */
[----:B------:R-:W-:-:S03]  /*4c4f0*/  LEA R4, P5, R8, R0, 0x1 ;  /* 0x0000000008047211 */ /* 0x000fc600078a08ff */
[----:B0-----:R-:W-:Y:S04]  /*4c500*/  STL.64 [R1+0x10], R20 ;  /* 0x0000101401007387 */ /* 0x001fe80000100a00 */
[----:B------:R-:W-:Y:S01]  /*4c510*/  STL.64 [R1+0x18], R22 ;  /* 0x0000181601007387 */ /* 0x000fe20000100a00 */
[----:B------:R-:W-:Y:S01]  /*4c520*/  LEA.HI.X.SX32 R5, R8, R2, 0x1, P5 ;  /* 0x0000000208057211 */ /* 0x000fe200028f0eff */
[----:B------:R-:W-:-:S04]  /*4c530*/  IMAD R8, R25, 0x2, R8 ;  /* 0x0000000219087824 */ /* 0x000fc800078e0208 */
[----:B------:R0:W-:Y:S01]  /*4c540*/  @P4 STG.E.U16 [R4.64], R6 ;  /* 0x0000000604004986 */ /* 0x0001e2000c10150a */
[----:B------:R-:W-:Y:S02]  /*4c550*/  PRMT R11, R26, 0x7632, R11 ;  /* 0x000076321a0b7816 */ /* 0x000fe4000000000b */
[----:B0-----:R-:W-:-:S04]  /*4c560*/  LEA R4, P4, R8, R0, 0x1 ;  /* 0x0000000008047211 */ /* 0x001fc800078808ff */
[----:B------:R-:W-:-:S05]  /*4c570*/  LEA.HI.X.SX32 R5, R8, R2, 0x1, P4 ;  /* 0x0000000208057211 */ /* 0x000fca00020f0eff */
[----:B------:R-:W-:Y:S01]  /*4c580*/  @P6 STG.E.U16 [R4.64], R11 ;  /* 0x0000000b04006986 */ /* 0x000fe2000c10150a */
[----:B---3--:R-:W-:Y:S01]  /*4c590*/  ISETP.LT.AND P1, PT, R14, c[0x0][0x17c], !P0 ;  /* 0x00005f000e007a0c */ /* 0x008fe20004721270 */
[----:B------:R-:W-:Y:S02]  /*4c5a0*/  IMAD.MOV.U32 R14, RZ, RZ, R20 ;  /* 0x000000ffff0e7224 */ /* 0x000fe400078e0014 */
[----:B------:R-:W0:Y:S01]  /*4c5b0*/  LDS.128 R20, [R3+0x800] ;  /* 0x0008000003147984 */ /* 0x000e220000000c00 */
[----:B--2---:R-:W-:-:S03]  /*4c5c0*/  ISETP.LT.AND P2, PT, R13, c[0x0][0x17c], !P0 ;  /* 0x00005f000d007a0c */ /* 0x004fc60004741270 */
[----:B------:R-:W2:Y:S04]  /*4c5d0*/  LDL.LU R13, [R1+0x112c] ;  /* 0x00112c00010d7983 */ /* 0x000ea80000300800 */
[----:B0-----:R-:W-:Y:S04]  /*4c5e0*/  STL.64 [R1+0xa0], R20 ;  /* 0x0000a01401007387 */ /* 0x001fe80000100a00 */
[----:B------:R-:W-:Y:S04]  /*4c5f0*/  STL.64 [R1+0xa8], R22 ;  /* 0x0000a81601007387 */ /* 0x000fe80000100a00 */
[----:B------:R-:W3:Y:S01]  /*4c600*/  LDL.LU R11, [R1+0x1130] ;  /* 0x00113000010b7983 */ /* 0x000ee20000300800 */
[----:B----4-:R-:W-:Y:S01]  /*4c610*/  ISETP.LT.AND P5, PT, R12, c[0x0][0x17c], !P0 ;  /* 0x00005f000c007a0c */ /* 0x010fe200047a1270 */
[----:B------:R-:W-:-:S02]  /*4c620*/  IMAD.MOV.U32 R12, RZ, RZ, R20 ;  /* 0x000000ffff0c7224 */ /* 0x000fc400078e0014 */
[----:B------:R-:W0:Y:S01]  /*4c630*/  LDS.128 R20, [R29+0x800] ;  /* 0x000800001d147984 */ /* 0x000e220000000c00 */
[----:B------:R-:W-:-:S04]  /*4c640*/  IMAD R6, R25, 0x2, R8 ;  /* 0x0000000219067824 */ /* 0x000fc800078e0208 */
[----:B------:R-:W-:Y:S01]  /*4c650*/  IMAD R10, R25, 0x2, R6 ;  /* 0x00000002190a7824 */ /* 0x000fe200078e0206 */
[----:B------:R-:W-:-:S04]  /*4c660*/  LEA R8, P4, R6, R0, 0x1 ;  /* 0x0000000006087211 */ /* 0x000fc800078808ff */
[----:B------:R-:W-:Y:S02]  /*4c670*/  LEA R4, P6, R10, R0, 0x1 ;  /* 0x000000000a047211 */ /* 0x000fe400078c08ff */
[-C--:B------:R-:W-:Y:S01]  /*4c680*/  LEA.HI.X.SX32 R9, R6, R2.reuse, 0x1, P4 ;  /* 0x0000000206097211 */ /* 0x080fe200020f0eff */
[----:B------:R-:W-:Y:S01]  /*4c690*/  IMAD R6, R25, 0x2, R10 ;  /* 0x0000000219067824 */ /* 0x000fe200078e020a */
[----:B------:R-:W-:Y:S01]  /*4c6a0*/  LEA.HI.X.SX32 R5, R10, R2, 0x1, P6 ;  /* 0x000000020a057211 */ /* 0x000fe200030f0eff */
[----:B0-----:R-:W-:Y:S01]  /*4c6b0*/  STL.64 [R1+0x90], R20 ;  /* 0x0000901401007387 */ /* 0x001fe20000100a00 */
[----:B------:R-:W-:-:S03]  /*4c6c0*/  IMAD.MOV.U32 R10, RZ, RZ, R20 ;  /* 0x000000ffff0a7224 */ /* 0x000fc600078e0014 */
[----:B------:R-:W-:Y:S04]  /*4c6d0*/  STL.64 [R1+0x98], R22 ;  /* 0x0000981601007387 */ /* 0x000fe80000100a00 */
[----:B------:R-:W0:Y:S01]  /*4c6e0*/  LDS.128 R20, [R28+0x800] ;  /* 0x000800001c147984 */ /* 0x000e220000000c00 */
[----:B------:R-:W-:-:S05]  /*4c6f0*/  PRMT R7, R27, 0x7632, R7 ;  /* 0x000076321b077816 */ /* 0x000fca0000000007 */
[----:B------:R1:W-:Y:S04]  /*4c700*/  @P3 STG.E.U16 [R8.64], R7 ;  /* 0x0000000708003986 */ /* 0x0003e8000c10150a */
[----:B------:R4:W-:Y:S01]  /*4c710*/  @P1 STG.E.U16 [R4.64], R15 ;  /* 0x0000000f04001986 */ /* 0x0009e2000c10150a */
[----:B-1----:R-:W-:Y:S01]  /*4c720*/  LEA R8, P6, R6, R0, 0x1 ;  /* 0x0000000006087211 */ /* 0x002fe200078c08ff */
[----:B----4-:R-:W-:-:S03]  /*4c730*/  IMAD R4, R25, 0x2, R6 ;  /* 0x0000000219047824 */ /* 0x010fc600078e0206 */
[----:B------:R-:W-:Y:S01]  /*4c740*/  LEA.HI.X.SX32 R9, R6, R2, 0x1, P6 ;  /* 0x0000000206097211 */ /* 0x000fe200030f0eff */
[----:B------:R-:W4:Y:S01]  /*4c750*/  LDL.LU R15, [R1+0x1134] ;  /* 0x00113400010f7983 */ /* 0x000f220000300800 */
[----:B------:R-:W-:-:S04]  /*4c760*/  LEA R6, P6, R4, R0, 0x1 ;  /* 0x0000000004067211 */ /* 0x000fc800078c08ff */
[----:B------:R-:W-:Y:S01]  /*4c770*/  LEA.HI.X.SX32 R7, R4, R2, 0x1, P6 ;  /* 0x0000000204077211 */ /* 0x000fe200030f0eff */
[----:B------:R1:W-:Y:S04]  /*4c780*/  @P2 STG.E.U16 [R8.64], R17 ;  /* 0x0000001108002986 */ /* 0x0003e8000c10150a */
[----:B------:R-:W-:Y:S01]  /*4c790*/  @P5 STG.E.U16 [R6.64], R16 ;  /* 0x0000001006005986 */ /* 0x000fe2000c10150a */
[----:B-----5:R-:W-:Y:S02]  /*4c7a0*/  ISETP.LT.AND P4, PT, R19, c[0x0][0x17c], !P0 ;  /* 0x00005f0013007a0c */ /* 0x020fe40004781270 */
[----:B------:R-:W-:Y:S02]  /*4c7b0*/  ISETP.LT.AND P3, PT, R18, c[0x0][0x17c], !P0 ;  /* 0x00005f0012007a0c */ /* 0x000fe40004761270 */
[----:B------:R-:W-:Y:S01]  /*4c7c0*/  LDS.128 R16, [R3+0x1000] ;  /* 0x0010000003107984 */ /* 0x000fe20000000c00 */
[----:B------:R-:W-:-:S05]  /*4c7d0*/  IMAD R5, R25, 0x2, R4 ;  /* 0x0000000219057824 */ /* 0x000fca00078e0204 */
[----:B-1----:R-:W-:-:S04]  /*4c7e0*/  LEA R8, P6, R5, R0, 0x1 ;  /* 0x0000000005087211 */ /* 0x002fc800078c08ff */
[----:B------:R-:W-:-:S05]  /*4c7f0*/  LEA.HI.X.SX32 R9, R5, R2, 0x1, P6 ;  /* 0x0000000205097211 */ /* 0x000fca00030f0eff */
[----:B------:R-:W-:Y:S01]  /*4c800*/  @P4 STG.E.U16 [R8.64], R14 ;  /* 0x0000000e08004986 */ /* 0x000fe2000c10150a */
[----:B--2---:R-:W-:-:S03]  /*4c810*/  ISETP.LT.AND P1, PT, R13, c[0x0][0x17c], !P0 ;  /* 0x00005f000d007a0c */ /* 0x004fc60004721270 */
[----:B------:R-:W2:Y:S04]  /*4c820*/  LDL.LU R13, [R1+0x1138] ;  /* 0x00113800010d7983 */ /* 0x000ea80000300800 */
[----:B0-----:R-:W-:Y:S04]  /*4c830*/  STL.64 [R1+0x80], R20 ;  /* 0x0000801401007387 */ /* 0x001fe80000100a00 */
[----:B------:R-:W-:Y:S04]  /*4c840*/  STL.64 [R1+0x88], R22 ;  /* 0x0000881601007387 */ /* 0x000fe80000100a00 */
[----:B------:R-:W0:Y:S01]  /*4c850*/  LDS.128 R20, [R24+0x800] ;  /* 0x0008000018147984 */ /* 0x000e220000000c00 */
[----:B---3--:R-:W-:-:S03]  /*4c860*/  ISETP.LT.AND P2, PT, R11, c[0x0][0x17c], !P0 ;  /* 0x00005f000b007a0c */ /* 0x008fc60004741270 */
[----:B0-----:R-:W-:Y:S04]  /*4c870*/  STL.64 [R1], R20 ;  /* 0x0000001401007387 */ /* 0x001fe80000100a00 */
[----:B------:R-:W-:Y:S04]  /*4c880*/  STL.64 [R1+0x8], R22 ;  /* 0x0000081601007387 */ /* 0x000fe80000100a00 */
[----:B------:R-:W3:Y:S04]  /*4c890*/  LDL.LU R11, [R1+0x113c] ;  /* 0x00113c00010b7983 */ /* 0x000ee80000300800 */
[----:B------:R-:W-:Y:S04]  /*4c8a0*/  STL.64 [R1+0x50], R16 ;  /* 0x0000501001007387 */ /* 0x000fe80000100a00 */
[----:B------:R-:W-:Y:S04]  /*4c8b0*/  STL.64 [R1+0x58], R18 ;  /* 0x0000581201007387 */ /* 0x000fe80000100a00 */
[----:B------:R-:W5:Y:S01]  /*4c8c0*/  LDL.LU R9, [R1+0x1140] ;  /* 0x0011400001097983 */ /* 0x000f620000300800 */
[----:B------:R-:W-:-:S03]  /*4c8d0*/  IMAD R4, R25, 0x2, R5 ;  /* 0x0000000219047824 */ /* 0x000fc600078e0205 */
[----:B------:R-:W0:Y:S01]  /*4c8e0*/  LDS.128 R16, [R29+0x1000] ;  /* 0x001000001d107984 */ /* 0x000e220000000c00 */
[----:B------:R-:W-:Y:S01]  /*4c8f0*/  IMAD R5, R25, 0x2, R4 ;  /* 0x0000000219057824 */ /* 0x000fe200078e0204 */
[C---:B------:R-:W-:Y:S02]  /*4c900*/  LEA R6, P6, R4.reuse, R0, 0x1 ;  /* 0x0000000004067211 */ /* 0x040fe400078c08ff */
[----:B------:R-:W1:Y:S02]  /*4c910*/  LDS.128 R20, [R28+0x1000] ;  /* 0x001000001c147984 */ /* 0x000e640000000c00 */
[----:B------:R-:W-:Y:S02]  /*4c920*/  LEA.HI.X.SX32 R7, R4, R2, 0x1, P6 ;  /* 0x0000000204077211 */ /* 0x000fe400030f0eff */
[----:B------:R-:W-:Y:S01]  /*4c930*/  LEA R4, P6, R5, R0, 0x1 ;  /* 0x0000000005047211 */ /* 0x000fe200078c08ff */
[----:B------:R-:W-:-:S03]  /*4c940*/  IMAD R8, R25, 0x2, R5 ;  /* 0x0000000219087824 */ /* 0x000fc600078e0205 */
[----:B------:R-:W-:Y:S01]  /*4c950*/  LEA.HI.X.SX32 R5, R5, R2, 0x1, P6 ;  /* 0x0000000205057211 */ /* 0x000fe200030f0eff */
[----:B------:R-:W-:Y:S01]  /*4c960*/  @P3 STG.E.U16 [R6.64], R12 ;  /* 0x0000000c06003986 */ /* 0x000fe2000c10150a */
[----:B------:R-:W-:-:S03]  /*4c970*/  LEA R14, P6, R8, R0, 0x1 ;  /* 0x00000000080e7211 */ /* 0x000fc600078c08ff */
[----:B------:R-:W-:Y:S04]  /*4c980*/  @P1 STG.E.U16 [R4.64], R10 ;  /* 0x0000000a04001986 */ /* 0x000fe8000c10150a */
[----:B------:R-:W1:Y:S01]  /*4c990*/  LDS.128 R4, [R24+0x1000] ;  /* 0x0010000018047984 */ /* 0x000e620000000c00 */
[----:B----4-:R-:W-:Y:S02]  /*4c9a0*/  ISETP.LT.AND P5, PT, R15, c[0x0][0x17c], !P0 ;  /* 0x00005f000f007a0c */ /* 0x010fe400047a1270 */
[----:B------:R-:W-:Y:S01]  /*4c9b0*/  LEA.HI.X.SX32 R15, R8, R2, 0x1, P6 ;  /* 0x00000002080f7211 */ /* 0x000fe200030f0eff */
[----:B0-----:R-:W-:Y:S04]  /*4c9c0*/  STL.64 [R1+0x30], R16 ;  /* 0x0000301001007387 */ /* 0x001fe80000100a00 */
[----:B------:R0:W-:Y:S04]  /*4c9d0*/  STL.64 [R1+0x38], R18 ;  /* 0x0000381201007387 */ /* 0x0001e80000100a00 */
[----:B0-----:R-:W4:Y:S04]  /*4c9e0*/  LDL.LU R18, [R1+0x1144] ;  /* 0x0011440001127983 */ /* 0x001f280000300800 */
[----:B------:R-:W4:Y:S04]  /*4c9f0*/  LDL.LU R17, [R1+0x1148] ;  /* 0x0011480001117983 */ /* 0x000f280000300800 */
[----:B-1----:R-:W-:Y:S04]  /*4ca00*/  STL.64 [R1+0x20], R20 ;  /* 0x0000201401007387 */ /* 0x002fe80000100a00 */
[----:B------:R-:W-:Y:S04]  /*4ca10*/  STL.64 [R1+0x28], R22 ;  /* 0x0000281601007387 */ /* 0x000fe80000100a00 */
[----:B------:R0:W-:Y:S04]  /*4ca20*/  STL [R1+0x13bc], R5 ;  /* 0x0013bc0501007387 */ /* 0x0001e80000100800 */
[----:B0-----:R-:W4:Y:S04]  /*4ca30*/  LDL.LU R5, [R1] ;  /* 0x0000000001057983 */ /* 0x001f280000300800 */
[----:B------:R-:W-:Y:S04]  /*4ca40*/  STL [R1+0x13a0], R6 ;  /* 0x0013a00601007387 */ /* 0x000fe80000100800 */
[----:B------:R0:W-:Y:S04]  /*4ca50*/  STL [R1+0x1394], R7 ;  /* 0x0013940701007387 */ /* 0x0001e80000100800 */
[----:B0-----:R-:W4:Y:S01]  /*4ca60*/  LDL.LU R7, [R1+0x50] ;  /* 0x0000500001077983 */ /* 0x001f220000300800 */
[----:B--2---:R-:W-:Y:S01]  /*4ca70*/  ISETP.LT.AND P4, PT, R13, c[0x0][0x17c], !P0 ;  /* 0x00005f000d007a0c */ /* 0x004fe20004781270 */
[----:B------:R-:W-:Y:S01]  /*4ca80*/  IMAD R13, R25, 0x2, R8 ;  /* 0x00000002190d7824 */ /* 0x000fe200078e0208 */
[----:B---3--:R-:W-:-:S02]  /*4ca90*/  ISETP.LT.AND P3, PT, R11, c[0x0][0x17c], !P0 ;  /* 0x00005f000b007a0c */ /* 0x008fc40004761270 */
[----:B-----5:R-:W-:Y:S02]  /*4caa0*/  ISETP.LT.AND P1, PT, R9, c[0x0][0x17c], !P0 ;  /* 0x00005f0009007a0c */ /* 0x020fe40004721270 */
[----:B------:R-:W0:Y:S04]  /*4cab0*/  LDS.128 R8, [R3+0x1800] ;  /* 0x0018000003087984 */ /* 0x000e280000000c00 */
[----:B0-----:R0:W-:Y:S04]  /*4cac0*/  STL [R1+0x13a4], R10 ;  /* 0x0013a40a01007387 */ /* 0x0011e80000100800 */
[----:B0-----:R-:W2:Y:S04]  /*4cad0*/  LDL.LU R10, [R1+0x80] ;  /* 0x00008000010a7983 */ /* 0x001ea80000300800 */
[----:B------:R0:W-:Y:S04]  /*4cae0*/  STL [R1+0x1398], R11 ;  /* 0x0013980b01007387 */ /* 0x0001e80000100800 */
[----:B------:R-:W3:Y:S01]  /*4caf0*/  LDL.LU R6, [R1+0x114c] ;  /* 0x00114c0001067983 */ /* 0x000ee20000300800 */
[----:B------:R-:W-:Y:S01]  /*4cb00*/  LEA R12, P6, R13, R0, 0x1 ;  /* 0x000000000d0c7211 */ /* 0x000fe200078c08ff */
[----:B0-----:R-:W-:-:S04]  /*4cb10*/  IMAD.MOV.U32 R11, RZ, RZ, c[0x0][0x198] ;  /* 0x00006600ff0b7624 */ /* 0x001fc800078e00ff */
[----:B------:R-:W-:Y:S01]  /*4cb20*/  IMAD R16, R11, 0x2, R13 ;  /* 0x000000020b107824 */ /* 0x000fe200078e020d */
[----:B------:R-:W-:-:S04]  /*4cb30*/  LEA.HI.X.SX32 R13, R13, R2, 0x1, P6 ;  /* 0x000000020d0d7211 */ /* 0x000fc800030f0eff */
[----:B------:R-:W-:Y:S01]  /*4cb40*/  LEA R20, P6, R16, R0, 0x1 ;  /* 0x0000000010147211 */ /* 0x000fe200078c08ff */
[----:B------:R-:W-:-:S03]  /*4cb50*/  IMAD R3, R11, 0x2, R16 ;  /* 0x000000020b037824 */ /* 0x000fc600078e0210 */
[----:B------:R-:W-:Y:S01]  /*4cb60*/  LEA.HI.X.SX32 R21, R16, R2, 0x1, P6 ;  /* 0x0000000210157211 */ /* 0x000fe200030f0eff */
[----:B--2---:R-:W-:Y:S04]  /*4cb70*/  @P2 STG.E.U16 [R14.64], R10 ;  /* 0x0000000a0e002986 */ /* 0x004fe8000c10150a */
[----:B----4-:R-:W-:Y:S04]  /*4cb80*/  @P5 STG.E.U16 [R12.64], R5 ;  /* 0x000000050c005986 */ /* 0x010fe8000c10150a */
[----:B------:R-:W0:Y:S01]  /*4cb90*/  LDS.128 R12, [R29+0x1800] ;  /* 0x001800001d0c7984 */ /* 0x000e220000000c00 */
[----:B------:R-:W-:-:S02]  /*4cba0*/  ISETP.LT.AND P2, PT, R18, c[0x0][0x17c], !P0 ;  /* 0x00005f0012007a0c */ /* 0x000fc40004741270 */
[----:B------:R-:W-:Y:S02]  /*4cbb0*/  ISETP.LT.AND P5, PT, R17, c[0x0][0x17c], !P0 ;  /* 0x00005f0011007a0c */ /* 0x000fe400047a1270 */
[----:B------:R-:W1:Y:S04]  /*4cbc0*/  LDS.128 R16, [R28+0x1800] ;  /* 0x001800001c107984 */ /* 0x000e680000000c00 */
[----:B------:R-:W-:Y:S04]  /*4cbd0*/  @P4 STG.E.U16 [R20.64], R7 ;  /* 0x0000000714004986 */ /* 0x000fe8000c10150a */
[----:B------:R-:W2:Y:S01]  /*4cbe0*/  LDS.128 R20, [R24+0x1800] ;  /* 0x0018000018147984 */ /* 0x000ea20000000c00 */
[----:B---3--:R-:W-:-:S03]  /*4cbf0*/  ISETP.LT.AND P4, PT, R6, c[0x0][0x17c], !P0 ;  /* 0x00005f0006007a0c */ /* 0x008fc60004781270 */
[----:B0-----:R-:W-:Y:S04]  /*4cc00*/  STL [R1+0x13a8], R14 ;  /* 0x0013a80e01007387 */ /* 0x001fe80000100800 */
[----:B------:R0:W-:Y:S04]  /*4cc10*/  STL [R1+0x139c], R15 ;  /* 0x00139c0f01007387 */ /* 0x0001e80000100800 */
[----:B0-----:R-:W3:Y:S04]  /*4cc20*/  LDL.LU R15, [R1+0x20] ;  /* 0x00002000010f7983 */ /* 0x001ee80000300800 */
[----:B------:R-:W4:Y:S04]  /*4cc30*/  LDL.LU R28, [R1+0x1150] ;  /* 0x00115000011c7983 */ /* 0x000f280000300800 */
[----:B------:R-:W5:Y:S04]  /*4cc40*/  LDL.LU R14, [R1+0x1154] ;  /* 0x00115400010e7983 */ /* 0x000f680000300800 */
[----:B-1----:R0:W-:Y:S04]  /*4cc50*/  STL [R1+0x13b0], R18 ;  /* 0x0013b01201007387 */ /* 0x0021e80000100800 */
[----:B0-----:R-:W3:Y:S04]  /*4cc60*/  LDL.LU R18, [R1+0x30] ;  /* 0x0000300001127983 */ /* 0x001ee80000300800 */
[----:B------:R-:W-:Y:S04]  /*4cc70*/  STL [R1+0x13ac], R19 ;  /* 0x0013ac1301007387 */ /* 0x000fe80000100800 */
[----:B--2---:R-:W-:Y:S04]  /*4cc80*/  STL [R1+0x13b8], R22 ;  /* 0x0013b81601007387 */ /* 0x004fe80000100800 */
[----:B------:R0:W-:Y:S04]  /*4cc90*/  STL [R1+0x13b4], R23 ;  /* 0x0013b41701007387 */ /* 0x0001e80000100800 */
[----:B------:R-:W2:Y:S01]  /*4cca0*/  LDL.LU R6, [R1+0x1158] ;  /* 0x0011580001067983 */ /* 0x000ea20000300800 */
[----:B------:R-:W-:Y:S01]  /*4ccb0*/  LEA R26, P6, R3, R0, 0x1 ;  /* 0x00000000031a7211 */ /* 0x000fe200078c08ff */
[----:B------:R-:W-:-:S03]  /*4ccc0*/  IMAD R25, R11, 0x2, R3 ;  /* 0x000000020b197824 */ /* 0x000fc600078e0203 */
[----:B------:R-:W-:Y:S01]  /*4ccd0*/  LEA.HI.X.SX32 R27, R3, R2, 0x1, P6 ;  /* 0x00000002031b7211 */ /* 0x000fe200030f0eff */
[----:B------:R-:W-:Y:S01]  /*4cce0*/  IMAD R3, R11, 0x2, R25 ;  /* 0x000000020b037824 */ /* 0x000fe200078e0219 */
[C---:B------:R-:W-:Y:S01]  /*4ccf0*/  LEA R24, P6, R25.reuse, R0, 0x1 ;  /* 0x0000000019187211 */ /* 0x040fe200078c08ff */
[----:B0-----:R-:W2:Y:S03]  /*4cd00*/  LDL.LU R23, [R1+0x115c] ;  /* 0x00115c0001177983 */ /* 0x001ea60000300800 */
[----:B------:R-:W-:Y:S01]  /*4cd10*/  LEA.HI.X.SX32 R25, R25, R2, 0x1, P6 ;  /* 0x0000000219197211 */ /* 0x000fe200030f0eff */
[----:B------:R-:W4:Y:S04]  /*4cd20*/  LDL.LU R22, [R1+0x1160] ;  /* 0x0011600001167983 */ /* 0x000f280000300800 */
[----:B---3--:R0:W-:Y:S04]  /*4cd30*/  @P3 STG.E.U16 [R26.64], R18 ;  /* 0x000000121a003986 */ /* 0x0081e8000c10150a */
[----:B------:R1:W-:Y:S01]  /*4cd40*/  @P1 STG.E.U16 [R24.64], R15 ;  /* 0x0000000f18001986 */ /* 0x0003e2000c10150a */
[----:B0-----:R-:W-:-:S04]  /*4cd50*/  LEA R26, P6, R3, R0, 0x1 ;  /* 0x00000000031a7211 */ /* 0x001fc800078c08ff */
[----:B------:R-:W-:Y:S02]  /*4cd60*/  LEA.HI.X.SX32 R27, R3, R2, 0x1, P6 ;  /* 0x00000002031b7211 */ /* 0x000fe400030f0eff */
[----:B-----5:R-:W-:Y:S02]  /*4cd70*/  ISETP.LT.AND P1, PT, R14, c[0x0][0x17c], !P0 ;  /* 0x00005f000e007a0c */ /* 0x020fe40004721270 */
[----:B------:R-:W3:Y:S04]  /*4cd80*/  LDL.LU R14, [R1+0x60] ;  /* 0x00006000010e7983 */ /* 0x000ee80000300800 */
[----:B------:R0:W-:Y:S01]  /*4cd90*/  @P2 STG.E.U16 [R26.64], R4 ;  /* 0x000000041a002986 */ /* 0x0001e2000c10150a */
[----:B--2---:R-:W-:-:S03]  /*4cda0*/  ISETP.LT.AND P2, PT, R6, c[0x0][0x17c], !P0 ;  /* 0x00005f0006007a0c */ /* 0x004fc60004741270 */
[----:B------:R-:W2:Y:S01]  /*4cdb0*/  LDL.LU R6, [R1+0x1164] ;  /* 0x0011640001067983 */ /* 0x000ea20000300800 */
[----:B----4-:R-:W-:Y:S01]  /*4cdc0*/  ISETP.LT.AND P3, PT, R28, c[0x0][0x17c], !P0 ;  /* 0x00005f001c007a0c */ /* 0x010fe20004761270 */
[C---:B------:R-:W-:Y:S02]  /*4cdd0*/  IMAD R28, R11.reuse, 0x2, R3 ;  /* 0x000000020b1c7824 */ /* 0x040fe400078e0203 */
[----:B------:R-:W4:Y:S02]  /*4cde0*/  LDL.LU R19, [R1+0x1168] ;  /* 0x0011680001137983 */ /* 0x000f240000300800 */
[----:B------:R-:W-:Y:S01]  /*4cdf0*/  IMAD R3, R11, 0x2, R28 ;  /* 0x000000020b037824 */ /* 0x000fe200078e021c */
[----:B-1----:R-:W-:-:S04]  /*4ce00*/  LEA R24, P6, R28, R0, 0x1 ;  /* 0x000000001c187211 */ /* 0x002fc800078c08ff */
[----:B------:R-:W-:Y:S01]  /*4ce10*/  LEA.HI.X.SX32 R25, R28, R2, 0x1, P6 ;  /* 0x000000021c197211 */ /* 0x000fe200030f0eff */
[----:B------:R-:W-:Y:S01]  /*4ce20*/  IMAD R28, R11, 0x2, R3 ;  /* 0x000000020b1c7824 */ /* 0x000fe200078e0203 */
[----:B0-----:R-:W-:-:S03]  /*4ce30*/  LEA R26, P6, R3, R0, 0x1 ;  /* 0x00000000031a7211 */ /* 0x001fc600078c08ff */
[----:B------:R0:W-:Y:S01]  /*4ce40*/  @P5 STG.E.U16 [R24.64], R8 ;  /* 0x0000000818005986 */ /* 0x0001e2000c10150a */
[----:B------:R-:W-:Y:S01]  /*4ce50*/  LEA.HI.X.SX32 R27, R3, R2, 0x1, P6 ;  /* 0x00000002031b7211 */ /* 0x000fe200030f0eff */
[----:B------:R-:W-:-:S04]  /*4ce60*/  IMAD R3, R11, 0x2, R28 ;  /* 0x000000020b037824 */ /* 0x000fc800078e021c */
[----:B------:R1:W-:Y:S01]  /*4ce70*/  @P4 STG.E.U16 [R26.64], R12 ;  /* 0x0000000c1a004986 */ /* 0x0003e2000c10150a */
[----:B0-----:R-:W-:-:S04]  /*4ce80*/  LEA R24, P6, R28, R0, 0x1 ;  /* 0x000000001c187211 */ /* 0x001fc800078c08ff */
[----:B------:R-:W-:Y:S02]  /*4ce90*/  LEA.HI.X.SX32 R25, R28, R2, 0x1, P6 ;  /* 0x000000021c197211 */ /* 0x000fe400030f0eff */
[----:B-1----:R-:W-:Y:S01]  /*4cea0*/  LEA R26, P6, R3, R0, 0x1 ;  /* 0x00000000031a7211 */ /* 0x002fe200078c08ff */
[----:B------:R-:W-:Y:S01]  /*4ceb0*/  IMAD R29, R11, 0x2, R3 ;  /* 0x000000020b1d7824 */ /* 0x000fe200078e0203 */
[----:B------:R-:W-:Y:S02]  /*4cec0*/  ISETP.LT.AND P5, PT, R23, c[0x0][0x17c], !P0 ;  /* 0x00005f0017007a0c */ /* 0x000fe400047a1270 */
[----:B------:R-:W5:Y:S01]  /*4ced0*/  LDL.LU R23, [R1+0xa0] ;  /* 0x0000a00001177983 */ /* 0x000f620000300800 */
[----:B------:R-:W-:-:S03]  /*4cee0*/  LEA.HI.X.SX32 R27, R3, R2, 0x1, P6 ;  /* 0x00000002031b7211 */ /* 0x000fc600030f0eff */
[----:B------:R-:W5:Y:S04]  /*4cef0*/  LDL.LU R3, [R1+0x40] ;  /* 0x0000400001037983 */ /* 0x000f680000300800 */
[----:B------:R0:W-:Y:S01]  /*4cf00*/  @P3 STG.E.U16 [R24.64], R16 ;  /* 0x0000001018003986 */ /* 0x0001e2000c10150a */
[----:B--2---:R-:W-:-:S03]  /*4cf10*/  ISETP.LT.AND P3, PT, R6, c[0x0][0x17c], !P0 ;  /* 0x00005f0006007a0c */ /* 0x004fc60004761270 */
[----:B------:R-:W2:Y:S01]  /*4cf20*/  LDL.LU R6, [R1+0x116c] ;  /* 0x00116c0001067983 */ /* 0x000ea20000300800 */
[----:B------:R-:W-:Y:S01]  /*4cf30*/  IMAD R28, R11, 0x2, R29 ;  /* 0x000000020b1c7824 */ /* 0x000fe200078e021d */
[----:B0-----:R-:W-:Y:S02]  /*4cf40*/  LEA R24, P6, R29, R0, 0x1 ;  /* 0x000000001d187211 */ /* 0x001fe400078c08ff */
[----:B------:R0:W-:Y:S01]  /*4cf50*/  @P1 STG.E.U16 [R26.64], R20 ;  /* 0x000000141a001986 */ /* 0x0001e2000c10150a */
[----:B----4-:R-:W-:Y:S02]  /*4cf60*/  ISETP.LT.AND P1, PT, R19, c[0x0][0x17c], !P0 ;  /* 0x00005f0013007a0c */ /* 0x010fe40004721270 */
[----:B------:R-:W-:Y:S01]  /*4cf70*/  LEA.HI.X.SX32 R25, R29, R2, 0x1, P6 ;  /* 0x000000021d197211 */ /* 0x000fe200030f0eff */
[----:B------:R-:W4:Y:S01]  /*4cf80*/  LDL.LU R19, [R1+0x1170] ;  /* 0x0011700001137983 */ /* 0x000f220000300800 */
[----:B---3--:R-:W-:Y:S02]  /*4cf90*/  PRMT R4, R14, 0x7632, R4 ;  /* 0x000076320e047816 */ /* 0x008fe40000000004 */
[----:B------:R-:W-:Y:S01]  /*4cfa0*/  ISETP.LT.AND P4, PT, R22, c[0x0][0x17c], !P0 ;  /* 0x00005f0016007a0c */ /* 0x000fe20004781270 */
[----:B------:R-:W3:Y:S01]  /*4cfb0*/  LDL.LU R29, [R1+0x10] ;  /* 0x00001000011d7983 */ /* 0x000ee20000300800 */
[----:B0-----:R-:W-:-:S03]  /*4cfc0*/  LEA R26, P6, R28, R0, 0x1 ;  /* 0x000000001c1a7211 */ /* 0x001fc600078c08ff */
[----:B------:R-:W3:Y:S01]  /*4cfd0*/  LDL.LU R14, [R1+0x1174] ;  /* 0x00117400010e7983 */ /* 0x000ee20000300800 */
[----:B------:R-:W-:-:S03]  /*4cfe0*/  LEA.HI.X.SX32 R27, R28, R2, 0x1, P6 ;  /* 0x000000021c1b7211 */ /* 0x000fc600030f0eff */
[----:B------:R-:W3:Y:S04]  /*4cff0*/  LDL.LU R22, [R1+0x90] ;  /* 0x0000900001167983 */ /* 0x000ee80000300800 */
[----:B------:R0:W-:Y:S01]  /*4d000*/  @P2 STG.E.U16 [R24.64], R4 ;  /* 0x0000000418002986 */ /* 0x0001e2000c10150a */
[----:B-----5:R-:W-:Y:S01]  /*4d010*/  PRMT R8, R3, 0x7632, R8 ;  /* 0x0000763203087816 */ /* 0x020fe20000000008 */
[----:B------:R-:W-:Y:S02]  /*4d020*/  IMAD R3, R11, 0x2, R28 ;  /* 0x000000020b037824 */ /* 0x000fe400078e021c */
[----:B------:R-:W5:Y:S01]  /*4d030*/  LDL.LU R28, [R1+0x70] ;  /* 0x00007000011c7983 */ /* 0x000f620000300800 */
[----:B--2---:R-:W-:-:S03]  /*4d040*/  ISETP.LT.AND P2, PT, R6, c[0x0][0x17c], !P0 ;  /* 0x00005f0006007a0c */ /* 0x004fc60004741270 */
[----:B------:R-:W2:Y:S01]  /*4d050*/  LDL.LU R6, [R1+0x1178] ;  /* 0x0011780001067983 */ /* 0x000ea20000300800 */
[----:B0-----:R-:W-:-:S03]  /*4d060*/  LEA R24, P6, R3, R0, 0x1 ;  /* 0x0000000003187211 */ /* 0x001fc600078c08ff */
[----:B------:R0:W-:Y:S01]  /*4d070*/  @P5 STG.E.U16 [R26.64], R8 ;  /* 0x000000081a005986 */ /* 0x0001e2000c10150a */
[----:B------:R-:W-:Y:S02]  /*4d080*/  LEA.HI.X.SX32 R25, R3, R2, 0x1, P6 ;  /* 0x0000000203197211 */ /* 0x000fe400030f0eff */
[----:B----4-:R-:W-:Y:S02]  /*4d090*/  ISETP.LT.AND P5, PT, R19, c[0x0][0x17c], !P0 ;  /* 0x00005f0013007a0c */ /* 0x010fe400047a1270 */
[----:B------:R-:W4:Y:S01]  /*4d0a0*/  LDL.LU R19, [R1+0x117c] ;  /* 0x00117c0001137983 */ /* 0x000f220000300800 */
[----:B0-----:R-:W-:Y:S01]  /*4d0b0*/  IMAD R27, R11, 0x2, R3 ;  /* 0x000000020b1b7824 */ /* 0x001fe200078e0203 */
[----:B---3--:R-:W-:-:S04]  /*4d0c0*/  PRMT R4, R29, 0x7632, R4 ;  /* 0x000076321d047816 */ /* 0x008fc80000000004 */
[----:B------:R-:W-:Y:S02]  /*4d0d0*/  LEA R26, P6, R27, R0, 0x1 ;  /* 0x000000001b1a7211 */ /* 0x000fe400078c08ff */
[----:B-----5:R-:W-:Y:S01]  /*4d0e0*/  PRMT R3, R28, 0x7632, R3 ;  /* 0x000076321c037816 */ /* 0x020fe20000000003 */
[----:B------:R-:W-:Y:S01]  /*4d0f0*/  IMAD R28, R11, 0x2, R27 ;  /* 0x000000020b1c7824 */ /* 0x000fe200078e021b */
[----:B------:R-:W-:-:S03]  /*4d100*/  LEA.HI.X.SX32 R27, R27, R2, 0x1, P6 ;  /* 0x000000021b1b7211 */ /* 0x000fc600030f0eff */
[----:B------:R0:W-:Y:S01]  /*4d110*/  @P4 STG.E.U16 [R24.64], R3 ;  /* 0x0000000318004986 */ /* 0x0001e2000c10150a */
[----:B------:R-:W-:-:S03]  /*4d120*/  ISETP.LT.AND P4, PT, R14, c[0x0][0x17c], !P0 ;  /* 0x00005f000e007a0c */ /* 0x000fc60004781270 */
[----:B------:R1:W-:Y:S04]  /*4d130*/  @P3 STG.E.U16 [R26.64], R4 ;  /* 0x000000041a003986 */ /* 0x0003e8000c10150a */
[----:B------:R-:W3:Y:S01]  /*4d140*/  LDL.LU R14, [R1+0x1180] ;  /* 0x00118000010e7983 */ /* 0x000ee20000300800 */
[----:B--2---:R-:W-:-:S03]  /*4d150*/  ISETP.LT.AND P3, PT, R6, c[0x0][0x17c], !P0 ;  /* 0x00005f0006007a0c */ /* 0x004fc60004761270 */
[----:B------:R-:W2:Y:S01]  /*4d160*/  LDL.LU R6, [R1+0x1184] ;  /* 0x0011840001067983 */ /* 0x000ea20000300800 */
[C---:B0-----:R-:W-:Y:S01]  /*4d170*/  LEA R24, P6, R28.reuse, R0, 0x1 ;  /* 0x000000001c187211 */ /* 0x041fe200078c08ff */
[----:B------:R-:W-:Y:S01]  /*4d180*/  IMAD R3, R11, 0x2, R28 ;  /* 0x000000020b037824 */ /* 0x000fe200078e021c */
[----:B------:R-:W-:Y:S02]  /*4d190*/  PRMT R8, R23, 0x7632, R8 ;  /* 0x0000763217087816 */ /* 0x000fe40000000008 */
[----:B------:R-:W-:Y:S02]  /*4d1a0*/  LEA.HI.X.SX32 R25, R28, R2, 0x1, P6 ;  /* 0x000000021c197211 */ /* 0x000fe400030f0eff */
[----:B-1----:R-:W-:-:S03]  /*4d1b0*/  LEA R26, P6, R3, R0, 0x1 ;  /* 0x00000000031a7211 */ /* 0x002fc600078c08ff */
[----:B------:R0:W-:Y:S01]  /*4d1c0*/  @P1 STG.E.U16 [R24.64], R8 ;  /* 0x0000000818001986 */ /* 0x0001e2000c10150a */
[----:B------:R-:W-:Y:S02]  /*4d1d0*/  LEA.HI.X.SX32 R27, R3, R2, 0x1, P6 ;  /* 0x00000002031b7211 */ /* 0x000fe400030f0eff */
[----:B----4-:R-:W-:Y:S02]  /*4d1e0*/  ISETP.LT.AND P1, PT, R19, c[0x0][0x17c], !P0 ;  /* 0x00005f0013007a0c */ /* 0x010fe40004721270 */
[----:B------:R-:W4:Y:S01]  /*4d1f0*/  LDL.LU R19, [R1+0x1188] ;  /* 0x0011880001137983 */ /* 0x000f220000300800 */
[--C-:B0-----:R-:W-:Y:S01]  /*4d200*/  IMAD R25, R11, 0x2, R3.reuse ;  /* 0x000000020b197824 */ /* 0x101fe200078e0203 */
[----:B------:R-:W-:-:S03]  /*4d210*/  PRMT R3, R22, 0x7632, R3 ;  /* 0x0000763216037816 */ /* 0x000fc60000000003 */
[----:B------:R-:W-:Y:S01]  /*4d220*/  IMAD R28, R11, 0x2, R25 ;  /* 0x000000020b1c7824 */ /* 0x000fe200078e0219 */
[C---:B------:R-:W-:Y:S01]  /*4d230*/  LEA R24, P6, R25.reuse, R0, 0x1 ;  /* 0x0000000019187211 */ /* 0x040fe200078c08ff */
[----:B------:R0:W-:Y:S01]  /*4d240*/  @P2 STG.E.U16 [R26.64], R3 ;  /* 0x000000031a002986 */ /* 0x0001e2000c10150a */
[----:B------:R-:W-:Y:S02]  /*4d250*/  PRMT R4, R10, 0x7632, R4 ;  /* 0x000076320a047816 */ /* 0x000fe40000000004 */
[----:B------:R-:W-:Y:S01]  /*4d260*/  LEA.HI.X.SX32 R25, R25, R2, 0x1, P6 ;  /* 0x0000000219197211 */ /* 0x000fe200030f0eff */
[----:B------:R-:W5:Y:S01]  /*4d270*/  LDL.LU R10, [R1+0x118c] ;  /* 0x00118c00010a7983 */ /* 0x000f620000300800 */
[----:B------:R-:W-:Y:S02]  /*4d280*/  PRMT R8, R5, 0x7632, R8 ;  /* 0x0000763205087816 */ /* 0x000fe40000000008 */
[C---:B0-----:R-:W-:Y:S01]  /*4d290*/  LEA R26, P6, R28.reuse, R0, 0x1 ;  /* 0x000000001c1a7211 */ /* 0x041fe200078c08ff */
[----:B------:R-:W-:Y:S01]  /*4d2a0*/  IMAD R3, R11, 0x2, R28 ;  /* 0x000000020b037824 */ /* 0x000fe200078e021c */
[----:B------:R0:W-:Y:S02]  /*4d2b0*/  @P5 STG.E.U16 [R24.64], R4 ;  /* 0x0000000418005986 */ /* 0x0001e4000c10150a */
[----:B------:R-:W-:-:S02]  /*4d2c0*/  LEA.HI.X.SX32 R27, R28, R2, 0x1, P6 ;  /* 0x000000021c1b7211 */ /* 0x000fc400030f0eff */
[----:B------:R-:W4:Y:S04]  /*4d2d0*/  LDL.LU R5, [R1+0x13bc] ;  /* 0x0013bc0001057983 */ /* 0x000f280000300800 */
[----:B------:R1:W-:Y:S01]  /*4d2e0*/  @P4 STG.E.U16 [R26.64], R8 ;  /* 0x000000081a004986 */ /* 0x0003e2000c10150a */
[----:B---3--:R-:W-:Y:S02]  /*4d2f0*/  ISETP.LT.AND P2, PT, R14, c[0x0][0x17c], !P0 ;  /* 0x00005f000e007a0c */ /* 0x008fe40004741270 */
[C---:B0-----:R-:W-:Y:S01]  /*4d300*/  LEA R24, P6, R3.reuse, R0, 0x1 ;  /* 0x0000000003187211 */ /* 0x041fe200078c08ff */
[----:B------:R-:W3:Y:S03]  /*4d310*/  LDL.LU R14, [R1+0x1190] ;  /* 0x00119000010e7983 */ /* 0x000ee60000300800 */
[----:B------:R-:W-:Y:S01]  /*4d320*/  LEA.HI.X.SX32 R25, R3, R2, 0x1, P6 ;  /* 0x0000000203197211 */ /* 0x000fe200030f0eff */
[--C-:B-1----:R-:W-:Y:S01]  /*4d330*/  IMAD R27, R11, 0x2, R3.reuse ;  /* 0x000000020b1b7824 */ /* 0x102fe200078e0203 */
[----:B------:R-:W-:-:S02]  /*4d340*/  PRMT R3, R7, 0x7632, R3 ;  /* 0x0000763207037816 */ /* 0x000fc40000000003 */
[----:B--2---:R-:W-:Y:S02]  /*4d350*/  ISETP.LT.AND P5, PT, R6, c[0x0][0x17c], !P0 ;  /* 0x00005f0006007a0c */ /* 0x004fe400047a1270 */
[----:B------:R-:W2:Y:S04]  /*4d360*/  LDL.LU R6, [R1+0x1194] ;  /* 0x0011940001067983 */ /* 0x000ea80000300800 */
[----:B------:R-:W3:Y:S01]  /*4d370*/  LDL.LU R7, [R1+0x1198] ;  /* 0x0011980001077983 */ /* 0x000ee20000300800 */
[----:B------:R-:W-:Y:S01]  /*4d380*/  IMAD R28, R11, 0x2, R27 ;  /* 0x000000020b1c7824 */ /* 0x000fe200078e021b */
[----:B------:R-:W-:Y:S02]  /*4d390*/  LEA R26, P6, R27, R0, 0x1 ;  /* 0x000000001b1a7211 */ /* 0x000fe400078c08ff */
[----:B------:R0:W-:Y:S01]  /*4d3a0*/  @P3 STG.E.U16 [R24.64], R3 ;  /* 0x0000000318003986 */ /* 0x0001e2000c10150a */
[----:B------:R-:W-:-:S02]  /*4d3b0*/  PRMT R4, R18, 0x7632, R4 ;  /* 0x0000763212047816 */ /* 0x000fc40000000004 */
[----:B------:R-:W-:Y:S02]  /*4d3c0*/  LEA.HI.X.SX32 R27, R27, R2, 0x1, P6 ;  /* 0x000000021b1b7211 */ /* 0x000fe400030f0eff */
[----:B------:R-:W-:-:S03]  /*4d3d0*/  PRMT R8, R15, 0x7632, R8 ;  /* 0x000076320f087816 */ /* 0x000fc60000000008 */
[----:B------:R1:W-:Y:S01]  /*4d3e0*/  @P1 STG.E.U16 [R26.64], R4 ;  /* 0x000000041a001986 */ /* 0x0003e2000c10150a */
[----:B0-----:R-:W-:Y:S01]  /*4d3f0*/  LEA R24, P6, R28, R0, 0x1 ;  /* 0x000000001c187211 */ /* 0x001fe200078c08ff */
[----:B------:R-:W-:-:S03]  /*4d400*/  IMAD R3, R11, 0x2, R28 ;  /* 0x000000020b037824 */ /* 0x000fc600078e021c */
[----:B------:R-:W-:Y:S02]  /*4d410*/  LEA.HI.X.SX32 R25, R28, R2, 0x1, P6 ;  /* 0x000000021c197211 */ /* 0x000fe400030f0eff */
[C---:B-1----:R-:W-:Y:S02]  /*4d420*/  LEA R26, P6, R3.reuse, R0, 0x1 ;  /* 0x00000000031a7211 */ /* 0x042fe400078c08ff */
[----:B-----5:R-:W-:Y:S02]  /*4d430*/  ISETP.LT.AND P3, PT, R10, c[0x0][0x17c], !P0 ;  /* 0x00005f000a007a0c */ /* 0x020fe40004761270 */
[----:B------:R-:W5:Y:S01]  /*4d440*/  LDL.LU R10, [R1+0x119c] ;  /* 0x00119c00010a7983 */ /* 0x000f620000300800 */
[----:B------:R-:W-:Y:S02]  /*4d450*/  LEA.HI.X.SX32 R27, R3, R2, 0x1, P6 ;  /* 0x00000002031b7211 */ /* 0x000fe400030f0eff */
[----:B------:R-:W-:Y:S01]  /*4d460*/  PRMT R4, R4, 0x7632, R4 ;  /* 0x0000763204047816 */ /* 0x000fe20000000004 */
[----:B------:R0:W-:Y:S04]  /*4d470*/  @P2 STG.E.U16 [R24.64], R8 ;  /* 0x0000000818002986 */ /* 0x0001e8000c10150a */
[----:B------:R-:W5:Y:S04]  /*4d480*/  LDL.LU R11, [R1+0x11a0] ;  /* 0x0011a000010b7983 */ /* 0x000f680000300800 */
[----:B------:R1:W-:Y:S01]  /*4d490*/  @P5 STG.E.U16 [R26.64], R4 ;  /* 0x000000041a005986 */ /* 0x0003e2000c10150a */
[----:B--2---:R-:W-:-:S03]  /*4d4a0*/  ISETP.LT.AND P2, PT, R6, c[0x0][0x17c], !P0 ;  /* 0x00005f0006007a0c */ /* 0x004fc60004741270 */
[----:B------:R-:W2:Y:S01]  /*4d4b0*/  LDL.LU R6, [R1+0x11a4] ;  /* 0x0011a40001067983 */ /* 0x000ea20000300800 */
[----:B---3--:R-:W-:-:S03]  /*4d4c0*/  ISETP.LT.AND P5, PT, R7, c[0x0][0x17c], !P0 ;  /* 0x00005f0007007a0c */ /* 0x008fc600047a1270 */
[----:B------:R-:W3:Y:S01]  /*4d4d0*/  LDL.LU R7, [R1+0x11a8] ;  /* 0x0011a80001077983 */ /* 0x000ee20000300800 */
[----:B------:R-:W-:Y:S01]  /*4d4e0*/  IMAD.MOV.U32 R28, RZ, RZ, c[0x0][0x198] ;  /* 0x00006600ff1c7624 */ /* 0x000fe200078e00ff */
[----:B----4-:R-:W-:Y:S02]  /*4d4f0*/  ISETP.LT.AND P4, PT, R19, c[0x0][0x17c], !P0 ;  /* 0x00005f0013007a0c */ /* 0x010fe40004781270 */
[----:B0-----:R-:W-:Y:S01]  /*4d500*/  PRMT R8, R8, 0x7632, R8 ;  /* 0x0000763208087816 */ /* 0x001fe20000000008 */
[----:B------:R-:W-:Y:S01]  /*4d510*/  IMAD R25, R28, 0x2, R3 ;  /* 0x000000021c197824 */ /* 0x000fe200078e0203 */
[----:B------:R-:W-:Y:S01]  /*4d520*/  ISETP.LT.AND P1, PT, R14, c[0x0][0x17c], !P0 ;  /* 0x00005f000e007a0c */ /* 0x000fe20004721270 */
[----:B------:R-:W4:Y:S02]  /*4d530*/  LDL.LU R22, [R1+0x64] ;  /* 0x0000640001167983 */ /* 0x000f240000300800 */
[----:B------:R-:W-:Y:S01]  /*4d540*/  IMAD R3, R28, 0x2, R25 ;  /* 0x000000021c037824 */ /* 0x000fe200078e0219 */
[----:B------:R-:W-:-:S03]  /*4d550*/  LEA R24, P6, R25, R0, 0x1 ;  /* 0x0000000019187211 */ /* 0x000fc600078c08ff */
[----:B-1----:R-:W-:Y:S01]  /*4d560*/  IMAD R4, R28, 0x2, R3 ;  /* 0x000000021c047824 */ /* 0x002fe200078e0203 */
[----:B------:R-:W-:Y:S02]  /*4d570*/  LEA.HI.X.SX32 R25, R25, R2, 0x1, P6 ;  /* 0x0000000219197211 */ /* 0x000fe400030f0eff */
[C---:B------:R-:W-:Y:S02]  /*4d580*/  LEA R26, P6, R3.reuse, R0, 0x1 ;  /* 0x00000000031a7211 */ /* 0x040fe400078c08ff */
[----:B------:R-:W-:Y:S01]  /*4d590*/  PRMT R12, R12, 0x7632, R12 ;  /* 0x000076320c0c7816 */ /* 0x000fe2000000000c */
[----:B------:R0:W-:Y:S01]  /*4d5a0*/  @P4 STG.E.U16 [R24.64], R8 ;  /* 0x0000000818004986 */ /* 0x0001e2000c10150a */
[----:B------:R-:W-:Y:S02]  /*4d5b0*/  LEA.HI.X.SX32 R27, R3, R2, 0x1, P6 ;  /* 0x00000002031b7211 */ /* 0x000fe400030f0eff */
[----:B------:R-:W-:-:S03]  /*4d5c0*/  PRMT R16, R16, 0x7632, R16 ;  /* 0x0000763210107816 */ /* 0x000fc60000000010 */
[----:B------:R1:W-:Y:S01]  /*4d5d0*/  @P3 STG.E.U16 [R26.64], R12 ;  /* 0x0000000c1a003986 */ /* 0x0003e2000c10150a */
[----:B-----5:R-:W-:-:S03]  /*4d5e0*/  ISETP.LT.AND P4, PT, R10, c[0x0][0x17c], !P0 ;  /* 0x00005f000a007a0c */ /* 0x020fc60004781270 */
[----:B------:R-:W5:Y:S01]  /*4d5f0*/  LDL.LU R10, [R1+0x11ac] ;  /* 0x0011ac00010a7983 */ /* 0x000f620000300800 */
[----:B0-----:R-:W-:Y:S01]  /*4d600*/  LEA R24, P6, R4, R0, 0x1 ;  /* 0x0000000004187211 */ /* 0x001fe200078c08ff */
[----:B------:R-:W-:Y:S02]  /*4d610*/  IMAD R8, R28, 0x2, R4 ;  /* 0x000000021c087824 */ /* 0x000fe400078e0204 */
[----:B------:R-:W5:Y:S01]  /*4d620*/  LDL.LU R23, [R1+0x44] ;  /* 0x0000440001177983 */ /* 0x000f620000300800 */
[----:B------:R-:W-:Y:S02]  /*4d630*/  LEA.HI.X.SX32 R25, R4, R2, 0x1, P6 ;  /* 0x0000000204197211 */ /* 0x000fe400030f0eff */
[----:B-1----:R-:W-:Y:S01]  /*4d640*/  LEA R26, P6, R8, R0, 0x1 ;  /* 0x00000000081a7211 */ /* 0x002fe200078c08ff */
[----:B------:R-:W5:Y:S01]  /*4d650*/  LDL.LU R18, [R1+0x74] ;  /* 0x0000740001127983 */ /* 0x000f620000300800 */
[----:B------:R-:W-:Y:S02]  /*4d660*/  PRMT R20, R20, 0x7632, R20 ;  /* 0x0000763214147816 */ /* 0x000fe40000000014 */
[----:B------:R-:W-:Y:S01]  /*4d670*/  LEA.HI.X.SX32 R27, R8, R2, 0x1, P6 ;  /* 0x00000002081b7211 */ /* 0x000fe200030f0eff */
[----:B------:R0:W-:Y:S04]  /*4d680*/  @P1 STG.E.U16 [R24.64], R16 ;  /* 0x0000001018001986 */ /* 0x0001e8000c10150a */
[----:B------:R-:W5:Y:S04]  /*4d690*/  LDL.LU R12, [R1+0x14] ;  /* 0x00001400010c7983 */ /* 0x000f680000300800 */
[----:B------:R1:W-:Y:S01]  /*4d6a0*/  @P2 STG.E.U16 [R26.64], R20 ;  /* 0x000000141a002986 */ /* 0x0003e2000c10150a */
[----:B------:R-:W-:-:S02]  /*4d6b0*/  ISETP.LT.AND P3, PT, R11, c[0x0][0x17c], !P0 ;  /* 0x00005f000b007a0c */ /* 0x000fc40004761270 */
[----:B--2---:R-:W-:Y:S02]  /*4d6c0*/  ISETP.LT.AND P1, PT, R6, c[0x0][0x17c], !P0 ;  /* 0x00005f0006007a0c */ /* 0x004fe40004721270 */
[----:B------:R-:W2:Y:S01]  /*4d6d0*/  LDL.LU R6, [R1+0x11b0] ;  /* 0x0011b00001067983 */ /* 0x000ea20000300800 */
[----:B---3--:R-:W-:-:S03]  /*4d6e0*/  ISETP.LT.AND P2, PT, R7, c[0x0][0x17c], !P0 ;  /* 0x00005f0007007a0c */ /* 0x008fc60004741270 */
[----:B------:R-:W3:Y:S04]  /*4d6f0*/  LDL.LU R19, [R1+0xa4] ;  /* 0x0000a40001137983 */ /* 0x000ee80000300800 */
[----:B------:R-:W3:Y:S04]  /*4d700*/  LDL.LU R7, [R1+0x11b4] ;  /* 0x0011b40001077983 */ /* 0x000ee80000300800 */
[----:B------:R-:W3:Y:S04]  /*4d710*/  LDL.LU R14, [R1+0x94] ;  /* 0x00009400010e7983 */ /* 0x000ee80000300800 */
[----:B------:R-:W3:Y:S01]  /*4d720*/  LDL.LU R11, [R1+0x11b8] ;  /* 0x0011b800010b7983 */ /* 0x000ee20000300800 */
        /* <DEDUP_REMOVED lines=18> */
[----:B------:R-:W4:Y:S01]  /*4d850*/  LDL.LU R10, [R1+0x84] ;  /* 0x00008400010a7983 */ /* 0x000f220000300800 */
[----:B0-----:R-:W-:-:S03]  /*4d860*/  LEA R24, P6, R3, R0, 0x1 ;  /* 0x0000000003187211 */ /* 0x001fc600078c08ff */
[----:B------:R0:W-:Y:S01]  /*4d870*/  @P1 STG.E.U16 [R26.64], R12 ;  /* 0x0000000c1a001986 */ /* 0x0001e2000c10150a */
[----:B------:R-:W-:Y:S01]  /*4d880*/  LEA.HI.X.SX32 R25, R3, R2, 0x1, P6 ;  /* 0x0000000203197211 */ /* 0x000fe200030f0eff */
[----:B------:R-:W-:Y:S01]  /*4d890*/  IMAD R3, R28, 0x2, R4 ;  /* 0x000000021c037824 */ /* 0x000fe200078e0204 */
[----:B0-----:R-:W-:-:S04]  /*4d8a0*/  LEA R26, P6, R4, R0, 0x1 ;  /* 0x00000000041a7211 */ /* 0x001fc800078c08ff */
[----:B------:R-:W-:Y:S02]  /*4d8b0*/  LEA.HI.X.SX32 R27, R4, R2, 0x1, P6 ;  /* 0x00000002041b7211 */ /* 0x000fe400030f0eff */
[----:B--2---:R-:W-:Y:S02]  /*4d8c0*/  ISETP.LT.AND P4, PT, R6, c[0x0][0x17c], !P0 ;  /* 0x00005f0006007a0c */ /* 0x004fe40004781270 */
[----:B------:R-:W2:Y:S04]  /*4d8d0*/  LDL.LU R6, [R1+0x4] ;  /* 0x0000040001067983 */ /* 0x000ea80000300800 */
[----:B------:R-:W5:Y:S01]  /*4d8e0*/  LDL.LU R29, [R1+0x54] ;  /* 0x00005400011d7983 */ /* 0x000f620000300800 */
[----:B---3--:R-:W-:-:S03]  /*4d8f0*/  ISETP.LT.AND P3, PT, R7, c[0x0][0x17c], !P0 ;  /* 0x00005f0007007a0c */ /* 0x008fc60004761270 */
[----:B------:R-:W3:Y:S04]  /*4d900*/  LDL.LU R7, [R1+0x11c0] ;  /* 0x0011c00001077983 */ /* 0x000ee80000300800 */
[----:B------:R-:W2:Y:S01]  /*4d910*/  LDL.LU R15, [R1+0x34] ;  /* 0x00003400010f7983 */ /* 0x000ea20000300800 */
[----:B------:R-:W-:-:S03]  /*4d920*/  ISETP.LT.AND P1, PT, R11, c[0x0][0x17c], !P0 ;  /* 0x00005f000b007a0c */ /* 0x000fc60004721270 */
[----:B------:R-:W2:Y:S04]  /*4d930*/  LDL.LU R20, [R1+0x11c4] ;  /* 0x0011c40001147983 */ /* 0x000ea80000300800 */
[----:B------:R-:W2:Y:S04]  /*4d940*/  LDL.LU R11, [R1+0x24] ;  /* 0x00002400010b7983 */ /* 0x000ea80000300800 */
[----:B------:R-:W2:Y:S04]  /*4d950*/  LDL.LU R4, [R1+0x11bc] ;  /* 0x0011bc0001047983 */ /* 0x000ea80000300800 */
[----:B------:R0:W-:Y:S04]  /*4d960*/  @P2 STG.E.U16 [R24.64], R19 ;  /* 0x0000001318002986 */ /* 0x0001e8000c10150a */
[----:B------:R1:W-:Y:S01]  /*4d970*/  @P5 STG.E.U16 [R26.64], R14 ;  /* 0x0000000e1a005986 */ /* 0x0003e2000c10150a */
[----:B0-----:R-:W-:-:S04]  /*4d980*/  LEA R24, P6, R3, R0, 0x1 ;  /* 0x0000000003187211 */ /* 0x001fc800078c08ff */
[----:B------:R-:W-:-:S05]  /*4d990*/  LEA.HI.X.SX32 R25, R3, R2, 0x1, P6 ;  /* 0x0000000203197211 */ /* 0x000fca00030f0eff */
[----:B----4-:R0:W-:Y:S01]  /*4d9a0*/  @P4 STG.E.U16 [R24.64], R10 ;  /* 0x0000000a18004986 */ /* 0x0101e2000c10150a */
[----:B---3--:R-:W-:-:S03]  /*4d9b0*/  ISETP.LT.AND P5, PT, R7, c[0x0][0x17c], !P0 ;  /* 0x00005f0007007a0c */ /* 0x008fc600047a1270 */
[----:B------:R-:W3:Y:S01]  /*4d9c0*/  LDL.LU R7, [R1+0x11d0] ;  /* 0x0011d00001077983 */ /* 0x000ee20000300800 */
[----:B--2---:R-:W-:Y:S01]  /*4d9d0*/  ISETP.LT.AND P2, PT, R4, c[0x0][0x17c], !P0 ;  /* 0x00005f0004007a0c */ /* 0x004fe20004741270 */
[----:B------:R-:W-:-:S04]  /*4d9e0*/  IMAD R4, R28, 0x2, R3 ;  /* 0x000000021c047824 */ /* 0x000fc800078e0203 */
[----:B------:R-:W-:Y:S01]  /*4d9f0*/  IMAD R3, R28, 0x2, R4 ;  /* 0x000000021c037824 */ /* 0x000fe200078e0204 */
[----:B-1----:R-:W-:-:S04]  /*4da00*/  LEA R26, P6, R4, R0, 0x1 ;  /* 0x00000000041a7211 */ /* 0x002fc800078c08ff */
[----:B------:R-:W-:Y:S02]  /*4da10*/  LEA.HI.X.SX32 R27, R4, R2, 0x1, P6 ;  /* 0x00000002041b7211 */ /* 0x000fe400030f0eff */
[C---:B0-----:R-:W-:Y:S01]  /*4da20*/  LEA R24, P6, R3.reuse, R0, 0x1 ;  /* 0x0000000003187211 */ /* 0x041fe200078c08ff */
[----:B------:R-:W-:Y:S01]  /*4da30*/  IMAD R4, R28, 0x2, R3 ;  /* 0x000000021c047824 */ /* 0x000fe200078e0203 */
[----:B------:R-:W-:Y:S02]  /*4da40*/  ISETP.LT.AND P4, PT, R20, c[0x0][0x17c], !P0 ;  /* 0x00005f0014007a0c */ /* 0x000fe40004781270 */
[----:B------:R-:W2:Y:S01]  /*4da50*/  LDL.LU R20, [R1+0x11d4] ;  /* 0x0011d40001147983 */ /* 0x000ea20000300800 */
[----:B------:R-:W-:-:S03]  /*4da60*/  LEA.HI.X.SX32 R25, R3, R2, 0x1, P6 ;  /* 0x0000000203197211 */ /* 0x000fc600030f0eff */
[----:B------:R-:W4:Y:S04]  /*4da70*/  LDL.LU R3, [R1+0x11c8] ;  /* 0x0011c80001037983 */ /* 0x000f280000300800 */
[----:B------:R0:W-:Y:S02]  /*4da80*/  @P3 STG.E.U16 [R26.64], R6 ;  /* 0x000000061a003986 */ /* 0x0001e4000c10150a */
[----:B0-----:R-:W-:-:S04]  /*4da90*/  LEA R26, P6, R4, R0, 0x1 ;  /* 0x00000000041a7211 */ /* 0x001fc800078c08ff */
[----:B------:R-:W-:Y:S02]  /*4daa0*/  LEA.HI.X.SX32 R27, R4, R2, 0x1, P6 ;  /* 0x00000002041b7211 */ /* 0x000fe400030f0eff */
[----:B----4-:R-:W-:Y:S01]  /*4dab0*/  ISETP.LT.AND P3, PT, R3, c[0x0][0x17c], !P0 ;  /* 0x00005f0003007a0c */ /* 0x010fe20004761270 */
[----:B------:R-:W-:Y:S02]  /*4dac0*/  IMAD R3, R28, 0x2, R4 ;  /* 0x000000021c037824 */ /* 0x000fe400078e0204 */
[----:B------:R-:W4:Y:S04]  /*4dad0*/  LDL.LU R4, [R1+0x11cc] ;  /* 0x0011cc0001047983 */ /* 0x000f280000300800 */
[----:B-----5:R0:W-:Y:S04]  /*4dae0*/  @P1 STG.E.U16 [R24.64], R29 ;  /* 0x0000001d18001986 */ /* 0x0201e8000c10150a */
[----:B------:R1:W-:Y:S01]  /*4daf0*/  @P2 STG.E.U16 [R26.64], R15 ;  /* 0x0000000f1a002986 */ /* 0x0003e2000c10150a */
[----:B0-----:R-:W-:-:S04]  /*4db00*/  LEA R24, P6, R3, R0, 0x1 ;  /* 0x0000000003187211 */ /* 0x001fc800078c08ff */
[----:B------:R-:W-:Y:S02]  /*4db10*/  LEA.HI.X.SX32 R25, R3, R2, 0x1, P6 ;  /* 0x0000000203197211 */ /* 0x000fe400030f0eff */
[----:B---3--:R-:W-:Y:S02]  /*4db20*/  ISETP.LT.AND P2, PT, R7, c[0x0][0x17c], !P0 ;  /* 0x00005f0007007a0c */ /* 0x008fe40004741270 */
[----:B------:R-:W3:Y:S04]  /*4db30*/  LDL.LU R7, [R1+0x11e0] ;  /* 0x0011e00001077983 */ /* 0x000ee80000300800 */
[----:B------:R0:W-:Y:S01]  /*4db40*/  @P5 STG.E.U16 [R24.64], R11 ;  /* 0x0000000b18005986 */ /* 0x0001e2000c10150a */
[----:B--2---:R-:W-:-:S03]  /*4db50*/  ISETP.LT.AND P5, PT, R20, c[0x0][0x17c], !P0 ;  /* 0x00005f0014007a0c */ /* 0x004fc600047a1270 */
[----:B------:R-:W2:Y:S01]  /*4db60*/  LDL.LU R20, [R1+0x11e4] ;  /* 0x0011e40001147983 */ /* 0x000ea20000300800 */
[----:B----4-:R-:W-:Y:S01]  /*4db70*/  ISETP.LT.AND P1, PT, R4, c[0x0][0x17c], !P0 ;  /* 0x00005f0004007a0c */ /* 0x010fe20004721270 */
[----:B------:R-:W-:-:S04]  /*4db80*/  IMAD R4, R28, 0x2, R3 ;  /* 0x000000021c047824 */ /* 0x000fc800078e0203 */
[----:B------:R-:W-:Y:S01]  /*4db90*/  IMAD R3, R28, 0x2, R4 ;  /* 0x000000021c037824 */ /* 0x000fe200078e0204 */
[----:B-1----:R-:W-:-:S04]  /*4dba0*/  LEA R26, P6, R4, R0, 0x1 ;  /* 0x00000000041a7211 */ /* 0x002fc800078c08ff */
[----:B------:R-:W-:Y:S02]  /*4dbb0*/  LEA.HI.X.SX32 R27, R4, R2, 0x1, P6 ;  /* 0x00000002041b7211 */ /* 0x000fe400030f0eff */
[----:B0-----:R-:W-:Y:S01]  /*4dbc0*/  LEA R24, P6, R3, R0, 0x1 ;  /* 0x0000000003187211 */ /* 0x001fe200078c08ff */
[----:B------:R-:W-:-:S03]  /*4dbd0*/  IMAD R4, R28, 0x2, R3 ;  /* 0x000000021c047824 */ /* 0x000fc600078e0203 */
[----:B------:R-:W-:Y:S02]  /*4dbe0*/  LEA.HI.X.SX32 R25, R3, R2, 0x1, P6 ;  /* 0x0000000203197211 */ /* 0x000fe400030f0eff */
[----:B------:R-:W4:Y:S04]  /*4dbf0*/  LDL.LU R3, [R1+0x11d8] ;  /* 0x0011d80001037983 */ /* 0x000f280000300800 */
[----:B------:R0:W-:Y:S04]  /*4dc00*/  @P4 STG.E.U16 [R26.64], R5 ;  /* 0x000000051a004986 */ /* 0x0001e8000c10150a */
[----:B------:R1:W-:Y:S01]  /*4dc10*/  @P3 STG.E.U16 [R24.64], R9 ;  /* 0x0000000918003986 */ /* 0x0003e2000c10150a */
[----:B0-----:R-:W-:-:S04]  /*4dc20*/  LEA R26, P6, R4, R0, 0x1 ;  /* 0x00000000041a7211 */ /* 0x001fc800078c08ff */
[----:B------:R-:W-:-:S05]  /*4dc30*/  LEA.HI.X.SX32 R27, R4, R2, 0x1, P6 ;  /* 0x00000002041b7211 */ /* 0x000fca00030f0eff */
[----:B------:R-:W-:Y:S01]  /*4dc40*/  @P1 STG.E.U16 [R26.64], R13 ;  /* 0x0000000d1a001986 */ /* 0x000fe2000c10150a */
[----:B---3--:R-:W-:Y:S02]  /*4dc50*/  ISETP.LT.AND P1, PT, R7, c[0x0][0x17c], !P0 ;  /* 0x00005f0007007a0c */ /* 0x008fe40004721270 */
[----:B----4-:R-:W-:Y:S01]  /*4dc60*/  ISETP.LT.AND P4, PT, R3, c[0x0][0x17c], !P0 ;  /* 0x00005f0003007a0c */ /* 0x010fe20004781270 */
[----:B------:R-:W-:Y:S02]  /*4dc70*/  IMAD R3, R28, 0x2, R4 ;  /* 0x000000021c037824 */ /* 0x000fe400078e0204 */
[----:B------:R-:W3:Y:S03]  /*4dc80*/  LDL.LU R4, [R1+0x11dc] ;  /* 0x0011dc0001047983 */ /* 0x000ee60000300800 */
[C---:B-1----:R-:W-:Y:S01]  /*4dc90*/  LEA R24, P6, R3.reuse, R0, 0x1 ;  /* 0x0000000003187211 */ /* 0x042fe200078c08ff */
[----:B------:R-:W4:Y:S03]  /*4dca0*/  LDL.LU R7, [R1+0x11ec] ;  /* 0x0011ec0001077983 */ /* 0x000f260000300800 */
[----:B------:R-:W-:-:S05]  /*4dcb0*/  LEA.HI.X.SX32 R25, R3, R2, 0x1, P6 ;  /* 0x0000000203197211 */ /* 0x000fca00030f0eff */
[----:B------:R0:W-:Y:S01]  /*4dcc0*/  @P2 STG.E.U16 [R24.64], R17 ;  /* 0x0000001118002986 */ /* 0x0001e2000c10150a */
[----:B--2---:R-:W-:-:S03]  /*4dcd0*/  ISETP.LT.AND P2, PT, R20, c[0x0][0x17c], !P0 ;  /* 0x00005f0014007a0c */ /* 0x004fc60004741270 */
[----:B------:R-:W2:Y:S04]  /*4dce0*/  LDL.LU R20, [R1+0x11f0] ;  /* 0x0011f00001147983 */ /* 0x000ea80000300800 */
[----:B0-----:R-:W5:Y:S01]  /*4dcf0*/  LDL.LU R25, [R1+0x11e8] ;  /* 0x0011e80001197983 */ /* 0x001f620000300800 */
[----:B------:R-:W-:Y:S02]  /*4dd00*/  PRMT R8, R22, 0x7632, R8 ;  /* 0x0000763216087816 */ /* 0x000fe40000000008 */
[----:B------:R-:W-:Y:S01]  /*4dd10*/  PRMT R5, R23, 0x7632, R5 ;  /* 0x0000763217057816 */ /* 0x000fe20000000005 */
[----:B------:R-:W2:Y:S04]  /*4dd20*/  LDL.LU R22, [R1+0x13b8] ;  /* 0x0013b80001167983 */ /* 0x000ea80000300800 */
[----:B------:R-:W2:Y:S01]  /*4dd30*/  LDL.LU R23, [R1+0x13b4] ;  /* 0x0013b40001177983 */ /* 0x000ea20000300800 */
[----:B---3--:R-:W-:Y:S01]  /*4dd40*/  ISETP.LT.AND P3, PT, R4, c[0x0][0x17c], !P0 ;  /* 0x00005f0004007a0c */ /* 0x008fe20004761270 */
        /* <DEDUP_REMOVED lines=12> */
[----:B----4-:R-:W-:-:S03]  /*4de10*/  ISETP.LT.AND P4, PT, R7, c[0x0][0x17c], !P0 ;  /* 0x00005f0007007a0c */ /* 0x010fc60004781270 */
[----:B------:R0:W-:Y:S01]  /*4de20*/  @P3 STG.E.U16 [R26.64], R5 ;  /* 0x000000051a003986 */ /* 0x0001e2000c10150a */
[----:B--2---:R-:W-:-:S03]  /*4de30*/  ISETP.LT.AND P3, PT, R20, c[0x0][0x17c], !P0 ;  /* 0x00005f0014007a0c */ /* 0x004fc60004761270 */
[----:B------:R-:W2:Y:S01]  /*4de40*/  LDL.LU R7, [R1+0x11f8] ;  /* 0x0011f80001077983 */ /* 0x000ea20000300800 */
[----:B0-----:R-:W-:-:S03]  /*4de50*/  PRMT R5, R18, 0x7632, R5 ;  /* 0x0000763212057816 */ /* 0x001fc60000000005 */
[----:B------:R-:W3:Y:S04]  /*4de60*/  LDL.LU R18, [R1+0x13b0] ;  /* 0x0013b00001127983 */ /* 0x000ee80000300800 */
[----:B------:R-:W4:Y:S04]  /*4de70*/  LDL.LU R20, [R1+0x11fc] ;  /* 0x0011fc0001147983 */ /* 0x000f280000300800 */
[----:B------:R-:W5:Y:S01]  /*4de80*/  LDL.LU R27, [R1+0x11f4] ;  /* 0x0011f400011b7983 */ /* 0x000f620000300800 */
[----:B------:R-:W-:-:S03]  /*4de90*/  PRMT R8, R12, 0x7632, R8 ;  /* 0x000076320c087816 */ /* 0x000fc60000000008 */
[----:B------:R-:W2:Y:S01]  /*4dea0*/  LDL.LU R12, [R1+0x1200] ;  /* 0x00120000010c7983 */ /* 0x000ea20000300800 */
[----:B------:R-:W-:-:S05]  /*4deb0*/  IMAD R3, R28, 0x2, R4 ;  /* 0x000000021c037824 */ /* 0x000fca00078e0204 */
[----:B------:R-:W-:Y:S01]  /*4dec0*/  LEA R24, P6, R3, R0, 0x1 ;  /* 0x0000000003187211 */ /* 0x000fe200078c08ff */
[----:B------:R-:W-:-:S03]  /*4ded0*/  IMAD R4, R28, 0x2, R3 ;  /* 0x000000021c047824 */ /* 0x000fc600078e0203 */
[----:B------:R-:W-:Y:S02]  /*4dee0*/  LEA.HI.X.SX32 R25, R3, R2, 0x1, P6 ;  /* 0x0000000203197211 */ /* 0x000fe400030f0eff */
[----:B------:R-:W-:-:S03]  /*4def0*/  LEA R26, P6, R4, R0, 0x1 ;  /* 0x00000000041a7211 */ /* 0x000fc600078c08ff */
[----:B------:R0:W-:Y:S02]  /*4df00*/  @P1 STG.E.U16 [R24.64], R5 ;  /* 0x0000000518001986 */ /* 0x0001e4000c10150a */
[----:B0-----:R-:W-:Y:S02]  /*4df10*/  PRMT R5, R19, 0x7632, R5 ;  /* 0x0000763213057816 */ /* 0x001fe40000000005 */
[----:B------:R-:W3:Y:S01]  /*4df20*/  LDL.LU R19, [R1+0x13ac] ;  /* 0x0013ac0001137983 */ /* 0x000ee20000300800 */
[----:B------:R-:W-:Y:S01]  /*4df30*/  IMAD R3, R28, 0x2, R4 ;  /* 0x000000021c037824 */ /* 0x000fe200078e0204 */
[----:B-----5:R-:W-:Y:S02]  /*4df40*/  ISETP.LT.AND P1, PT, R27, c[0x0][0x17c], !P0 ;  /* 0x00005f001b007a0c */ /* 0x020fe40004721270 */
[----:B------:R-:W-:-:S05]  /*4df50*/  LEA.HI.X.SX32 R27, R4, R2, 0x1, P6 ;  /* 0x00000002041b7211 */ /* 0x000fca00030f0eff */
[----:B------:R0:W-:Y:S01]  /*4df60*/  @P2 STG.E.U16 [R26.64], R8 ;  /* 0x000000081a002986 */ /* 0x0001e2000c10150a */
[----:B--2---:R-:W-:-:S03]  /*4df70*/  ISETP.LT.AND P2, PT, R7, c[0x0][0x17c], !P0 ;  /* 0x00005f0007007a0c */ /* 0x004fc60004741270 */
[----:B------:R-:W2:Y:S01]  /*4df80*/  LDL.LU R7, [R1+0x1204] ;  /* 0x0012040001077983 */ /* 0x000ea20000300800 */
[----:B------:R-:W-:Y:S01]  /*4df90*/  LEA R24, P6, R3, R0, 0x1 ;  /* 0x0000000003187211 */ /* 0x000fe200078c08ff */
[----:B------:R-:W-:-:S03]  /*4dfa0*/  IMAD R4, R28, 0x2, R3 ;  /* 0x000000021c047824 */ /* 0x000fc600078e0203 */
[----:B------:R-:W-:Y:S02]  /*4dfb0*/  LEA.HI.X.SX32 R25, R3, R2, 0x1, P6 ;  /* 0x0000000203197211 */ /* 0x000fe400030f0eff */
[----:B0-----:R-:W-:Y:S01]  /*4dfc0*/  LEA R26, P6, R4, R0, 0x1 ;  /* 0x00000000041a7211 */ /* 0x001fe200078c08ff */
[----:B------:R-:W-:-:S03]  /*4dfd0*/  IMAD R8, R28, 0x2, R4 ;  /* 0x000000021c087824 */ /* 0x000fc600078e0204 */
[----:B------:R-:W-:Y:S02]  /*4dfe0*/  LEA.HI.X.SX32 R27, R4, R2, 0x1, P6 ;  /* 0x00000002041b7211 */ /* 0x000fe400030f0eff */
[----:B------:R-:W-:Y:S01]  /*4dff0*/  PRMT R4, R14, 0x7632, R4 ;  /* 0x000076320e047816 */ /* 0x000fe20000000004 */
[----:B------:R0:W-:Y:S01]  /*4e000*/  @P5 STG.E.U16 [R24.64], R5 ;  /* 0x0000000518005986 */ /* 0x0001e2000c10150a */
[----:B----4-:R-:W-:-:S03]  /*4e010*/  ISETP.LT.AND P5, PT, R20, c[0x0][0x17c], !P0 ;  /* 0x00005f0014007a0c */ /* 0x010fc600047a1270 */
[----:B------:R-:W4:Y:S04]  /*4e020*/  LDL.LU R14, [R1+0x13a8] ;  /* 0x0013a800010e7983 */ /* 0x000f280000300800 */
[----:B------:R1:W-:Y:S01]  /*4e030*/  @P4 STG.E.U16 [R26.64], R4 ;  /* 0x000000041a004986 */ /* 0x0003e2000c10150a */
[----:B------:R-:W-:-:S03]  /*4e040*/  ISETP.LT.AND P4, PT, R12, c[0x0][0x17c], !P0 ;  /* 0x00005f000c007a0c */ /* 0x000fc60004781270 */
[----:B------:R-:W5:Y:S04]  /*4e050*/  LDL.LU R20, [R1+0x1208] ;  /* 0x0012080001147983 */ /* 0x000f680000300800 */
[----:B------:R-:W3:Y:S01]  /*4e060*/  LDL.LU R12, [R1+0x120c] ;  /* 0x00120c00010c7983 */ /* 0x000ee20000300800 */
[----:B0-----:R-:W-:Y:S01]  /*4e070*/  LEA R24, P6, R8, R0, 0x1 ;  /* 0x0000000008187211 */ /* 0x001fe200078c08ff */
[----:B------:R-:W-:-:S03]  /*4e080*/  IMAD R3, R28, 0x2, R8 ;  /* 0x000000021c037824 */ /* 0x000fc600078e0208 */
[----:B------:R-:W-:Y:S02]  /*4e090*/  LEA.HI.X.SX32 R25, R8, R2, 0x1, P6 ;  /* 0x0000000208197211 */ /* 0x000fe400030f0eff */
[----:B------:R-:W-:Y:S02]  /*4e0a0*/  PRMT R8, R10, 0x7632, R8 ;  /* 0x000076320a087816 */ /* 0x000fe40000000008 */
[----:B------:R-:W4:Y:S01]  /*4e0b0*/  LDL.LU R10, [R1+0x13a4] ;  /* 0x0013a400010a7983 */ /* 0x000f220000300800 */
[----:B------:R-:W-:-:S03]  /*4e0c0*/  PRMT R5, R6, 0x7632, R5 ;  /* 0x0000763206057816 */ /* 0x000fc60000000005 */
[----:B------:R0:W-:Y:S04]  /*4e0d0*/  @P3 STG.E.U16 [R24.64], R8 ;  /* 0x0000000818003986 */ /* 0x0001e8000c10150a */
[----:B------:R-:W4:Y:S01]  /*4e0e0*/  LDL.LU R6, [R1+0x13a0] ;  /* 0x0013a00001067983 */ /* 0x000f220000300800 */
[----:B--2---:R-:W-:-:S03]  /*4e0f0*/  ISETP.LT.AND P3, PT, R7, c[0x0][0x17c], !P0 ;  /* 0x00005f0007007a0c */ /* 0x004fc60004761270 */
[----:B------:R-:W2:Y:S01]  /*4e100*/  LDL.LU R7, [R1+0x1210] ;  /* 0x0012100001077983 */ /* 0x000ea20000300800 */
[----:B-1----:R-:W-:Y:S01]  /*4e110*/  LEA R26, P6, R3, R0, 0x1 ;  /* 0x00000000031a7211 */ /* 0x002fe200078c08ff */
[----:B------:R-:W-:-:S03]  /*4e120*/  IMAD R4, R28, 0x2, R3 ;  /* 0x000000021c047824 */ /* 0x000fc600078e0203 */
[----:B------:R-:W-:Y:S02]  /*4e130*/  LEA.HI.X.SX32 R27, R3, R2, 0x1, P6 ;  /* 0x00000002031b7211 */ /* 0x000fe400030f0eff */
[----:B0-----:R-:W-:Y:S01]  /*4e140*/  LEA R24, P6, R4, R0, 0x1 ;  /* 0x0000000004187211 */ /* 0x001fe200078c08ff */
[----:B------:R-:W-:-:S03]  /*4e150*/  IMAD R8, R28, 0x2, R4 ;  /* 0x000000021c087824 */ /* 0x000fc600078e0204 */
[----:B------:R-:W-:Y:S02]  /*4e160*/  LEA.HI.X.SX32 R25, R4, R2, 0x1, P6 ;  /* 0x0000000204197211 */ /* 0x000fe400030f0eff */
[----:B------:R-:W-:Y:S01]  /*4e170*/  PRMT R4, R29, 0x7632, R4 ;  /* 0x000076321d047816 */ /* 0x000fe20000000004 */
[----:B------:R0:W-:Y:S04]  /*4e180*/  @P1 STG.E.U16 [R26.64], R5 ;  /* 0x000000051a001986 */ /* 0x0001e8000c10150a */
[----:B------:R1:W-:Y:S01]  /*4e190*/  @P2 STG.E.U16 [R24.64], R4 ;  /* 0x0000000418002986 */ /* 0x0003e2000c10150a */
[----:B---3--:R-:W-:-:S03]  /*4e1a0*/  ISETP.LT.AND P2, PT, R12, c[0x0][0x17c], !P0 ;  /* 0x00005f000c007a0c */ /* 0x008fc60004741270 */
[----:B------:R-:W3:Y:S01]  /*4e1b0*/  LDL.LU R12, [R1+0x1214] ;  /* 0x00121400010c7983 */ /* 0x000ee20000300800 */
[----:B------:R-:W-:Y:S01]  /*4e1c0*/  IMAD R3, R28, 0x2, R8 ;  /* 0x000000021c037824 */ /* 0x000fe200078e0208 */
[----:B0-----:R-:W-:-:S04]  /*4e1d0*/  LEA R26, P6, R8, R0, 0x1 ;  /* 0x00000000081a7211 */ /* 0x001fc800078c08ff */
[----:B------:R-:W-:Y:S01]  /*4e1e0*/  LEA.HI.X.SX32 R27, R8, R2, 0x1, P6 ;  /* 0x00000002081b7211 */ /* 0x000fe200030f0eff */
[----:B-1----:R-:W-:Y:S01]  /*4e1f0*/  IMAD R4, R28, 0x2, R3 ;  /* 0x000000021c047824 */ /* 0x002fe200078e0203 */
[----:B------:R-:W-:Y:S02]  /*4e200*/  LEA R24, P6, R3, R0, 0x1 ;  /* 0x0000000003187211 */ /* 0x000fe400078c08ff */
[----:B------:R-:W-:Y:S02]  /*4e210*/  PRMT R8, R15, 0x7632, R8 ;  /* 0x000076320f087816 */ /* 0x000fe40000000008 */
[----:B------:R-:W4:Y:S01]  /*4e220*/  LDL.LU R15, [R1+0x1218] ;  /* 0x00121800010f7983 */ /* 0x000f220000300800 */
[----:B------:R-:W-:Y:S02]  /*4e230*/  PRMT R5, R11, 0x7632, R5 ;  /* 0x000076320b057816 */ /* 0x000fe40000000005 */
[----:B------:R-:W-:Y:S01]  /*4e240*/  LEA.HI.X.SX32 R25, R3, R2, 0x1, P6 ;  /* 0x0000000203197211 */ /* 0x000fe200030f0eff */
[----:B------:R0:W-:Y:S04]  /*4e250*/  @P5 STG.E.U16 [R26.64], R8 ;  /* 0x000000081a005986 */ /* 0x0001e8000c10150a */
[----:B------:R-:W4:Y:S04]  /*4e260*/  LDL.LU R11, [R1+0x121c] ;  /* 0x00121c00010b7983 */ /* 0x000f280000300800 */
[----:B------:R1:W-:Y:S01]  /*4e270*/  @P4 STG.E.U16 [R24.64], R5 ;  /* 0x0000000518004986 */ /* 0x0003e2000c10150a */
[----:B0-----:R-:W-:-:S04]  /*4e280*/  LEA R26, P6, R4, R0, 0x1 ;  /* 0x00000000041a7211 */ /* 0x001fc800078c08ff */
[----:B------:R-:W-:Y:S02]  /*4e290*/  LEA.HI.X.SX32 R27, R4, R2, 0x1, P6 ;  /* 0x00000002041b7211 */ /* 0x000fe400030f0eff */
[----:B-1----:R-:W-:-:S05]  /*4e2a0*/  PRMT R5, R5, 0x7632, R5 ;  /* 0x0000763205057816 */ /* 0x002fca0000000005 */
[----:B------:R0:W-:Y:S01]  /*4e2b0*/  @P3 STG.E.U16 [R26.64], R5 ;  /* 0x000000051a003986 */ /* 0x0001e2000c10150a */
[----:B--2---:R-:W-:-:S03]  /*4e2c0*/  ISETP.LT.AND P5, PT, R7, c[0x0][0x17c], !P0 ;  /* 0x00005f0007007a0c */ /* 0x004fc600047a1270 */
[----:B------:R-:W2:Y:S04]  /*4e2d0*/  LDL.LU R7, [R1+0x1220] ;  /* 0x0012200001077983 */ /* 0x000ea80000300800 */
[----:B0-----:R-:W2:Y:S01]  /*4e2e0*/  LDL.LU R26, [R1+0x1224] ;  /* 0x00122400011a7983 */ /* 0x001ea20000300800 */
[----:B------:R-:W-:Y:S01]  /*4e2f0*/  IMAD R3, R28, 0x2, R4 ;  /* 0x000000021c037824 */ /* 0x000fe200078e0204 */
[----:B-----5:R-:W-:Y:S02]  /*4e300*/  ISETP.LT.AND P1, PT, R20, c[0x0][0x17c], !P0 ;  /* 0x00005f0014007a0c */ /* 0x020fe40004721270 */
[----:B------:R-:W-:Y:S01]  /*4e310*/  PRMT R16, R9, 0x7632, R16 ;  /* 0x0000763209107816 */ /* 0x000fe20000000010 */
[----:B------:R-:W5:Y:S01]  /*4e320*/  LDL.LU R25, [R1+0x1228] ;  /* 0x0012280001197983 */ /* 0x000f620000300800 */
[----:B------:R-:W-:-:S04]  /*4e330*/  LEA R4, P6, R3, R0, 0x1 ;  /* 0x0000000003047211 */ /* 0x000fc800078c08ff */
[----:B------:R-:W-:Y:S02]  /*4e340*/  LEA.HI.X.SX32 R5, R3, R2, 0x1, P6 ;  /* 0x0000000203057211 */ /* 0x000fe400030f0eff */
[----:B------:R-:W-:Y:S02]  /*4e350*/  PRMT R13, R13, 0x7632, R13 ;  /* 0x000076320d0d7816 */ /* 0x000fe4000000000d */
[----:B---3--:R-:W-:Y:S01]  /*4e360*/  ISETP.LT.AND P4, PT, R12, c[0x0][0x17c], !P0 ;  /* 0x00005f000c007a0c */ /* 0x008fe20004781270 */
[----:B------:R-:W-:-:S05]  /*4e370*/  IMAD R12, R28, 0x2, R3 ;  /* 0x000000021c0c7824 */ /* 0x000fca00078e0203 */
[----:B------:R-:W-:Y:S01]  /*4e380*/  LEA R8, P6, R12, R0, 0x1 ;  /* 0x000000000c087211 */ /* 0x000fe200078c08ff */
[----:B------:R-:W-:-:S03]  /*4e390*/  IMAD R3, R28, 0x2, R12 ;  /* 0x000000021c037824 */ /* 0x000fc600078e020c */
[----:B------:R-:W-:Y:S01]  /*4e3a0*/  LEA.HI.X.SX32 R9, R12, R2, 0x1, P6 ;  /* 0x000000020c097211 */ /* 0x000fe200030f0eff */
[----:B------:R0:W-:Y:S04]  /*4e3b0*/  @P1 STG.E.U16 [R4.64], R16 ;  /* 0x0000001004001986 */ /* 0x0001e8000c10150a */
[----:B------:R1:W-:Y:S01]  /*4e3c0*/  @P2 STG.E.U16 [R8.64], R13 ;  /* 0x0000000d08002986 */ /* 0x0003e2000c10150a */
[----:B----4-:R-:W-:-:S03]  /*4e3d0*/  ISETP.LT.AND P3, PT, R15, c[0x0][0x17c], !P0 ;  /* 0x00005f000f007a0c */ /* 0x010fc60004761270 */
[----:B0-----:R-:W3:Y:S01]  /*4e3e0*/  LDL.LU R16, [R1+0x68] ;  /* 0x0000680001107983 */ /* 0x001ee20000300800 */
[C---:B------:R-:W-:Y:S01]  /*4e3f0*/  LEA R4, P6, R3.reuse, R0, 0x1 ;  /* 0x0000000003047211 */ /* 0x040fe200078c08ff */
[----:B-1----:R-:W-:Y:S02]  /*4e400*/  IMAD R9, R28, 0x2, R3 ;  /* 0x000000021c097824 */ /* 0x002fe400078e0203 */
[----:B------:R-:W4:Y:S01]  /*4e410*/  LDL.LU R24, [R1+0x122c] ;  /* 0x00122c0001187983 */ /* 0x000f220000300800 */
[----:B------:R-:W-:-:S03]  /*4e420*/  LEA.HI.X.SX32 R5, R3, R2, 0x1, P6 ;  /* 0x0000000203057211 */ /* 0x000fc600030f0eff */
[----:B------:R-:W4:Y:S01]  /*4e430*/  LDL.LU R15, [R1+0x48] ;  /* 0x00004800010f7983 */ /* 0x000f220000300800 */
[----:B------:R-:W-:Y:S01]  /*4e440*/  LEA R8, P6, R9, R0, 0x1 ;  /* 0x0000000009087211 */ /* 0x000fe200078c08ff */
[----:B------:R-:W-:Y:S01]  /*4e450*/  IMAD R3, R28, 0x2, R9 ;  /* 0x000000021c037824 */ /* 0x000fe200078e0209 */
[----:B------:R-:W-:Y:S01]  /*4e460*/  PRMT R17, R17, 0x7632, R17 ;  /* 0x0000763211117816 */ /* 0x000fe20000000011 */
[----:B------:R-:W4:Y:S01]  /*4e470*/  LDL.LU R20, [R1+0x1230] ;  /* 0x0012300001147983 */ /* 0x000f220000300800 */
[----:B------:R-:W-:Y:S02]  /*4e480*/  ISETP.LT.AND P1, PT, R11, c[0x0][0x17c], !P0 ;  /* 0x00005f000b007a0c */ /* 0x000fe40004721270 */
[----:B------:R-:W-:Y:S01]  /*4e490*/  LEA.HI.X.SX32 R9, R9, R2, 0x1, P6 ;  /* 0x0000000209097211 */ /* 0x000fe200030f0eff */
[----:B------:R-:W4:Y:S01]  /*4e4a0*/  LDL.LU R11, [R1+0x78] ;  /* 0x00007800010b7983 */ /* 0x000f220000300800 */
[----:B------:R-:W-:-:S03]  /*4e4b0*/  PRMT R21, R21, 0x7632, R21 ;  /* 0x0000763215157816 */ /* 0x000fc60000000015 */
[----:B------:R-:W-:Y:S04]  /*4e4c0*/  @P5 STG.E.U16 [R4.64], R17 ;  /* 0x0000001104005986 */ /* 0x000fe8000c10150a */
[----:B------:R0:W-:Y:S01]  /*4e4d0*/  @P4 STG.E.U16 [R8.64], R21 ;  /* 0x0000001508004986 */ /* 0x0001e2000c10150a */
[----:B--2---:R-:W-:-:S03]  /*4e4e0*/  ISETP.LT.AND P2, PT, R7, c[0x0][0x17c], !P0 ;  /* 0x00005f0007007a0c */ /* 0x004fc60004741270 */
[----:B------:R-:W2:Y:S01]  /*4e4f0*/  LDL.LU R7, [R1+0x18] ;  /* 0x0000180001077983 */ /* 0x000ea20000300800 */
[----:B------:R-:W-:-:S03]  /*4e500*/  ISETP.LT.AND P5, PT, R26, c[0x0][0x17c], !P0 ;  /* 0x00005f001a007a0c */ /* 0x000fc600047a1270 */
[----:B0-----:R-:W2:Y:S04]  /*4e510*/  LDL.LU R21, [R1+0xa8] ;  /* 0x0000a80001157983 */ /* 0x001ea80000300800 */
[----:B------:R-:W2:Y:S04]  /*4e520*/  LDL.LU R13, [R1+0x1234] ;  /* 0x00123400010d7983 */ /* 0x000ea80000300800 */
[----:B------:R-:W2:Y:S04]  /*4e530*/  LDL.LU R26, [R1+0x98] ;  /* 0x00009800011a7983 */ /* 0x000ea80000300800 */
[----:B------:R-:W2:Y:S01]  /*4e540*/  LDL.LU R17, [R1+0x1238] ;  /* 0x0012380001117983 */ /* 0x000ea20000300800 */
[----:B------:R-:W-:Y:S01]  /*4e550*/  LEA R4, P6, R3, R0, 0x1 ;  /* 0x0000000003047211 */ /* 0x000fe200078c08ff */
[----:B------:R-:W-:-:S02]  /*4e560*/  IMAD R12, R28, 0x2, R3 ;  /* 0x000000021c0c7824 */ /* 0x000fc400078e0203 */
[----:B------:R-:W2:Y:S01]  /*4e570*/  LDL.LU R27, [R1+0x88] ;  /* 0x00008800011b7983 */ /* 0x000ea20000300800 */
[----:B------:R-:W-:Y:S01]  /*4e580*/  LEA.HI.X.SX32 R5, R3, R2, 0x1, P6 ;  /* 0x0000000203057211 */ /* 0x000fe200030f0eff */
[----:B------:R-:W-:Y:S01]  /*4e590*/  IMAD R3, R28, 0x2, R12 ;  /* 0x000000021c037824 */ /* 0x000fe200078e020c */
[----:B------:R-:W-:-:S04]  /*4e5a0*/  LEA R8, P6, R12, R0, 0x1 ;  /* 0x000000000c087211 */ /* 0x000fc800078c08ff */
[----:B------:R-:W-:Y:S01]  /*4e5b0*/  LEA.HI.X.SX32 R9, R12, R2, 0x1, P6 ;  /* 0x000000020c097211 */ /* 0x000fe200030f0eff */
[C---:B------:R-:W-:Y:S01]  /*4e5c0*/  IMAD R12, R28.reuse, 0x2, R3 ;  /* 0x000000021c0c7824 */ /* 0x040fe200078e0203 */
[----:B-----5:R-:W-:Y:S01]  /*4e5d0*/  ISETP.LT.AND P4, PT, R25, c[0x0][0x17c], !P0 ;  /* 0x00005f0019007a0c */ /* 0x020fe20004781270 */
[----:B---3--:R0:W-:Y:S02]  /*4e5e0*/  @P3 STG.E.U16 [R4.64], R16 ;  /* 0x0000001004003986 */ /* 0x0081e4000c10150a */
[C---:B0-----:R-:W-:Y:S02]  /*4e5f0*/  LEA R4, P6, R3.reuse, R0, 0x1 ;  /* 0x0000000003047211 */ /* 0x041fe400078c08ff */
[----:B----4-:R0:W-:Y:S02]  /*4e600*/  @P1 STG.E.U16 [R8.64], R15 ;  /* 0x0000000f08001986 */ /* 0x0101e4000c10150a */
[----:B------:R-:W-:Y:S01]  /*4e610*/  LEA.HI.X.SX32 R5, R3, R2, 0x1, P6 ;  /* 0x0000000203057211 */ /* 0x000fe200030f0eff */
[----:B------:R-:W-:-:S04]  /*4e620*/  IMAD R3, R28, 0x2, R12 ;  /* 0x000000021c037824 */ /* 0x000fc800078e020c */
[----:B------:R1:W-:Y:S01]  /*4e630*/  @P2 STG.E.U16 [R4.64], R11 ;  /* 0x0000000b04002986 */ /* 0x0003e2000c10150a */
[----:B0-----:R-:W-:-:S04]  /*4e640*/  LEA R8, P6, R12, R0, 0x1 ;  /* 0x000000000c087211 */ /* 0x001fc800078c08ff */
[----:B------:R-:W-:Y:S01]  /*4e650*/  LEA.HI.X.SX32 R9, R12, R2, 0x1, P6 ;  /* 0x000000020c097211 */ /* 0x000fe200030f0eff */
[----:B------:R-:W-:Y:S01]  /*4e660*/  IMAD R12, R28, 0x2, R3 ;  /* 0x000000021c0c7824 */ /* 0x000fe200078e0203 */
[C---:B-1----:R-:W-:Y:S02]  /*4e670*/  LEA R4, P6, R3.reuse, R0, 0x1 ;  /* 0x0000000003047211 */ /* 0x042fe400078c08ff */
[----:B------:R-:W-:Y:S02]  /*4e680*/  ISETP.LT.AND P3, PT, R24, c[0x0][0x17c], !P0 ;  /* 0x00005f0018007a0c */ /* 0x000fe40004761270 */
[----:B------:R-:W-:Y:S01]  /*4e690*/  ISETP.LT.AND P1, PT, R20, c[0x0][0x17c], !P0 ;  /* 0x00005f0014007a0c */ /* 0x000fe20004721270 */
[----:B------:R-:W3:Y:S01]  /*4e6a0*/  LDL.LU R24, [R1+0x8] ;  /* 0x0000080001187983 */ /* 0x000ee20000300800 */
[----:B------:R-:W-:-:S03]  /*4e6b0*/  LEA.HI.X.SX32 R5, R3, R2, 0x1, P6 ;  /* 0x0000000203057211 */ /* 0x000fc600030f0eff */
[----:B------:R-:W4:Y:S01]  /*4e6c0*/  LDL.LU R20, [R1+0x58] ;  /* 0x0000580001147983 */ /* 0x000f220000300800 */
[----:B------:R-:W-:-:S03]  /*4e6d0*/  IMAD R3, R28, 0x2, R12 ;  /* 0x000000021c037824 */ /* 0x000fc600078e020c */
[----:B--2---:R0:W-:Y:S01]  /*4e6e0*/  @P5 STG.E.U16 [R8.64], R7 ;  /* 0x0000000708005986 */ /* 0x0041e2000c10150a */
[----:B------:R-:W-:-:S03]  /*4e6f0*/  ISETP.LT.AND P2, PT, R13, c[0x0][0x17c], !P0 ;  /* 0x00005f000d007a0c */ /* 0x000fc60004741270 */
[----:B------:R-:W2:Y:S01]  /*4e700*/  LDL.LU R13, [R1+0x1240] ;  /* 0x00124000010d7983 */ /* 0x000ea20000300800 */
[----:B0-----:R-:W-:-:S03]  /*4e710*/  LEA R8, P6, R12, R0, 0x1 ;  /* 0x000000000c087211 */ /* 0x001fc600078c08ff */
[----:B------:R-:W5:Y:S01]  /*4e720*/  LDL.LU R25, [R1+0x38] ;  /* 0x0000380001197983 */ /* 0x000f620000300800 */
[----:B------:R-:W-:-:S03]  /*4e730*/  ISETP.LT.AND P5, PT, R17, c[0x0][0x17c], !P0 ;  /* 0x00005f0011007a0c */ /* 0x000fc600047a1270 */
[----:B------:R-:W3:Y:S01]  /*4e740*/  LDL.LU R17, [R1+0x1244] ;  /* 0x0012440001117983 */ /* 0x000ee20000300800 */
[----:B------:R-:W-:-:S03]  /*4e750*/  LEA.HI.X.SX32 R9, R12, R2, 0x1, P6 ;  /* 0x000000020c097211 */ /* 0x000fc600030f0eff */
[----:B------:R-:W3:Y:S04]  /*4e760*/  LDL.LU R29, [R1+0x28] ;  /* 0x00002800011d7983 */ /* 0x000ee80000300800 */
[----:B------:R-:W3:Y:S04]  /*4e770*/  LDL.LU R12, [R1+0x123c] ;  /* 0x00123c00010c7983 */ /* 0x000ee80000300800 */
[----:B------:R0:W-:Y:S04]  /*4e780*/  @P4 STG.E.U16 [R4.64], R21 ;  /* 0x0000001504004986 */ /* 0x0001e8000c10150a */
[----:B------:R1:W-:Y:S01]  /*4e790*/  @P3 STG.E.U16 [R8.64], R26 ;  /* 0x0000001a08003986 */ /* 0x0003e2000c10150a */
[----:B0-----:R-:W-:-:S04]  /*4e7a0*/  LEA R4, P6, R3, R0, 0x1 ;  /* 0x0000000003047211 */ /* 0x001fc800078c08ff */
[----:B------:R-:W-:-:S05]  /*4e7b0*/  LEA.HI.X.SX32 R5, R3, R2, 0x1, P6 ;  /* 0x0000000203057211 */ /* 0x000fca00030f0eff */
[----:B------:R0:W-:Y:S01]  /*4e7c0*/  @P1 STG.E.U16 [R4.64], R27 ;  /* 0x0000001b04001986 */ /* 0x0001e2000c10150a */
[----:B--2---:R-:W-:-:S03]  /*4e7d0*/  ISETP.LT.AND P3, PT, R13, c[0x0][0x17c], !P0 ;  /* 0x00005f000d007a0c */ /* 0x004fc60004761270 */
[----:B------:R-:W2:Y:S01]  /*4e7e0*/  LDL.LU R13, [R1+0x1250] ;  /* 0x00125000010d7983 */ /* 0x000ea20000300800 */
[----:B---3--:R-:W-:Y:S01]  /*4e7f0*/  ISETP.LT.AND P4, PT, R12, c[0x0][0x17c], !P0 ;  /* 0x00005f000c007a0c */ /* 0x008fe20004781270 */
[----:B------:R-:W-:-:S04]  /*4e800*/  IMAD R12, R28, 0x2, R3 ;  /* 0x000000021c0c7824 */ /* 0x000fc800078e0203 */
[----:B------:R-:W-:Y:S01]  /*4e810*/  IMAD R3, R28, 0x2, R12 ;  /* 0x000000021c037824 */ /* 0x000fe200078e020c */
[----:B-1----:R-:W-:-:S04]  /*4e820*/  LEA R8, P6, R12, R0, 0x1 ;  /* 0x000000000c087211 */ /* 0x002fc800078c08ff */
[----:B------:R-:W-:Y:S02]  /*4e830*/  LEA.HI.X.SX32 R9, R12, R2, 0x1, P6 ;  /* 0x000000020c097211 */ /* 0x000fe400030f0eff */
[----:B0-----:R-:W-:Y:S01]  /*4e840*/  LEA R4, P6, R3, R0, 0x1 ;  /* 0x0000000003047211 */ /* 0x001fe200078c08ff */
[----:B------:R-:W-:Y:S01]  /*4e850*/  IMAD R12, R28, 0x2, R3 ;  /* 0x000000021c0c7824 */ /* 0x000fe200078e0203 */
[----:B------:R-:W-:Y:S02]  /*4e860*/  ISETP.LT.AND P1, PT, R17, c[0x0][0x17c], !P0 ;  /* 0x00005f0011007a0c */ /* 0x000fe40004721270 */
[----:B------:R-:W3:Y:S01]  /*4e870*/  LDL.LU R17, [R1+0x1254] ;  /* 0x0012540001117983 */ /* 0x000ee20000300800 */
[----:B------:R-:W-:-:S03]  /*4e880*/  LEA.HI.X.SX32 R5, R3, R2, 0x1, P6 ;  /* 0x0000000203057211 */ /* 0x000fc600030f0eff */
[----:B------:R-:W2:Y:S04]  /*4e890*/  LDL.LU R3, [R1+0x1248] ;  /* 0x0012480001037983 */ /* 0x000ea80000300800 */
[----:B------:R0:W-:Y:S02]  /*4e8a0*/  @P2 STG.E.U16 [R8.64], R24 ;  /* 0x0000001808002986 */ /* 0x0001e4000c10150a */
[----:B0-----:R-:W-:-:S04]  /*4e8b0*/  LEA R8, P6, R12, R0, 0x1 ;  /* 0x000000000c087211 */ /* 0x001fc800078c08ff */
[----:B------:R-:W-:Y:S02]  /*4e8c0*/  LEA.HI.X.SX32 R9, R12, R2, 0x1, P6 ;  /* 0x000000020c097211 */ /* 0x000fe400030f0eff */
[----:B--2---:R-:W-:Y:S01]  /*4e8d0*/  ISETP.LT.AND P2, PT, R3, c[0x0][0x17c], !P0 ;  /* 0x00005f0003007a0c */ /* 0x004fe20004741270 */
[----:B------:R-:W-:Y:S02]  /*4e8e0*/  IMAD R3, R28, 0x2, R12 ;  /* 0x000000021c037824 */ /* 0x000fe400078e020c */
[----:B------:R-:W2:Y:S04]  /*4e8f0*/  LDL.LU R12, [R1+0x124c] ;  /* 0x00124c00010c7983 */ /* 0x000ea80000300800 */
[----:B----4-:R0:W-:Y:S04]  /*4e900*/  @P5 STG.E.U16 [R4.64], R20 ;  /* 0x0000001404005986 */ /* 0x0101e8000c10150a */
[----:B-----5:R1:W-:Y:S01]  /*4e910*/  @P4 STG.E.U16 [R8.64], R25 ;  /* 0x0000001908004986 */ /* 0x0203e2000c10150a */
[----:B0-----:R-:W-:-:S04]  /*4e920*/  LEA R4, P6, R3, R0, 0x1 ;  /* 0x0000000003047211 */ /* 0x001fc800078c08ff */
[----:B------:R-:W-:Y:S02]  /*4e930*/  LEA.HI.X.SX32 R5, R3, R2, 0x1, P6 ;  /* 0x0000000203057211 */ /* 0x000fe400030f0eff */
[----:B------:R-:W-:Y:S02]  /*4e940*/  ISETP.LT.AND P4, PT, R13, c[0x0][0x17c], !P0 ;  /* 0x00005f000d007a0c */ /* 0x000fe40004781270 */
[----:B------:R-:W4:Y:S04]  /*4e950*/  LDL.LU R13, [R1+0x1260] ;  /* 0x00126000010d7983 */ /* 0x000f280000300800 */
[----:B------:R0:W-:Y:S01]  /*4e960*/  @P3 STG.E.U16 [R4.64], R29 ;  /* 0x0000001d04003986 */ /* 0x0001e2000c10150a */
[----:B---3--:R-:W-:-:S03]  /*4e970*/  ISETP.LT.AND P3, PT, R17, c[0x0][0x17c], !P0 ;  /* 0x00005f0011007a0c */ /* 0x008fc60004761270 */
[----:B------:R-:W3:Y:S01]  /*4e980*/  LDL.LU R17, [R1+0x1264] ;  /* 0x0012640001117983 */ /* 0x000ee20000300800 */
[----:B--2---:R-:W-:Y:S01]  /*4e990*/  ISETP.LT.AND P5, PT, R12, c[0x0][0x17c], !P0 ;  /* 0x00005f000c007a0c */ /* 0x004fe200047a1270 */
[----:B------:R-:W-:-:S04]  /*4e9a0*/  IMAD R12, R28, 0x2, R3 ;  /* 0x000000021c0c7824 */ /* 0x000fc800078e0203 */
[----:B------:R-:W-:Y:S01]  /*4e9b0*/  IMAD R3, R28, 0x2, R12 ;  /* 0x000000021c037824 */ /* 0x000fe200078e020c */
[----:B-1----:R-:W-:-:S04]  /*4e9c0*/  LEA R8, P6, R12, R0, 0x1 ;  /* 0x000000000c087211 */ /* 0x002fc800078c08ff */
[----:B------:R-:W-:Y:S02]  /*4e9d0*/  LEA.HI.X.SX32 R9, R12, R2, 0x1, P6 ;  /* 0x000000020c097211 */ /* 0x000fe400030f0eff */
[----:B0-----:R-:W-:Y:S01]  /*4e9e0*/  LEA R4, P6, R3, R0, 0x1 ;  /* 0x0000000003047211 */ /* 0x001fe200078c08ff */
[----:B------:R-:W-:-:S03]  /*4e9f0*/  IMAD R12, R28, 0x2, R3 ;  /* 0x000000021c0c7824 */ /* 0x000fc600078e0203 */
[----:B------:R-:W-:Y:S02]  /*4ea00*/  LEA.HI.X.SX32 R5, R3, R2, 0x1, P6 ;  /* 0x0000000203057211 */ /* 0x000fe400030f0eff */
[----:B------:R-:W2:Y:S04]  /*4ea10*/  LDL.LU R3, [R1+0x1258] ;  /* 0x0012580001037983 */ /* 0x000ea80000300800 */
[----:B------:R0:W-:Y:S04]  /*4ea20*/  @P1 STG.E.U16 [R8.64], R6 ;  /* 0x0000000608001986 */ /* 0x0001e8000c10150a */
[----:B------:R1:W-:Y:S01]  /*4ea30*/  @P2 STG.E.U16 [R4.64], R10 ;  /* 0x0000000a04002986 */ /* 0x0003e2000c10150a */
[----:B0-----:R-:W-:-:S04]  /*4ea40*/  LEA R8, P6, R12, R0, 0x1 ;  /* 0x000000000c087211 */ /* 0x001fc800078c08ff */
[----:B------:R-:W-:-:S05]  /*4ea50*/  LEA.HI.X.SX32 R9, R12, R2, 0x1, P6 ;  /* 0x000000020c097211 */ /* 0x000fca00030f0eff */
[----:B------:R-:W-:Y:S01]  /*4ea60*/  @P5 STG.E.U16 [R8.64], R14 ;  /* 0x0000000e08005986 */ /* 0x000fe2000c10150a */
[----:B----4-:R-:W-:Y:S02]  /*4ea70*/  ISETP.LT.AND P5, PT, R13, c[0x0][0x17c], !P0 ;  /* 0x00005f000d007a0c */ /* 0x010fe400047a1270 */
[----:B--2---:R-:W-:Y:S01]  /*4ea80*/  ISETP.LT.AND P1, PT, R3, c[0x0][0x17c], !P0 ;  /* 0x00005f0003007a0c */ /* 0x004fe20004721270 */
[----:B------:R-:W-:Y:S02]  /*4ea90*/  IMAD R3, R28, 0x2, R12 ;  /* 0x000000021c037824 */ /* 0x000fe400078e020c */
[----:B------:R-:W2:Y:S03]  /*4eaa0*/  LDL.LU R12, [R1+0x125c] ;  /* 0x00125c00010c7983 */ /* 0x000ea60000300800 */
[C---:B-1----:R-:W-:Y:S01]  /*4eab0*/  LEA R4, P6, R3.reuse, R0, 0x1 ;  /* 0x0000000003047211 */ /* 0x042fe200078c08ff */
[----:B------:R-:W4:Y:S03]  /*4eac0*/  LDL.LU R13, [R1+0x126c] ;  /* 0x00126c00010d7983 */ /* 0x000f260000300800 */
[----:B------:R-:W-:-:S05]  /*4ead0*/  LEA.HI.X.SX32 R5, R3, R2, 0x1, P6 ;  /* 0x0000000203057211 */ /* 0x000fca00030f0eff */
[----:B------:R0:W-:Y:S01]  /*4eae0*/  @P4 STG.E.U16 [R4.64], R18 ;  /* 0x0000001204004986 */ /* 0x0001e2000c10150a */
[----:B---3--:R-:W-:-:S03]  /*4eaf0*/  ISETP.LT.AND P4, PT, R17, c[0x0][0x17c], !P0 ;  /* 0x00005f0011007a0c */ /* 0x008fc60004781270 */
[----:B------:R-:W3:Y:S04]  /*4eb00*/  LDL.LU R17, [R1+0x1270] ;  /* 0x0012700001117983 */ /* 0x000ee80000300800 */
        /* <DEDUP_REMOVED lines=9> */
[----:B------:R-:W-:Y:S02]  /*4eba0*/  LEA.HI.X.SX32 R9, R12, R2, 0x1, P6 ;  /* 0x000000020c097211 */ /* 0x000fe400030f0eff */
[----:B------:R-:W-:-:S03]  /*4ebb0*/  LEA R4, P6, R3, R0, 0x1 ;  /* 0x0000000003047211 */ /* 0x000fc600078c08ff */
[----:B------:R0:W-:Y:S01]  /*4ebc0*/  @P3 STG.E.U16 [R8.64], R22 ;  /* 0x0000001608003986 */ /* 0x0001e2000c10150a */
[----:B-----5:R-:W-:Y:S02]  /*4ebd0*/  ISETP.LT.AND P3, PT, R5, c[0x0][0x17c], !P0 ;  /* 0x00005f0005007a0c */ /* 0x020fe40004761270 */
[----:B------:R-:W-:-:S05]  /*4ebe0*/  LEA.HI.X.SX32 R5, R3, R2, 0x1, P6 ;  /* 0x0000000203057211 */ /* 0x000fca00030f0eff */
[----:B------:R1:W-:Y:S01]  /*4ebf0*/  @P1 STG.E.U16 [R4.64], R10 ;  /* 0x0000000a04001986 */ /* 0x0003e2000c10150a */
[----:B----4-:R-:W-:-:S03]  /*4ec00*/  ISETP.LT.AND P1, PT, R13, c[0x0][0x17c], !P0 ;  /* 0x00005f000d007a0c */ /* 0x010fc60004721270 */
[----:B------:R-:W2:Y:S01]  /*4ec10*/  LDL.LU R13, [R1+0x1278] ;  /* 0x00127800010d7983 */ /* 0x000ea20000300800 */
[----:B------:R-:W-:-:S05]  /*4ec20*/  IMAD R12, R28, 0x2, R3 ;  /* 0x000000021c0c7824 */ /* 0x000fca00078e0203 */
[----:B0-----:R-:W-:Y:S01]  /*4ec30*/  LEA R8, P6, R12, R0, 0x1 ;  /* 0x000000000c087211 */ /* 0x001fe200078c08ff */
[----:B------:R-:W-:-:S03]  /*4ec40*/  IMAD R3, R28, 0x2, R12 ;  /* 0x000000021c037824 */ /* 0x000fc600078e020c */
[----:B------:R-:W-:Y:S02]  /*4ec50*/  LEA.HI.X.SX32 R9, R12, R2, 0x1, P6 ;  /* 0x000000020c097211 */ /* 0x000fe400030f0eff */
[----:B-1----:R-:W-:-:S03]  /*4ec60*/  LEA R4, P6, R3, R0, 0x1 ;  /* 0x0000000003047211 */ /* 0x002fc600078c08ff */
[----:B------:R0:W-:Y:S01]  /*4ec70*/  @P2 STG.E.U16 [R8.64], R6 ;  /* 0x0000000608002986 */ /* 0x0001e2000c10150a */
[----:B------:R-:W-:Y:S02]  /*4ec80*/  LEA.HI.X.SX32 R5, R3, R2, 0x1, P6 ;  /* 0x0000000203057211 */ /* 0x000fe400030f0eff */
[----:B------:R-:W-:Y:S01]  /*4ec90*/  PRMT R10, R7, 0x7632, R10 ;  /* 0x00007632070a7816 */ /* 0x000fe2000000000a */
[C---:B0-----:R-:W-:Y:S01]  /*4eca0*/  IMAD R9, R28.reuse, 0x2, R3 ;  /* 0x000000021c097824 */ /* 0x041fe200078e0203 */
[----:B------:R-:W-:Y:S02]  /*4ecb0*/  PRMT R6, R11, 0x7632, R6 ;  /* 0x000076320b067816 */ /* 0x000fe40000000006 */
[----:B------:R-:W4:Y:S02]  /*4ecc0*/  LDL.LU R11, [R1+0x1398] ;  /* 0x00139800010b7983 */ /* 0x000f240000300800 */
[----:B------:R-:W-:Y:S01]  /*4ecd0*/  LEA R8, P6, R9, R0, 0x1 ;  /* 0x0000000009087211 */ /* 0x000fe200078c08ff */
[----:B------:R-:W-:-:S03]  /*4ece0*/  IMAD R3, R28, 0x2, R9 ;  /* 0x000000021c037824 */ /* 0x000fc600078e0209 */
[----:B------:R-:W-:Y:S01]  /*4ecf0*/  LEA.HI.X.SX32 R9, R9, R2, 0x1, P6 ;  /* 0x0000000209097211 */ /* 0x000fe200030f0eff */
[----:B------:R0:W-:Y:S01]  /*4ed00*/  @P5 STG.E.U16 [R4.64], R6 ;  /* 0x0000000604005986 */ /* 0x0001e2000c10150a */
[----:B---3--:R-:W-:Y:S02]  /*4ed10*/  ISETP.LT.AND P2, PT, R17, c[0x0][0x17c], !P0 ;  /* 0x00005f0011007a0c */ /* 0x008fe40004741270 */
[----:B------:R-:W-:Y:S01]  /*4ed20*/  ISETP.LT.AND P5, PT, R16, c[0x0][0x17c], !P0 ;  /* 0x00005f0010007a0c */ /* 0x000fe200047a1270 */
[----:B------:R-:W3:Y:S04]  /*4ed30*/  LDL.LU R17, [R1+0x127c] ;  /* 0x00127c0001117983 */ /* 0x000ee80000300800 */
[----:B------:R-:W5:Y:S04]  /*4ed40*/  LDL.LU R16, [R1+0x1280] ;  /* 0x0012800001107983 */ /* 0x000f680000300800 */
[----:B------:R1:W-:Y:S04]  /*4ed50*/  @P4 STG.E.U16 [R8.64], R10 ;  /* 0x0000000a08004986 */ /* 0x0003e8000c10150a */
[----:B------:R-:W4:Y:S01]  /*4ed60*/  LDL.LU R7, [R1+0x1394] ;  /* 0x0013940001077983 */ /* 0x000f220000300800 */
[----:B--2---:R-:W-:-:S03]  /*4ed70*/  ISETP.LT.AND P4, PT, R13, c[0x0][0x17c], !P0 ;  /* 0x00005f000d007a0c */ /* 0x004fc60004781270 */
[----:B------:R-:W2:Y:S01]  /*4ed80*/  LDL.LU R13, [R1+0x1284] ;  /* 0x00128400010d7983 */ /* 0x000ea20000300800 */
[----:B0-----:R-:W-:Y:S01]  /*4ed90*/  LEA R4, P6, R3, R0, 0x1 ;  /* 0x0000000003047211 */ /* 0x001fe200078c08ff */
[----:B------:R-:W-:Y:S01]  /*4eda0*/  IMAD R12, R28, 0x2, R3 ;  /* 0x000000021c0c7824 */ /* 0x000fe200078e0203 */
[----:B------:R-:W-:Y:S02]  /*4edb0*/  PRMT R6, R21, 0x7632, R6 ;  /* 0x0000763215067816 */ /* 0x000fe40000000006 */
[----:B------:R-:W-:Y:S02]  /*4edc0*/  LEA.HI.X.SX32 R5, R3, R2, 0x1, P6 ;  /* 0x0000000203057211 */ /* 0x000fe400030f0eff */
[----:B-1----:R-:W-:-:S03]  /*4edd0*/  LEA R8, P6, R12, R0, 0x1 ;  /* 0x000000000c087211 */ /* 0x002fc600078c08ff */
[----:B------:R0:W-:Y:S01]  /*4ede0*/  @P3 STG.E.U16 [R4.64], R6 ;  /* 0x0000000604003986 */ /* 0x0001e2000c10150a */
[----:B------:R-:W-:Y:S02]  /*4edf0*/  LEA.HI.X.SX32 R9, R12, R2, 0x1, P6 ;  /* 0x000000020c097211 */ /* 0x000fe400030f0eff */
[----:B------:R-:W-:Y:S01]  /*4ee00*/  PRMT R10, R27, 0x7632, R10 ;  /* 0x000076321b0a7816 */ /* 0x000fe2000000000a */
[----:B0-----:R-:W-:Y:S01]  /*4ee10*/  IMAD R5, R28, 0x2, R12 ;  /* 0x000000021c057824 */ /* 0x001fe200078e020c */
[----:B------:R-:W-:-:S04]  /*4ee20*/  PRMT R6, R26, 0x7632, R6 ;  /* 0x000076321a067816 */ /* 0x000fc80000000006 */
[----:B------:R-:W-:Y:S01]  /*4ee30*/  LEA R4, P6, R5, R0, 0x1 ;  /* 0x0000000005047211 */ /* 0x000fe200078c08ff */
[----:B------:R-:W-:-:S03]  /*4ee40*/  IMAD R3, R28, 0x2, R5 ;  /* 0x000000021c037824 */ /* 0x000fc600078e0205 */
[----:B------:R-:W-:Y:S01]  /*4ee50*/  LEA.HI.X.SX32 R5, R5, R2, 0x1, P6 ;  /* 0x0000000205057211 */ /* 0x000fe200030f0eff */
[----:B------:R0:W-:Y:S04]  /*4ee60*/  @P1 STG.E.U16 [R8.64], R6 ;  /* 0x0000000608001986 */ /* 0x0001e8000c10150a */
[----:B------:R1:W-:Y:S01]  /*4ee70*/  @P2 STG.E.U16 [R4.64], R10 ;  /* 0x0000000a04002986 */ /* 0x0003e2000c10150a */
[----:B---3--:R-:W-:-:S03]  /*4ee80*/  ISETP.LT.AND P3, PT, R17, c[0x0][0x17c], !P0 ;  /* 0x00005f0011007a0c */ /* 0x008fc60004761270 */
[----:B------:R-:W3:Y:S01]  /*4ee90*/  LDL.LU R17, [R1+0x1288] ;  /* 0x0012880001117983 */ /* 0x000ee20000300800 */
[----:B-----5:R-:W-:-:S03]  /*4eea0*/  ISETP.LT.AND P1, PT, R16, c[0x0][0x17c], !P0 ;  /* 0x00005f0010007a0c */ /* 0x020fc60004721270 */
[----:B------:R-:W5:Y:S04]  /*4eeb0*/  LDL.LU R16, [R1+0x128c] ;  /* 0x00128c0001107983 */ /* 0x000f680000300800 */
[----:B------:R-:W3:Y:S01]  /*4eec0*/  LDL.LU R21, [R1+0x1290] ;  /* 0x0012900001157983 */ /* 0x000ee20000300800 */
[----:B--2---:R-:W-:-:S03]  /*4eed0*/  ISETP.LT.AND P2, PT, R13, c[0x0][0x17c], !P0 ;  /* 0x00005f000d007a0c */ /* 0x004fc60004741270 */
[----:B------:R-:W2:Y:S01]  /*4eee0*/  LDL.LU R13, [R1+0x1294] ;  /* 0x00129400010d7983 */ /* 0x000ea20000300800 */
[C---:B0-----:R-:W-:Y:S01]  /*4eef0*/  LEA R8, P6, R3.reuse, R0, 0x1 ;  /* 0x0000000003087211 */ /* 0x041fe200078c08ff */
[----:B------:R-:W-:Y:S01]  /*4ef00*/  IMAD R12, R28, 0x2, R3 ;  /* 0x000000021c0c7824 */ /* 0x000fe200078e0203 */
[----:B------:R-:W-:Y:S02]  /*4ef10*/  PRMT R6, R24, 0x7632, R6 ;  /* 0x0000763218067816 */ /* 0x000fe40000000006 */
[----:B------:R-:W-:Y:S01]  /*4ef20*/  LEA.HI.X.SX32 R9, R3, R2, 0x1, P6 ;  /* 0x0000000203097211 */ /* 0x000fe200030f0eff */
[----:B------:R-:W-:Y:S01]  /*4ef30*/  IMAD R3, R28, 0x2, R12 ;  /* 0x000000021c037824 */ /* 0x000fe200078e020c */
[----:B-1----:R-:W-:-:S03]  /*4ef40*/  LEA R4, P6, R12, R0, 0x1 ;  /* 0x000000000c047211 */ /* 0x002fc600078c08ff */
[----:B------:R0:W-:Y:S01]  /*4ef50*/  @P5 STG.E.U16 [R8.64], R6 ;  /* 0x0000000608005986 */ /* 0x0001e2000c10150a */
[----:B------:R-:W-:Y:S01]  /*4ef60*/  LEA.HI.X.SX32 R5, R12, R2, 0x1, P6 ;  /* 0x000000020c057211 */ /* 0x000fe200030f0eff */
[----:B------:R-:W-:Y:S01]  /*4ef70*/  IMAD R12, R28, 0x2, R3 ;  /* 0x000000021c0c7824 */ /* 0x000fe200078e0203 */
[----:B------:R-:W-:Y:S02]  /*4ef80*/  PRMT R10, R25, 0x7632, R10 ;  /* 0x00007632190a7816 */ /* 0x000fe4000000000a */
[----:B0-----:R-:W-:Y:S02]  /*4ef90*/  PRMT R6, R20, 0x7632, R6 ;  /* 0x0000763214067816 */ /* 0x001fe40000000006 */
[C---:B------:R-:W-:Y:S01]  /*4efa0*/  LEA R8, P6, R3.reuse, R0, 0x1 ;  /* 0x0000000003087211 */ /* 0x040fe200078c08ff */
[----:B------:R-:W4:Y:S03]  /*4efb0*/  LDL.LU R20, [R1+0x1298] ;  /* 0x0012980001147983 */ /* 0x000f260000300800 */
[----:B------:R-:W-:Y:S01]  /*4efc0*/  LEA.HI.X.SX32 R9, R3, R2, 0x1, P6 ;  /* 0x0000000203097211 */ /* 0x000fe200030f0eff */
[----:B------:R0:W-:Y:S04]  /*4efd0*/  @P4 STG.E.U16 [R4.64], R6 ;  /* 0x0000000604004986 */ /* 0x0001e8000c10150a */
[----:B------:R-:W-:Y:S01]  /*4efe0*/  @P3 STG.E.U16 [R8.64], R10 ;  /* 0x0000000a08003986 */ /* 0x000fe2000c10150a */
[----:B0-----:R-:W-:-:S02]  /*4eff0*/  LEA R4, P6, R12, R0, 0x1 ;  /* 0x000000000c047211 */ /* 0x001fc400078c08ff */
[----:B------:R-:W-:Y:S02]  /*4f000*/  PRMT R6, R29, 0x7632, R6 ;  /* 0x000076321d067816 */ /* 0x000fe40000000006 */
[----:B------:R-:W-:Y:S02]  /*4f010*/  LEA.HI.X.SX32 R5, R12, R2, 0x1, P6 ;  /* 0x000000020c057211 */ /* 0x000fe400030f0eff */
[----:B---3--:R-:W-:Y:S02]  /*4f020*/  ISETP.LT.AND P5, PT, R17, c[0x0][0x17c], !P0 ;  /* 0x00005f0011007a0c */ /* 0x008fe400047a1270 */
[----:B------:R-:W3:Y:S01]  /*4f030*/  LDL.LU R17, [R1+0x129c] ;  /* 0x00129c0001117983 */ /* 0x000ee20000300800 */
[----:B-----5:R-:W-:-:S03]  /*4f040*/  ISETP.LT.AND P4, PT, R16, c[0x0][0x17c], !P0 ;  /* 0x00005f0010007a0c */ /* 0x020fc60004781270 */
[----:B------:R0:W-:Y:S04]  /*4f050*/  @P1 STG.E.U16 [R4.64], R6 ;  /* 0x0000000604001986 */ /* 0x0001e8000c10150a */
[----:B------:R-:W5:Y:S01]  /*4f060*/  LDL.LU R16, [R1+0x12a0] ;  /* 0x0012a00001107983 */ /* 0x000f620000300800 */
[----:B--2---:R-:W-:-:S03]  /*4f070*/  ISETP.LT.AND P1, PT, R13, c[0x0][0x17c], !P0 ;  /* 0x00005f000d007a0c */ /* 0x004fc60004721270 */
[----:B------:R-:W2:Y:S01]  /*4f080*/  LDL.LU R13, [R1+0x12a4] ;  /* 0x0012a400010d7983 */ /* 0x000ea20000300800 */
[----:B------:R-:W-:Y:S01]  /*4f090*/  IMAD R3, R28, 0x2, R12 ;  /* 0x000000021c037824 */ /* 0x000fe200078e020c */
[----:B0-----:R-:W-:Y:S02]  /*4f0a0*/  PRMT R6, R6, 0x7632, R6 ;  /* 0x0000763206067816 */ /* 0x001fe40000000006 */
[----:B------:R-:W-:Y:S01]  /*4f0b0*/  PRMT R10, R10, 0x7632, R10 ;  /* 0x000076320a0a7816 */ /* 0x000fe2000000000a */
[C---:B------:R-:W-:Y:S01]  /*4f0c0*/  IMAD R5, R28.reuse, 0x2, R3 ;  /* 0x000000021c057824 */ /* 0x040fe200078e0203 */
[C---:B------:R-:W-:Y:S01]  /*4f0d0*/  LEA R8, P6, R3.reuse, R0, 0x1 ;  /* 0x0000000003087211 */ /* 0x040fe200078c08ff */
[----:B------:R-:W2:Y:S03]  /*4f0e0*/  LDL.LU R24, [R1+0x12a8] ;  /* 0x0012a80001187983 */ /* 0x000ea60000300800 */
[----:B------:R-:W-:Y:S01]  /*4f0f0*/  LEA.HI.X.SX32 R9, R3, R2, 0x1, P6 ;  /* 0x0000000203097211 */ /* 0x000fe200030f0eff */
[----:B------:R-:W-:Y:S01]  /*4f100*/  IMAD R3, R28, 0x2, R5 ;  /* 0x000000021c037824 */ /* 0x000fe200078e0205 */
[----:B------:R-:W-:-:S03]  /*4f110*/  LEA R4, P6, R5, R0, 0x1 ;  /* 0x0000000005047211 */ /* 0x000fc600078c08ff */
[----:B------:R0:W-:Y:S01]  /*4f120*/  @P2 STG.E.U16 [R8.64], R6 ;  /* 0x0000000608002986 */ /* 0x0001e2000c10150a */
[----:B------:R-:W-:Y:S02]  /*4f130*/  LEA.HI.X.SX32 R5, R5, R2, 0x1, P6 ;  /* 0x0000000205057211 */ /* 0x000fe400030f0eff */
[----:B------:R-:W-:Y:S02]  /*4f140*/  ISETP.LT.AND P3, PT, R21, c[0x0][0x17c], !P0 ;  /* 0x00005f0015007a0c */ /* 0x000fe40004761270 */
[----:B------:R-:W-:Y:S01]  /*4f150*/  PRMT R14, R14, 0x7632, R14 ;  /* 0x000076320e0e7816 */ /* 0x000fe2000000000e */
[----:B------:R1:W-:Y:S01]  /*4f160*/  @P5 STG.E.U16 [R4.64], R10 ;  /* 0x0000000a04005986 */ /* 0x0003e2000c10150a */
[C---:B0-----:R-:W-:Y:S01]  /*4f170*/  IMAD R6, R28.reuse, 0x2, R3 ;  /* 0x000000021c067824 */ /* 0x041fe200078e0203 */
[C---:B------:R-:W-:Y:S02]  /*4f180*/  LEA R8, P6, R3.reuse, R0, 0x1 ;  /* 0x0000000003087211 */ /* 0x040fe400078c08ff */
[----:B------:R-:W2:Y:S02]  /*4f190*/  LDL.LU R21, [R1+0x12ac] ;  /* 0x0012ac0001157983 */ /* 0x000ea40000300800 */
[----:B------:R-:W-:Y:S01]  /*4f1a0*/  LEA.HI.X.SX32 R9, R3, R2, 0x1, P6 ;  /* 0x0000000203097211 */ /* 0x000fe200030f0eff */
[----:B------:R-:W-:Y:S01]  /*4f1b0*/  IMAD R3, R28, 0x2, R6 ;  /* 0x000000021c037824 */ /* 0x000fe200078e0206 */
[----:B-1----:R-:W-:-:S03]  /*4f1c0*/  LEA R4, P6, R6, R0, 0x1 ;  /* 0x0000000006047211 */ /* 0x002fc600078c08ff */
[----:B------:R0:W-:Y:S01]  /*4f1d0*/  @P4 STG.E.U16 [R8.64], R14 ;  /* 0x0000000e08004986 */ /* 0x0001e2000c10150a */
[----:B------:R-:W-:Y:S02]  /*4f1e0*/  LEA.HI.X.SX32 R5, R6, R2, 0x1, P6 ;  /* 0x0000000206057211 */ /* 0x000fe400030f0eff */
[----:B------:R-:W-:Y:S02]  /*4f1f0*/  PRMT R18, R18, 0x7632, R18 ;  /* 0x0000763212127816 */ /* 0x000fe40000000012 */
[----:B------:R-:W-:Y:S02]  /*4f200*/  PRMT R22, R22, 0x7632, R22 ;  /* 0x0000763216167816 */ /* 0x000fe40000000016 */
[----:B----4-:R-:W-:Y:S02]  /*4f210*/  ISETP.LT.AND P2, PT, R20, c[0x0][0x17c], !P0 ;  /* 0x00005f0014007a0c */ /* 0x010fe40004741270 */
[----:B0-----:R-:W-:Y:S01]  /*4f220*/  LEA R8, P6, R3, R0, 0x1 ;  /* 0x0000000003087211 */ /* 0x001fe200078c08ff */
[----:B------:R-:W4:Y:S01]  /*4f230*/  LDL.LU R14, [R1+0x4c] ;  /* 0x00004c00010e7983 */ /* 0x000f220000300800 */
[----:B---3--:R-:W-:-:S02]  /*4f240*/  ISETP.LT.AND P5, PT, R17, c[0x0][0x17c], !P0 ;  /* 0x00005f0011007a0c */ /* 0x008fc400047a1270 */
[----:B------:R-:W-:Y:S01]  /*4f250*/  LEA.HI.X.SX32 R9, R3, R2, 0x1, P6 ;  /* 0x0000000203097211 */ /* 0x000fe200030f0eff */
[----:B------:R-:W3:Y:S01]  /*4f260*/  LDL.LU R20, [R1+0x12b0] ;  /* 0x0012b00001147983 */ /* 0x000ee20000300800 */
[----:B-----5:R-:W-:-:S03]  /*4f270*/  ISETP.LT.AND P4, PT, R16, c[0x0][0x17c], !P0 ;  /* 0x00005f0010007a0c */ /* 0x020fc60004781270 */
[----:B------:R-:W5:Y:S04]  /*4f280*/  LDL.LU R17, [R1+0x7c] ;  /* 0x00007c0001117983 */ /* 0x000f680000300800 */
[----:B------:R-:W-:Y:S04]  /*4f290*/  @P3 STG.E.U16 [R4.64], R18 ;  /* 0x0000001204003986 */ /* 0x000fe8000c10150a */
[----:B------:R-:W3:Y:S04]  /*4f2a0*/  LDL.LU R16, [R1+0x1c] ;  /* 0x00001c0001107983 */ /* 0x000ee80000300800 */
[----:B------:R0:W-:Y:S01]  /*4f2b0*/  @P1 STG.E.U16 [R8.64], R22 ;  /* 0x0000001608001986 */ /* 0x0001e2000c10150a */
[----:B--2---:R-:W-:-:S03]  /*4f2c0*/  ISETP.LT.AND P3, PT, R13, c[0x0][0x17c], !P0 ;  /* 0x00005f000d007a0c */ /* 0x004fc60004761270 */
[----:B------:R-:W2:Y:S04]  /*4f2d0*/  LDL.LU R13, [R1+0xac] ;  /* 0x0000ac00010d7983 */ /* 0x000ea80000300800 */
[----:B0-----:R-:W2:Y:S01]  /*4f2e0*/  LDL.LU R22, [R1+0x6c] ;  /* 0x00006c0001167983 */ /* 0x001ea20000300800 */
[----:B------:R-:W-:-:S03]  /*4f2f0*/  IMAD R6, R28, 0x2, R3 ;  /* 0x000000021c067824 */ /* 0x000fc600078e0203 */
[----:B------:R-:W3:Y:S02]  /*4f300*/  LDL.LU R18, [R1+0x12b4] ;  /* 0x0012b40001127983 */ /* 0x000ee40000300800 */
[C---:B------:R-:W-:Y:S02]  /*4f310*/  LEA R4, P6, R6.reuse, R0, 0x1 ;  /* 0x0000000006047211 */ /* 0x040fe400078c08ff */
[----:B------:R-:W3:Y:S02]  /*4f320*/  LDL.LU R26, [R1+0x9c] ;  /* 0x00009c00011a7983 */ /* 0x000ee40000300800 */
[----:B------:R-:W-:Y:S01]  /*4f330*/  LEA.HI.X.SX32 R5, R6, R2, 0x1, P6 ;  /* 0x0000000206057211 */ /* 0x000fe200030f0eff */
[----:B------:R-:W-:-:S04]  /*4f340*/  IMAD R3, R28, 0x2, R6 ;  /* 0x000000021c037824 */ /* 0x000fc800078e0206 */
[----:B------:R-:W-:Y:S01]  /*4f350*/  IMAD R6, R28, 0x2, R3 ;  /* 0x000000021c067824 */ /* 0x000fe200078e0203 */
[----:B------:R-:W-:Y:S01]  /*4f360*/  LEA R8, P6, R3, R0, 0x1 ;  /* 0x0000000003087211 */ /* 0x000fe200078c08ff */
[----:B--2---:R0:W-:Y:S01]  /*4f370*/  @P2 STG.E.U16 [R4.64], R22 ;  /* 0x0000001604002986 */ /* 0x0041e2000c10150a */
[----:B------:R-:W-:-:S03]  /*4f380*/  ISETP.LT.AND P2, PT, R21, c[0x0][0x17c], !P0 ;  /* 0x00005f0015007a0c */ /* 0x000fc60004741270 */
[----:B------:R-:W2:Y:S01]  /*4f390*/  LDL.LU R21, [R1+0x12b8] ;  /* 0x0012b80001157983 */ /* 0x000ea20000300800 */
[----:B------:R-:W-:Y:S01]  /*4f3a0*/  LEA.HI.X.SX32 R9, R3, R2, 0x1, P6 ;  /* 0x0000000203097211 */ /* 0x000fe200030f0eff */
[----:B------:R-:W-:Y:S01]  /*4f3b0*/  IMAD R3, R28, 0x2, R6 ;  /* 0x000000021c037824 */ /* 0x000fe200078e0206 */
[----:B------:R-:W-:Y:S01]  /*4f3c0*/  ISETP.LT.AND P1, PT, R24, c[0x0][0x17c], !P0 ;  /* 0x00005f0018007a0c */ /* 0x000fe20004721270 */
[----:B------:R-:W2:Y:S01]  /*4f3d0*/  LDL.LU R27, [R1+0x8c] ;  /* 0x00008c00011b7983 */ /* 0x000ea20000300800 */
[----:B0-----:R-:W-:-:S03]  /*4f3e0*/  LEA R4, P6, R6, R0, 0x1 ;  /* 0x0000000006047211 */ /* 0x001fc600078c08ff */
[----:B----4-:R0:W-:Y:S01]  /*4f3f0*/  @P5 STG.E.U16 [R8.64], R14 ;  /* 0x0000000e08005986 */ /* 0x0101e2000c10150a */
[----:B------:R-:W-:Y:S01]  /*4f400*/  LEA.HI.X.SX32 R5, R6, R2, 0x1, P6 ;  /* 0x0000000206057211 */ /* 0x000fe200030f0eff */
[----:B------:R-:W-:Y:S02]  /*4f410*/  IMAD R6, R28, 0x2, R3 ;  /* 0x000000021c067824 */ /* 0x000fe400078e0203 */
[----:B------:R-:W4:Y:S01]  /*4f420*/  LDL.LU R24, [R1+0xc] ;  /* 0x00000c0001187983 */ /* 0x000f220000300800 */
[----:B0-----:R-:W-:-:S03]  /*4f430*/  LEA R8, P6, R3, R0, 0x1 ;  /* 0x0000000003087211 */ /* 0x001fc600078c08ff */
[----:B-----5:R0:W-:Y:S01]  /*4f440*/  @P4 STG.E.U16 [R4.64], R17 ;  /* 0x0000001104004986 */ /* 0x0201e2000c10150a */
[----:B------:R-:W-:Y:S01]  /*4f450*/  LEA.HI.X.SX32 R9, R3, R2, 0x1, P6 ;  /* 0x0000000203097211 */ /* 0x000fe200030f0eff */
[----:B------:R-:W-:Y:S02]  /*4f460*/  IMAD R3, R28, 0x2, R6 ;  /* 0x000000021c037824 */ /* 0x000fe400078e0206 */
[----:B------:R-:W5:Y:S01]  /*4f470*/  LDL.LU R25, [R1+0x5c] ;  /* 0x00005c0001197983 */ /* 0x000f620000300800 */
[----:B---3--:R-:W-:Y:S02]  /*4f480*/  ISETP.LT.AND P4, PT, R18, c[0x0][0x17c], !P0 ;  /* 0x00005f0012007a0c */ /* 0x008fe40004781270 */
[----:B0-----:R-:W-:Y:S01]  /*4f490*/  LEA R4, P6, R6, R0, 0x1 ;  /* 0x0000000006047211 */ /* 0x001fe200078c08ff */
[----:B------:R0:W-:Y:S01]  /*4f4a0*/  @P3 STG.E.U16 [R8.64], R16 ;  /* 0x0000001008003986 */ /* 0x0001e2000c10150a */
[----:B------:R-:W-:Y:S02]  /*4f4b0*/  ISETP.LT.AND P5, PT, R20, c[0x0][0x17c], !P0 ;  /* 0x00005f0014007a0c */ /* 0x000fe400047a1270 */
[----:B------:R-:W-:Y:S01]  /*4f4c0*/  LEA.HI.X.SX32 R5, R6, R2, 0x1, P6 ;  /* 0x0000000206057211 */ /* 0x000fe200030f0eff */
[----:B------:R-:W3:Y:S01]  /*4f4d0*/  LDL.LU R18, [R1+0x12c0] ;  /* 0x0012c00001127983 */ /* 0x000ee20000300800 */
[----:B------:R-:W-:-:S03]  /*4f4e0*/  IMAD R6, R28, 0x2, R3 ;  /* 0x000000021c067824 */ /* 0x000fc600078e0203 */
[----:B------:R-:W4:Y:S01]  /*4f4f0*/  LDL.LU R20, [R1+0x3c] ;  /* 0x00003c0001147983 */ /* 0x000f220000300800 */
[----:B0-----:R-:W-:-:S04]  /*4f500*/  LEA R8, P6, R3, R0, 0x1 ;  /* 0x0000000003087211 */ /* 0x001fc800078c08ff */
        /* <DEDUP_REMOVED lines=23> */
[----:B----4-:R0:W-:Y:S02]  /*4f680*/  @P4 STG.E.U16 [R8.64], R24 ;  /* 0x0000001808004986 */ /* 0x0101e4000c10150a */
[----:B0-----:R-:W-:-:S04]  /*4f690*/  LEA R8, P6, R3, R0, 0x1 ;  /* 0x0000000003087211 */ /* 0x001fc800078c08ff */
[----:B------:R-:W-:Y:S02]  /*4f6a0*/  LEA.HI.X.SX32 R9, R3, R2, 0x1, P6 ;  /* 0x0000000203097211 */ /* 0x000fe400030f0eff */
[----:B--2---:R-:W-:Y:S01]  /*4f6b0*/  ISETP.LT.AND P4, PT, R6, c[0x0][0x17c], !P0 ;  /* 0x00005f0006007a0c */ /* 0x004fe20004781270 */
[----:B------:R-:W-:Y:S02]  /*4f6c0*/  IMAD R6, R28, 0x2, R3 ;  /* 0x000000021c067824 */ /* 0x000fe400078e0203 */
[----:B------:R-:W2:Y:S04]  /*4f6d0*/  LDL.LU R3, [R1+0x12cc] ;  /* 0x0012cc0001037983 */ /* 0x000ea80000300800 */
[----:B-----5:R0:W-:Y:S04]  /*4f6e0*/  @P3 STG.E.U16 [R4.64], R25 ;  /* 0x0000001904003986 */ /* 0x0201e8000c10150a */
[----:B------:R1:W-:Y:S01]  /*4f6f0*/  @P1 STG.E.U16 [R8.64], R20 ;  /* 0x0000001408001986 */ /* 0x0003e2000c10150a */
[----:B0-----:R-:W-:-:S04]  /*4f700*/  LEA R4, P6, R6, R0, 0x1 ;  /* 0x0000000006047211 */ /* 0x001fc800078c08ff */
[----:B------:R-:W-:Y:S02]  /*4f710*/  LEA.HI.X.SX32 R5, R6, R2, 0x1, P6 ;  /* 0x0000000206057211 */ /* 0x000fe400030f0eff */
[----:B---3--:R-:W-:Y:S02]  /*4f720*/  ISETP.LT.AND P1, PT, R18, c[0x0][0x17c], !P0 ;  /* 0x00005f0012007a0c */ /* 0x008fe40004721270 */
[----:B------:R-:W3:Y:S04]  /*4f730*/  LDL.LU R18, [R1+0x12e4] ;  /* 0x0012e40001127983 */ /* 0x000ee80000300800 */
[----:B------:R0:W-:Y:S01]  /*4f740*/  @P2 STG.E.U16 [R4.64], R29 ;  /* 0x0000001d04002986 */ /* 0x0001e2000c10150a */
[----:B------:R-:W-:-:S03]  /*4f750*/  ISETP.LT.AND P2, PT, R21, c[0x0][0x17c], !P0 ;  /* 0x00005f0015007a0c */ /* 0x000fc60004741270 */
[----:B------:R-:W4:Y:S01]  /*4f760*/  LDL.LU R21, [R1+0x12e0] ;  /* 0x0012e00001157983 */ /* 0x000f220000300800 */
        /* <DEDUP_REMOVED lines=14> */
[----:B---3--:R-:W-:Y:S02]  /*4f850*/  ISETP.LT.AND P3, PT, R18, c[0x0][0x17c], !P0 ;  /* 0x00005f0012007a0c */ /* 0x008fe40004761270 */
[----:B------:R-:W-:Y:S02]  /*4f860*/  PRMT R10, R14, 0x7632, R10 ;  /* 0x000076320e0a7816 */ /* 0x000fe4000000000a */
[----:B--2---:R-:W-:Y:S01]  /*4f870*/  ISETP.LT.AND P5, PT, R6, c[0x0][0x17c], !P0 ;  /* 0x00005f0006007a0c */ /* 0x004fe200047a1270 */
[----:B------:R-:W-:Y:S02]  /*4f880*/  IMAD R6, R28, 0x2, R3 ;  /* 0x000000021c067824 */ /* 0x000fe400078e0203 */
[----:B------:R-:W2:Y:S03]  /*4f890*/  LDL.LU R3, [R1+0x12dc] ;  /* 0x0012dc0001037983 */ /* 0x000ea60000300800 */
[C---:B-1----:R-:W-:Y:S01]  /*4f8a0*/  LEA R4, P6, R6.reuse, R0, 0x1 ;  /* 0x0000000006047211 */ /* 0x042fe200078c08ff */
[----:B------:R-:W3:Y:S03]  /*4f8b0*/  LDL.LU R18, [R1+0x12ec] ;  /* 0x0012ec0001127983 */ /* 0x000ee60000300800 */
[----:B------:R-:W-:-:S05]  /*4f8c0*/  LEA.HI.X.SX32 R5, R6, R2, 0x1, P6 ;  /* 0x0000000206057211 */ /* 0x000fca00030f0eff */
[----:B------:R0:W-:Y:S01]  /*4f8d0*/  @P1 STG.E.U16 [R4.64], R19 ;  /* 0x0000001304001986 */ /* 0x0001e2000c10150a */
[----:B----4-:R-:W-:-:S03]  /*4f8e0*/  ISETP.LT.AND P1, PT, R21, c[0x0][0x17c], !P0 ;  /* 0x00005f0015007a0c */ /* 0x010fc60004721270 */
[----:B------:R-:W4:Y:S04]  /*4f8f0*/  LDL.LU R21, [R1+0x12f0] ;  /* 0x0012f00001157983 */ /* 0x000f280000300800 */
[----:B0-----:R-:W5:Y:S04]  /*4f900*/  LDL.LU R5, [R1+0x12e8] ;  /* 0x0012e80001057983 */ /* 0x001f680000300800 */
[----:B------:R-:W3:Y:S01]  /*4f910*/  LDL.LU R14, [R1+0x12f4] ;  /* 0x0012f400010e7983 */ /* 0x000ee20000300800 */
[----:B------:R-:W-:Y:S02]  /*4f920*/  PRMT R7, R22, 0x7632, R7 ;  /* 0x0000763216077816 */ /* 0x000fe40000000007 */
[----:B------:R-:W-:-:S02]  /*4f930*/  PRMT R11, R17, 0x7632, R11 ;  /* 0x00007632110b7816 */ /* 0x000fc4000000000b */
[----:B------:R-:W-:Y:S02]  /*4f940*/  PRMT R12, R16, 0x7632, R12 ;  /* 0x00007632100c7816 */ /* 0x000fe4000000000c */
        /* <DEDUP_REMOVED lines=9> */
[----:B------:R-:W-:Y:S01]  /*4f9e0*/  LEA.HI.X.SX32 R5, R6, R2, 0x1, P6 ;  /* 0x0000000206057211 */ /* 0x000fe200030f0eff */
[----:B------:R-:W-:Y:S01]  /*4f9f0*/  IMAD R6, R28, 0x2, R3 ;  /* 0x000000021c067824 */ /* 0x000fe200078e0203 */
[----:B0-----:R-:W-:-:S03]  /*4fa00*/  LEA R8, P6, R3, R0, 0x1 ;  /* 0x0000000003087211 */ /* 0x001fc600078c08ff */
[----:B------:R0:W-:Y:S01]  /*4fa10*/  @P5 STG.E.U16 [R4.64], R7 ;  /* 0x0000000704005986 */ /* 0x0001e2000c10150a */
[----:B------:R-:W-:Y:S02]  /*4fa20*/  LEA.HI.X.SX32 R9, R3, R2, 0x1, P6 ;  /* 0x0000000203097211 */ /* 0x000fe400030f0eff */
[----:B---3--:R-:W-:Y:S02]  /*4fa30*/  ISETP.LT.AND P5, PT, R18, c[0x0][0x17c], !P0 ;  /* 0x00005f0012007a0c */ /* 0x008fe400047a1270 */
[----:B------:R-:W2:Y:S01]  /*4fa40*/  LDL.LU R18, [R1+0x12f8] ;  /* 0x0012f80001127983 */ /* 0x000ea20000300800 */
[----:B0-----:R-:W-:-:S03]  /*4fa50*/  LEA R4, P6, R6, R0, 0x1 ;  /* 0x0000000006047211 */ /* 0x001fc600078c08ff */
[----:B------:R0:W-:Y:S01]  /*4fa60*/  @P4 STG.E.U16 [R8.64], R10 ;  /* 0x0000000a08004986 */ /* 0x0001e2000c10150a */
[----:B------:R-:W-:-:S03]  /*4fa70*/  LEA.HI.X.SX32 R5, R6, R2, 0x1, P6 ;  /* 0x0000000206057211 */ /* 0x000fc600030f0eff */
[----:B------:R-:W3:Y:S04]  /*4fa80*/  LDL.LU R17, [R1+0x12fc] ;  /* 0x0012fc0001117983 */ /* 0x000ee80000300800 */
[----:B------:R1:W-:Y:S01]  /*4fa90*/  @P3 STG.E.U16 [R4.64], R11 ;  /* 0x0000000b04003986 */ /* 0x0003e2000c10150a */
[----:B------:R-:W-:-:S03]  /*4faa0*/  ISETP.LT.AND P3, PT, R14, c[0x0][0x17c], !P0 ;  /* 0x00005f000e007a0c */ /* 0x000fc60004761270 */
[----:B------:R-:W5:Y:S04]  /*4fab0*/  LDL.LU R16, [R1+0x1300] ;  /* 0x0013000001107983 */ /* 0x000f680000300800 */
[----:B------:R-:W3:Y:S01]  /*4fac0*/  LDL.LU R14, [R1+0x1308] ;  /* 0x00130800010e7983 */ /* 0x000ee20000300800 */
[----:B------:R-:W-:-:S04]  /*4fad0*/  IMAD R3, R28, 0x2, R6 ;  /* 0x000000021c037824 */ /* 0x000fc800078e0206 */
[----:B------:R-:W-:Y:S01]  /*4fae0*/  IMAD R6, R28, 0x2, R3 ;  /* 0x000000021c067824 */ /* 0x000fe200078e0203 */
[----:B0-----:R-:W-:-:S04]  /*4faf0*/  LEA R8, P6, R3, R0, 0x1 ;  /* 0x0000000003087211 */ /* 0x001fc800078c08ff */
[----:B------:R-:W-:Y:S01]  /*4fb00*/  LEA.HI.X.SX32 R9, R3, R2, 0x1, P6 ;  /* 0x0000000203097211 */ /* 0x000fe200030f0eff */
[----:B------:R-:W-:Y:S01]  /*4fb10*/  IMAD R3, R28, 0x2, R6 ;  /* 0x000000021c037824 */ /* 0x000fe200078e0206 */
[----:B-1----:R-:W-:-:S03]  /*4fb20*/  LEA R4, P6, R6, R0, 0x1 ;  /* 0x0000000006047211 */ /* 0x002fc600078c08ff */
[----:B------:R0:W-:Y:S01]  /*4fb30*/  @P1 STG.E.U16 [R8.64], R12 ;  /* 0x0000000c08001986 */ /* 0x0001e2000c10150a */
[----:B------:R-:W-:Y:S02]  /*4fb40*/  LEA.HI.X.SX32 R5, R6, R2, 0x1, P6 ;  /* 0x0000000206057211 */ /* 0x000fe400030f0eff */
[----:B------:R-:W-:Y:S01]  /*4fb50*/  PRMT R6, R13, 0x7632, R6 ;  /* 0x000076320d067816 */ /* 0x000fe20000000006 */
[----:B------:R-:W-:Y:S01]  /*4fb60*/  IMAD R13, R28, 0x2, R3 ;  /* 0x000000021c0d7824 */ /* 0x000fe200078e0203 */
[----:B----4-:R-:W-:-:S03]  /*4fb70*/  ISETP.LT.AND P4, PT, R21, c[0x0][0x17c], !P0 ;  /* 0x00005f0015007a0c */ /* 0x010fc60004781270 */
[----:B------:R1:W-:Y:S01]  /*4fb80*/  @P2 STG.E.U16 [R4.64], R6 ;  /* 0x0000000604002986 */ /* 0x0003e2000c10150a */
[----:B0-----:R-:W-:-:S03]  /*4fb90*/  LEA R8, P6, R3, R0, 0x1 ;  /* 0x0000000003087211 */ /* 0x001fc600078c08ff */
[----:B------:R-:W4:Y:S01]  /*4fba0*/  LDL.LU R12, [R1+0x130c] ;  /* 0x00130c00010c7983 */ /* 0x000f220000300800 */
[----:B------:R-:W-:-:S03]  /*4fbb0*/  LEA.HI.X.SX32 R9, R3, R2, 0x1, P6 ;  /* 0x0000000203097211 */ /* 0x000fc600030f0eff */
[----:B------:R-:W4:Y:S01]  /*4fbc0*/  LDL.LU R22, [R1+0x1310] ;  /* 0x0013100001167983 */ /* 0x000f220000300800 */
[C---:B-1----:R-:W-:Y:S02]  /*4fbd0*/  LEA R4, P6, R13.reuse, R0, 0x1 ;  /* 0x000000000d047211 */ /* 0x042fe400078c08ff */
[----:B------:R-:W-:Y:S02]  /*4fbe0*/  PRMT R7, R26, 0x7632, R7 ;  /* 0x000076321a077816 */ /* 0x000fe40000000007 */
[----:B------:R-:W-:Y:S02]  /*4fbf0*/  LEA.HI.X.SX32 R5, R13, R2, 0x1, P6 ;  /* 0x000000020d057211 */ /* 0x000fe400030f0eff */
[----:B------:R-:W-:Y:S01]  /*4fc00*/  PRMT R10, R27, 0x7632, R10 ;  /* 0x000076321b0a7816 */ /* 0x000fe2000000000a */
[----:B------:R0:W-:Y:S04]  /*4fc10*/  @P5 STG.E.U16 [R8.64], R7 ;  /* 0x0000000708005986 */ /* 0x0001e8000c10150a */
[----:B------:R1:W-:Y:S01]  /*4fc20*/  @P4 STG.E.U16 [R4.64], R10 ;  /* 0x0000000a04004986 */ /* 0x0003e2000c10150a */
[----:B--2---:R-:W-:-:S03]  /*4fc30*/  ISETP.LT.AND P1, PT, R18, c[0x0][0x17c], !P0 ;  /* 0x00005f0012007a0c */ /* 0x004fc60004721270 */
[----:B------:R-:W2:Y:S01]  /*4fc40*/  LDL.LU R18, [R1+0x1314] ;  /* 0x0013140001127983 */ /* 0x000ea20000300800 */
[----:B---3--:R-:W-:-:S03]  /*4fc50*/  ISETP.LT.AND P4, PT, R14, c[0x0][0x17c], !P0 ;  /* 0x00005f000e007a0c */ /* 0x008fc60004781270 */
[----:B------:R-:W3:Y:S01]  /*4fc60*/  LDL.LU R14, [R1+0x1304] ;  /* 0x00130400010e7983 */ /* 0x000ee20000300800 */
[----:B------:R-:W-:-:S04]  /*4fc70*/  IMAD R3, R28, 0x2, R13 ;  /* 0x000000021c037824 */ /* 0x000fc800078e020d */
[----:B------:R-:W-:Y:S01]  /*4fc80*/  IMAD R13, R28, 0x2, R3 ;  /* 0x000000021c0d7824 */ /* 0x000fe200078e0203 */
[----:B0-----:R-:W-:-:S03]  /*4fc90*/  LEA R8, P6, R3, R0, 0x1 ;  /* 0x0000000003087211 */ /* 0x001fc600078c08ff */
[C---:B------:R-:W-:Y:S01]  /*4fca0*/  IMAD R21, R28.reuse, 0x2, R13 ;  /* 0x000000021c157824 */ /* 0x040fe200078e020d */
[----:B------:R-:W-:Y:S02]  /*4fcb0*/  LEA.HI.X.SX32 R9, R3, R2, 0x1, P6 ;  /* 0x0000000203097211 */ /* 0x000fe400030f0eff */
[C---:B-1----:R-:W-:Y:S01]  /*4fcc0*/  LEA R4, P6, R13.reuse, R0, 0x1 ;  /* 0x000000000d047211 */ /* 0x042fe200078c08ff */
[----:B------:R-:W-:Y:S01]  /*4fcd0*/  IMAD R3, R28, 0x2, R21 ;  /* 0x000000021c037824 */ /* 0x000fe200078e0215 */
[----:B------:R-:W-:Y:S02]  /*4fce0*/  PRMT R11, R24, 0x7632, R11 ;  /* 0x00007632180b7816 */ /* 0x000fe4000000000b */
[----:B------:R-:W-:Y:S01]  /*4fcf0*/  LEA.HI.X.SX32 R5, R13, R2, 0x1, P6 ;  /* 0x000000020d057211 */ /* 0x000fe200030f0eff */
[C---:B------:R-:W-:Y:S01]  /*4fd00*/  IMAD R13, R28.reuse, 0x2, R3 ;  /* 0x000000021c0d7824 */ /* 0x040fe200078e0203 */
[----:B------:R-:W-:Y:S01]  /*4fd10*/  ISETP.LT.AND P2, PT, R17, c[0x0][0x17c], !P0 ;  /* 0x00005f0011007a0c */ /* 0x000fe20004741270 */
[----:B------:R0:W-:Y:S01]  /*4fd20*/  @P3 STG.E.U16 [R8.64], R11 ;  /* 0x0000000b08003986 */ /* 0x0001e2000c10150a */
[----:B------:R-:W-:Y:S01]  /*4fd30*/  PRMT R6, R25, 0x7632, R6 ;  /* 0x0000763219067816 */ /* 0x000fe20000000006 */
[----:B------:R-:W-:Y:S01]  /*4fd40*/  IMAD R17, R28, 0x2, R13 ;  /* 0x000000021c117824 */ /* 0x000fe200078e020d */
[----:B------:R-:W-:-:S02]  /*4fd50*/  PRMT R7, R20, 0x7632, R7 ;  /* 0x0000763214077816 */ /* 0x000fc40000000007 */
[C---:B0-----:R-:W-:Y:S01]  /*4fd60*/  LEA R8, P6, R21.reuse, R0, 0x1 ;  /* 0x0000000015087211 */ /* 0x041fe200078c08ff */
[----:B------:R0:W-:Y:S03]  /*4fd70*/  @P1 STG.E.U16 [R4.64], R6 ;  /* 0x0000000604001986 */ /* 0x0001e6000c10150a */
[----:B------:R-:W-:Y:S01]  /*4fd80*/  LEA.HI.X.SX32 R9, R21, R2, 0x1, P6 ;  /* 0x0000000215097211 */ /* 0x000fe200030f0eff */
[----:B------:R-:W-:-:S04]  /*4fd90*/  IMAD R21, R28, 0x2, R17 ;  /* 0x000000021c157824 */ /* 0x000fc800078e0211 */
[C---:B------:R-:W-:Y:S01]  /*4fda0*/  IMAD R25, R28.reuse, 0x2, R21 ;  /* 0x000000021c197824 */ /* 0x040fe200078e0215 */
[C---:B0-----:R-:W-:Y:S01]  /*4fdb0*/  LEA R4, P1, R3.reuse, R0, 0x1 ;  /* 0x0000000003047211 */ /* 0x041fe200078208ff */
[----:B------:R0:W-:Y:S03]  /*4fdc0*/  @P2 STG.E.U16 [R8.64], R7 ;  /* 0x0000000708002986 */ /* 0x0001e6000c10150a */
[----:B------:R-:W-:Y:S01]  /*4fdd0*/  LEA.HI.X.SX32 R5, R3, R2, 0x1, P1 ;  /* 0x0000000203057211 */ /* 0x000fe200008f0eff */
[----:B------:R-:W-:Y:S01]  /*4fde0*/  IMAD R3, R28, 0x2, R25 ;  /* 0x000000021c037824 */ /* 0x000fe200078e0219 */
[----:B----4-:R-:W-:Y:S02]  /*4fdf0*/  ISETP.LT.AND P3, PT, R12, c[0x0][0x17c], !P0 ;  /* 0x00005f000c007a0c */ /* 0x010fe40004761270 */
[----:B-----5:R-:W-:Y:S02]  /*4fe00*/  ISETP.LT.AND P5, PT, R16, c[0x0][0x17c], !P0 ;  /* 0x00005f0010007a0c */ /* 0x020fe400047a1270 */
[----:B0-----:R-:W-:-:S02]  /*4fe10*/  LEA R8, P1, R17, R0, 0x1 ;  /* 0x0000000011087211 */ /* 0x001fc400078208ff */
[-C--:B------:R-:W-:Y:S02]  /*4fe20*/  LEA R12, P2, R13, R0.reuse, 0x1 ;  /* 0x000000000d0c7211 */ /* 0x080fe400078408ff */
[----:B------:R-:W-:Y:S02]  /*4fe30*/  LEA R20, P6, R21, R0, 0x1 ;  /* 0x0000000015147211 */ /* 0x000fe400078c08ff */
[----:B------:R-:W-:Y:S02]  /*4fe40*/  LEA.HI.X.SX32 R9, R17, R2, 0x1, P1 ;  /* 0x0000000211097211 */ /* 0x000fe400008f0eff */
[----:B------:R-:W-:Y:S02]  /*4fe50*/  LEA R16, P1, R3, R0, 0x1 ;  /* 0x0000000003107211 */ /* 0x000fe400078208ff */
[-C--:B------:R-:W-:Y:S02]  /*4fe60*/  LEA.HI.X.SX32 R13, R13, R2.reuse, 0x1, P2 ;  /* 0x000000020d0d7211 */ /* 0x080fe400010f0eff */
[----:B------:R-:W-:-:S02]  /*4fe70*/  LEA.HI.X.SX32 R21, R21, R2, 0x1, P6 ;  /* 0x0000000215157211 */ /* 0x000fc400030f0eff */
[----:B------:R-:W-:Y:S02]  /*4fe80*/  ISETP.LT.AND P2, PT, R22, c[0x0][0x17c], !P0 ;  /* 0x00005f0016007a0c */ /* 0x000fe40004741270 */
[----:B------:R-:W-:Y:S02]  /*4fe90*/  LEA R24, P6, R25, R0, 0x1 ;  /* 0x0000000019187211 */ /* 0x000fe400078c08ff */
[-C--:B------:R-:W-:Y:S02]  /*4fea0*/  LEA.HI.X.SX32 R17, R3, R2.reuse, 0x1, P1 ;  /* 0x0000000203117211 */ /* 0x080fe400008f0eff */
[----:B------:R-:W-:Y:S02]  /*4feb0*/  LEA.HI.X.SX32 R25, R25, R2, 0x1, P6 ;  /* 0x0000000219197211 */ /* 0x000fe400030f0eff */
[----:B------:R-:W-:Y:S02]  /*4fec0*/  PRMT R2, R29, 0x7632, R2 ;  /* 0x000076321d027816 */ /* 0x000fe40000000002 */
[----:B------:R-:W-:-:S02]  /*4fed0*/  PRMT R6, R7, 0x7632, R6 ;  /* 0x0000763207067816 */ /* 0x000fc40000000006 */
[----:B------:R-:W-:Y:S02]  /*4fee0*/  PRMT R11, R11, 0x7632, R11 ;  /* 0x000076320b0b7816 */ /* 0x000fe4000000000b */
[----:B------:R-:W-:Y:S01]  /*4fef0*/  PRMT R10, R15, 0x7632, R10 ;  /* 0x000076320f0a7816 */ /* 0x000fe2000000000a */
[----:B------:R0:W-:Y:S01]  /*4ff00*/  @P5 STG.E.U16 [R4.64], R2 ;  /* 0x0000000204005986 */ /* 0x0001e2000c10150a */
[----:B------:R-:W-:-:S03]  /*4ff10*/  PRMT R19, R19, 0x7632, R19 ;  /* 0x0000763213137816 */ /* 0x000fc60000000013 */
[----:B------:R0:W-:Y:S04]  /*4ff20*/  @P4 STG.E.U16 [R12.64], R6 ;  /* 0x000000060c004986 */ /* 0x0001e8000c10150a */
[----:B------:R0:W-:Y:S04]  /*4ff30*/  @P3 STG.E.U16 [R8.64], R11 ;  /* 0x0000000b08003986 */ /* 0x0001e8000c10150a */
[----:B------:R0:W-:Y:S01]  /*4ff40*/  @P2 STG.E.U16 [R20.64], R10 ;  /* 0x0000000a14002986 */ /* 0x0001e2000c10150a */
[----:B--2---:R-:W-:Y:S02]  /*4ff50*/  ISETP.LT.AND P1, PT, R18, c[0x0][0x17c], !P0 ;  /* 0x00005f0012007a0c */ /* 0x004fe40004721270 */
[----:B---3--:R-:W-:-:S11]  /*4ff60*/  ISETP.LT.AND P0, PT, R14, c[0x0][0x17c], !P0 ;  /* 0x00005f000e007a0c */ /* 0x008fd60004701270 */
[----:B------:R0:W-:Y:S02]  /*4ff70*/  @P1 STG.E.U16 [R24.64], R19 ;  /* 0x0000001318001986 */ /* 0x0001e4000c10150a */
[----:B------:R-:W-:Y:S05]  /*4ff80*/  @!P0 EXIT ;  /* 0x000000000000894d */ /* 0x000fea0003800000 */
[----:B0-----:R-:W-:-:S05]  /*4ff90*/  PRMT R8, R23, 0x7632, R8 ;  /* 0x0000763217087816 */ /* 0x001fca0000000008 */
[----:B------:R-:W-:Y:S01]  /*4ffa0*/  STG.E.U16 [R16.64], R8 ;  /* 0x0000000810007986 */ /* 0x000fe2000c10150a */
[----:B------:R-:W-:Y:S05]  /*4ffb0*/  EXIT ;  /* 0x000000000000794d */ /* 0x000fea0003800000 */
.L_x_4:
[----:B------:R-:W-:-:S00]  /*4ffc0*/  BRA `(.L_x_4) ;  /* 0xfffffff000007947 */ /* 0x000fc0000383ffff */
[----:B------:R-:W-:-:S00]  /*4ffd0*/  NOP ;  /* 0x0000000000007918 */ /* 0x000fc00000000000 */
        /* <DEDUP_REMOVED lines=10> */
.L_x_5:


//--------------------- .nv.shared.matmul_kernel  --------------------------
	.section	.nv.shared.matmul_kernel,"aw",@nobits
	.sectionflags	@""
	.align	16
